	.target	sm_90a

	.elftype	@"ET_EXEC"


//--------------------- .note.nv.tkinfo           --------------------------
	.section	.note.nv.tkinfo,"",@"SHT_NOTE"
	.sectionflags	@"SHF_NOTE_NV_TKINFO"
	.tkinfo
        /*0018*/ 	.word	0x00000002
        /*0030*/ 	.string	""
        /*0030*/ 	.string	"ptxas"
        /*0030*/ 	.string	"Cuda compilation tools, release 13.0, V13.0.88"
        /*0030*/ 	.string	"Build cuda_13.0.r13.0/compiler.36424714_0"
        /*0030*/ 	.string	"-v  -suppress-debug-info  -lineinfo  -arch sm_90a "



//--------------------- .note.nv.cuinfo           --------------------------
	.section	.note.nv.cuinfo,"",@"SHT_NOTE"
	.sectionflags	@"SHF_NOTE_NV_CUINFO"
        /*0018*/ 	.short	0x0002
        /*001a*/ 	.short	0x005a
        /*001c*/ 	.short	0x0082
	.zero		2


//--------------------- .nv.info                  --------------------------
	.section	.nv.info,"",@"SHT_CUDA_INFO"
	.align	4


	//----- nvinfo : EIATTR_REGCOUNT
	.align		4
        /*0000*/ 	.byte	0x04, 0x2f
        /*0002*/ 	.short	(.L_1 - .L_0)
	.align		4
.L_0:
        /*0004*/ 	.word	index@(matmul_kernel)
        /*0008*/ 	.word	0x000000ff


	//----- nvinfo : EIATTR_FRAME_SIZE
	.align		4
.L_1:
        /*000c*/ 	.byte	0x04, 0x11
        /*000e*/ 	.short	(.L_3 - .L_2)
	.align		4
.L_2:
        /*0010*/ 	.word	index@(matmul_kernel)
        /*0014*/ 	.word	0x00000950


	//----- nvinfo : EIATTR_MIN_STACK_SIZE
	.align		4
.L_3:
        /*0018*/ 	.byte	0x04, 0x12
        /*001a*/ 	.short	(.L_5 - .L_4)
	.align		4
.L_4:
        /*001c*/ 	.word	index@(matmul_kernel)
        /*0020*/ 	.word	0x00000950
.L_5:


//--------------------- .nv.compat                --------------------------
	.section	.nv.compat,"",@"SHT_CUDA_COMPAT_INFO"
	.align	4
        /*0000*/ 	.byte	0x02, 0x09, 0x01, 0x00, 0x02, 0x02, 0x04, 0x00, 0x02, 0x05, 0x05, 0x00, 0x03, 0x07, 0x01, 0x01
        /*0010*/ 	.byte	0x02, 0x03, 0x00, 0x00, 0x02, 0x06, 0x01, 0x00, 0x04, 0x0b, 0x08, 0x00, 0x00, 0x00, 0x00, 0x00
        /*0020*/ 	.byte	0x00, 0x00, 0x00, 0x00


//--------------------- .nv.info.matmul_kernel    --------------------------
	.section	.nv.info.matmul_kernel,"",@"SHT_CUDA_INFO"
	.sectionflags	@""
	.align	4


	//----- nvinfo : EIATTR_CUDA_API_VERSION
	.align		4
        /*0000*/ 	.byte	0x04, 0x37
        /*0002*/ 	.short	(.L_7 - .L_6)
.L_6:
        /*0004*/ 	.word	0x00000082


	//----- nvinfo : EIATTR_KPARAM_INFO
	.align		4
.L_7:
        /*0008*/ 	.byte	0x04, 0x17
        /*000a*/ 	.short	(.L_9 - .L_8)
.L_8:
        /*000c*/ 	.word	0x00000000
        /*0010*/ 	.short	0x000d
        /*0012*/ 	.short	0x0048
        /*0014*/ 	.byte	0x00, 0xf4, 0x21, 0x00


	//----- nvinfo : EIATTR_KPARAM_INFO
	.align		4
.L_9:
        /*0018*/ 	.byte	0x04, 0x17
        /*001a*/ 	.short	(.L_11 - .L_10)
.L_10:
        /*001c*/ 	.word	0x00000000
        /*0020*/ 	.short	0x000c
        /*0022*/ 	.short	0x0040
        /*0024*/ 	.byte	0x00, 0xf4, 0x21, 0x00


	//----- nvinfo : EIATTR_KPARAM_INFO
	.align		4
.L_11:
        /*0028*/ 	.byte	0x04, 0x17
        /*002a*/ 	.short	(.L_13 - .L_12)
.L_12:
        /*002c*/ 	.word	0x00000000
        /*0030*/ 	.short	0x000b
        /*0032*/ 	.short	0x0038
        /*0034*/ 	.byte	0x00, 0xf0, 0x11, 0x00


	//----- nvinfo : EIATTR_KPARAM_INFO
	.align		4
.L_13:
        /*0038*/ 	.byte	0x04, 0x17
        /*003a*/ 	.short	(.L_15 - .L_14)
.L_14:
        /*003c*/ 	.word	0x00000000
        /*0040*/ 	.short	0x000a
        /*0042*/ 	.short	0x0034
        /*0044*/ 	.byte	0x00, 0xf0, 0x11, 0x00


	//----- nvinfo : EIATTR_KPARAM_INFO
	.align		4
.L_15:
        /*0048*/ 	.byte	0x04, 0x17
        /*004a*/ 	.short	(.L_17 - .L_16)
.L_16:
        /*004c*/ 	.word	0x00000000
        /*0050*/ 	.short	0x0009
        /*0052*/ 	.short	0x0030
        /*0054*/ 	.byte	0x00, 0xf0, 0x11, 0x00


	//----- nvinfo : EIATTR_KPARAM_INFO
	.align		4
.L_17:
        /*0058*/ 	.byte	0x04, 0x17
        /*005a*/ 	.short	(.L_19 - .L_18)
.L_18:
        /*005c*/ 	.word	0x00000000
        /*0060*/ 	.short	0x0008
        /*0062*/ 	.short	0x002c
        /*0064*/ 	.byte	0x00, 0xf0, 0x11, 0x00


	//----- nvinfo : EIATTR_KPARAM_INFO
	.align		4
.L_19:
        /*0068*/ 	.byte	0x04, 0x17
        /*006a*/ 	.short	(.L_21 - .L_20)
.L_20:
        /*006c*/ 	.word	0x00000000
        /*0070*/ 	.short	0x0007
        /*0072*/ 	.short	0x0028
        /*0074*/ 	.byte	0x00, 0xf0, 0x11, 0x00


	//----- nvinfo : EIATTR_KPARAM_INFO
	.align		4
.L_21:
        /*0078*/ 	.byte	0x04, 0x17
        /*007a*/ 	.short	(.L_23 - .L_22)
.L_22:
        /*007c*/ 	.word	0x00000000
        /*0080*/ 	.short	0x0006
        /*0082*/ 	.short	0x0024
        /*0084*/ 	.byte	0x00, 0xf0, 0x11, 0x00


	//----- nvinfo : EIATTR_KPARAM_INFO
	.align		4
.L_23:
        /*0088*/ 	.byte	0x04, 0x17
        /*008a*/ 	.short	(.L_25 - .L_24)
.L_24:
        /*008c*/ 	.word	0x00000000
        /*0090*/ 	.short	0x0005
        /*0092*/ 	.short	0x0020
        /*0094*/ 	.byte	0x00, 0xf0, 0x11, 0x00


	//----- nvinfo : EIATTR_KPARAM_INFO
	.align		4
.L_25:
        /*0098*/ 	.byte	0x04, 0x17
        /*009a*/ 	.short	(.L_27 - .L_26)
.L_26:
        /*009c*/ 	.word	0x00000000
        /*00a0*/ 	.short	0x0004
        /*00a2*/ 	.short	0x001c
        /*00a4*/ 	.byte	0x00, 0xf0, 0x11, 0x00


	//----- nvinfo : EIATTR_KPARAM_INFO
	.align		4
.L_27:
        /*00a8*/ 	.byte	0x04, 0x17
        /*00aa*/ 	.short	(.L_29 - .L_28)
.L_28:
        /*00ac*/ 	.word	0x00000000
        /*00b0*/ 	.short	0x0003
        /*00b2*/ 	.short	0x0018
        /*00b4*/ 	.byte	0x00, 0xf0, 0x11, 0x00


	//----- nvinfo : EIATTR_KPARAM_INFO
	.align		4
.L_29:
        /*00b8*/ 	.byte	0x04, 0x17
        /*00ba*/ 	.short	(.L_31 - .L_30)
.L_30:
        /*00bc*/ 	.word	0x00000000
        /*00c0*/ 	.short	0x0002
        /*00c2*/ 	.short	0x0010
        /*00c4*/ 	.byte	0x00, 0xf4, 0x21, 0x00


	//----- nvinfo : EIATTR_KPARAM_INFO
	.align		4
.L_31:
        /*00c8*/ 	.byte	0x04, 0x17
        /*00ca*/ 	.short	(.L_33 - .L_32)
.L_32:
        /*00cc*/ 	.word	0x00000000
        /*00d0*/ 	.short	0x0001
        /*00d2*/ 	.short	0x0008
        /*00d4*/ 	.byte	0x00, 0xf4, 0x21, 0x00


	//----- nvinfo : EIATTR_KPARAM_INFO
	.align		4
.L_33:
        /*00d8*/ 	.byte	0x04, 0x17
        /*00da*/ 	.short	(.L_35 - .L_34)
.L_34:
        /*00dc*/ 	.word	0x00000000
        /*00e0*/ 	.short	0x0000
        /*00e2*/ 	.short	0x0000
        /*00e4*/ 	.byte	0x00, 0xf4, 0x21, 0x00


	//----- nvinfo : EIATTR_SPARSE_MMA_MASK
	.align		4
.L_35:
        /*00e8*/ 	.byte	0x03, 0x50
        /*00ea*/ 	.short	0x0000


	//----- nvinfo : EIATTR_MAXREG_COUNT
	.align		4
        /*00ec*/ 	.byte	0x03, 0x1b
        /*00ee*/ 	.short	0x00ff


	//----- nvinfo : EIATTR_NUM_BARRIERS
	.align		4
        /*00f0*/ 	.byte	0x02, 0x4c
        /*00f2*/ 	.byte	0x01
	.zero		1


	//----- nvinfo : EIATTR_ANNOTATIONS
	.align		4
        /*00f4*/ 	.byte	0x04, 0x55
        /*00f6*/ 	.short	(.L_37 - .L_36)


	//   ....[0]....
.L_36:
        /*00f8*/ 	.word	0x00000001
        /*00fc*/ 	.byte	0xb0, 0x00, 0x00, 0x00, 0x01, 0x00, 0x00, 0x00, 0x10, 0x0a, 0x00, 0x00, 0x01, 0x00, 0x00, 0x00
        /* <DEDUP_REMOVED lines=1195> */
        /*4bbc*/ 	.byte	0x10, 0x1a, 0x02, 0x00


	//----- nvinfo : EIATTR_MERCURY_ISA_VERSION
	.align		4
.L_37:
        /*4bc0*/ 	.byte	0x03, 0x5f
        /*4bc2*/ 	.short	0x0101


	//----- nvinfo : EIATTR_EXIT_INSTR_OFFSETS
	.align		4
        /*4bc4*/ 	.byte	0x04, 0x1c
        /*4bc6*/ 	.short	(.L_39 - .L_38)


	//   ....[0]....
.L_38:
        /*4bc8*/ 	.word	0x00029410


	//   ....[1]....
        /*4bcc*/ 	.word	0x00029430


	//----- nvinfo : EIATTR_REQNTID
	.align		4
.L_39:
        /*4bd0*/ 	.byte	0x04, 0x10
        /*4bd2*/ 	.short	(.L_41 - .L_40)
.L_40:
        /*4bd4*/ 	.word	0x00000080
        /*4bd8*/ 	.word	0x00000001
        /*4bdc*/ 	.word	0x00000001


	//----- nvinfo : EIATTR_CBANK_PARAM_SIZE
	.align		4
.L_41:
        /*4be0*/ 	.byte	0x03, 0x19
        /*4be2*/ 	.short	0x0050


	//----- nvinfo : EIATTR_PARAM_CBANK
	.align		4
        /*4be4*/ 	.byte	0x04, 0x0a
        /*4be6*/ 	.short	(.L_43 - .L_42)
	.align		4
.L_42:
        /*4be8*/ 	.word	index@(.nv.constant0.matmul_kernel)
        /*4bec*/ 	.short	0x0210
        /*4bee*/ 	.short	0x0050


	//----- nvinfo : EIATTR_SW_WAR
	.align		4
.L_43:
        /*4bf0*/ 	.byte	0x04, 0x36
        /*4bf2*/ 	.short	(.L_45 - .L_44)
.L_44:
        /*4bf4*/ 	.word	0x00000008
.L_45:


//--------------------- .nv.callgraph             --------------------------
	.section	.nv.callgraph,"",@"SHT_CUDA_CALLGRAPH"
	.align	4
	.sectionentsize	8
	.align		4
        /*0000*/ 	.word	0x00000000
	.align		4
        /*0004*/ 	.word	0xffffffff
	.align		4
        /*0008*/ 	.word	0x00000000
	.align		4
        /*000c*/ 	.word	0xfffffffe
	.align		4
        /*0010*/ 	.word	0x00000000
	.align		4
        /*0014*/ 	.word	0xfffffffd
	.align		4
        /*0018*/ 	.word	0x00000000
	.align		4
        /*001c*/ 	.word	0xfffffffc


//--------------------- .text.matmul_kernel       --------------------------
	.section	.text.matmul_kernel,"ax",@progbits
	.align	128
        .global         matmul_kernel
        .type           matmul_kernel,@function
        .size           matmul_kernel,(.L_x_3 - matmul_kernel)
        .other          matmul_kernel,@"STO_CUDA_ENTRY STV_DEFAULT"
matmul_kernel:
.text.matmul_kernel:
[----:B------:R-:W1:Y:S08]  /*0000*/  LDC R1, c[0x0][0x28] ;  /* 0x00000a00ff017b82 */ /* 0x000e700000000800 */
[----:B------:R-:W2:Y:S01]  /*0010*/  LDC.64 R2, c[0x0][0x228] ;  /* 0x00008a00ff027b82 */ /* 0x000ea20000000a00 */
[----:B-1----:R-:W-:Y:S01]  /*0020*/  VIADD R1, R1, 0xfffff6b0 ;  /* 0xfffff6b001017836 */ /* 0x002fe20000000000 */
[----:B------:R-:W1:Y:S01]  /*0030*/  S2R R5, SR_CTAID.X ;  /* 0x0000000000057919 */ /* 0x000e620000002500 */
[----:B------:R-:W-:Y:S01]  /*0040*/  ULDC.64 UR4, c[0x0][0x218] ;  /* 0x0000860000047ab9 */ /* 0x000fe20000000a00 */
[----:B------:R-:W-:Y:S01]  /*0050*/  ULDC.64 UR6, c[0x0][0x210] ;  /* 0x0000840000067ab9 */ /* 0x000fe20000000a00 */
[----:B------:R-:W-:Y:S01]  /*0060*/  UMOV UR12, 0x400 ;  /* 0x00000400000c7882 */ /* 0x000fe20000000000 */
[----:B------:R-:W3:Y:S01]  /*0070*/  S2R R47, SR_TID.X ;  /* 0x00000000002f7919 */ /* 0x000ee20000002100 */
[----:B------:R-:W-:Y:S01]  /*0080*/  ULDC.64 UR16, c[0x0][0x208] ;  /* 0x0000820000107ab9 */ /* 0x000fe20000000a00 */
[----:B------:R-:W4:Y:S01]  /*0090*/  LDC.64 R116, c[0x0][0x238] ;  /* 0x00008e00ff747b82 */ /* 0x000f220000000a00 */
[----:B--2---:R-:W-:Y:S01]  /*00a0*/  IMAD.MOV.U32 R45, RZ, RZ, R3 ;  /* 0x000000ffff2d7224 */ /* 0x004fe200078e0003 */
[----:B------:R2:W-:Y:S01]  /*00b0*/  STL.64 [R1+0x648], R2 ;  /* 0x0006480201007387 */ /* 0x0005e20000100a00 */
[----:B------:R-:W-:-:S02]  /*00c0*/  IMAD.MOV.U32 R141, RZ, RZ, R2 ;  /* 0x000000ffff8d7224 */ /* 0x000fc400078e0002 */
[----:B------:R-:W-:Y:S01]  /*00d0*/  VIADD R0, R45, 0xff ;  /* 0x000000ff2d007836 */ /* 0x000fe20000000000 */
[----:B------:R-:W-:Y:S02]  /*00e0*/  LOP3.LUT R123, RZ, R45, RZ, 0x33, !PT ;  /* 0x0000002dff7b7212 */ /* 0x000fe400078e33ff */
[----:B------:R-:W-:Y:S01]  /*00f0*/  IABS R11, R141 ;  /* 0x0000008d000b7213 */ /* 0x000fe20000000000 */
[C---:B----4-:R-:W-:Y:S01]  /*0100*/  IMAD R155, R116.reuse, 0x14, RZ ;  /* 0x00000014749b7824 */ /* 0x050fe200078e02ff */
[----:B-1----:R-:W-:Y:S01]  /*0110*/  IABS R8, R5 ;  /* 0x0000000500087213 */ /* 0x002fe20000000000 */
[C---:B------:R-:W-:Y:S01]  /*0120*/  IMAD R163, R116.reuse, 0x18, RZ ;  /* 0x0000001874a37824 */ /* 0x040fe200078e02ff */
[----:B--2---:R-:W-:Y:S01]  /*0130*/  SHF.R.S32.HI R3, RZ, 0x1f, R0 ;  /* 0x0000001fff037819 */ /* 0x004fe20000011400 */
[C---:B------:R-:W-:Y:S01]  /*0140*/  IMAD R171, R116.reuse, 0x1c, RZ ;  /* 0x0000001c74ab7824 */ /* 0x040fe200078e02ff */
[----:B---3--:R-:W-:Y:S01]  /*0150*/  LOP3.LUT R252, R47, 0x3f, RZ, 0xc0, !PT ;  /* 0x0000003f2ffc7812 */ /* 0x008fe200078ec0ff */
[C---:B------:R-:W-:Y:S01]  /*0160*/  IMAD R187, R116.reuse, 0x24, RZ ;  /* 0x0000002474bb7824 */ /* 0x040fe200078e02ff */
[----:B------:R-:W-:Y:S01]  /*0170*/  LEA.HI R3, R3, R0, RZ, 0x8 ;  /* 0x0000000003037211 */ /* 0x000fe200078f40ff */
[----:B------:R-:W-:-:S02]  /*0180*/  IMAD R195, R116, 0x28, RZ ;  /* 0x0000002874c37824 */ /* 0x000fc400078e02ff */
[C---:B------:R-:W-:Y:S01]  /*0190*/  IMAD R203, R116.reuse, 0x2c, RZ ;  /* 0x0000002c74cb7824 */ /* 0x040fe200078e02ff */
[----:B------:R-:W-:Y:S01]  /*01a0*/  SHF.R.S32.HI R3, RZ, 0x8, R3 ;  /* 0x00000008ff037819 */ /* 0x000fe20000011403 */
[C---:B------:R-:W-:Y:S02]  /*01b0*/  IMAD R211, R116.reuse, 0x30, RZ ;  /* 0x0000003074d37824 */ /* 0x040fe400078e02ff */
[C---:B------:R-:W-:Y:S02]  /*01c0*/  IMAD R219, R116.reuse, 0x34, RZ ;  /* 0x0000003474db7824 */ /* 0x040fe400078e02ff */
[----:B------:R-:W-:Y:S02]  /*01d0*/  IMAD.SHL.U32 R4, R3, 0x8, RZ ;  /* 0x0000000803047824 */ /* 0x000fe400078e00ff */
[C---:B------:R-:W-:Y:S02]  /*01e0*/  IMAD R227, R116.reuse, 0x38, RZ ;  /* 0x0000003874e37824 */ /* 0x040fe400078e02ff */
[C---:B------:R-:W-:Y:S01]  /*01f0*/  IMAD R235, R116.reuse, 0x3c, RZ ;  /* 0x0000003c74eb7824 */ /* 0x040fe200078e02ff */
[-C--:B------:R-:W-:Y:S01]  /*0200*/  IABS R7, R4.reuse ;  /* 0x0000000400077213 */ /* 0x080fe20000000000 */
[C---:B------:R-:W-:Y:S01]  /*0210*/  IMAD R157, R116.reuse, 0x15, RZ ;  /* 0x00000015749d7824 */ /* 0x040fe200078e02ff */
[----:B------:R-:W-:Y:S01]  /*0220*/  IABS R10, R4 ;  /* 0x00000004000a7213 */ /* 0x000fe20000000000 */
[C---:B------:R-:W-:Y:S01]  /*0230*/  IMAD R159, R116.reuse, 0x16, RZ ;  /* 0x00000016749f7824 */ /* 0x040fe200078e02ff */
[----:B------:R-:W1:Y:S01]  /*0240*/  I2F.RP R0, R7 ;  /* 0x0000000700007306 */ /* 0x000e620000209400 */
[----:B------:R-:W-:-:S02]  /*0250*/  IMAD R161, R116, 0x17, RZ ;  /* 0x0000001774a17824 */ /* 0x000fc400078e02ff */
[C---:B------:R-:W-:Y:S02]  /*0260*/  IMAD R165, R116.reuse, 0x19, RZ ;  /* 0x0000001974a57824 */ /* 0x040fe400078e02ff */
[C---:B------:R-:W-:Y:S02]  /*0270*/  IMAD R167, R116.reuse, 0x1a, RZ ;  /* 0x0000001a74a77824 */ /* 0x040fe400078e02ff */
[C---:B------:R-:W-:Y:S02]  /*0280*/  IMAD R173, R116.reuse, 0x1d, RZ ;  /* 0x0000001d74ad7824 */ /* 0x040fe400078e02ff */
[C---:B------:R-:W-:Y:S02]  /*0290*/  IMAD R175, R116.reuse, 0x1e, RZ ;  /* 0x0000001e74af7824 */ /* 0x040fe400078e02ff */
[C---:B------:R-:W-:Y:S02]  /*02a0*/  IMAD R177, R116.reuse, 0x1f, RZ ;  /* 0x0000001f74b17824 */ /* 0x040fe400078e02ff */
[C---:B------:R-:W-:Y:S01]  /*02b0*/  IMAD.SHL.U32 R179, R116.reuse, 0x20, RZ ;  /* 0x0000002074b37824 */ /* 0x040fe200078e00ff */
[----:B-1----:R-:W1:Y:S01]  /*02c0*/  MUFU.RCP R0, R0 ;  /* 0x0000000000007308 */ /* 0x002e620000001000 */
[----:B------:R-:W-:-:S02]  /*02d0*/  IMAD R181, R116, 0x21, RZ ;  /* 0x0000002174b57824 */ /* 0x000fc400078e02ff */
[C---:B------:R-:W-:Y:S02]  /*02e0*/  IMAD R183, R116.reuse, 0x22, RZ ;  /* 0x0000002274b77824 */ /* 0x040fe400078e02ff */
[C---:B------:R-:W-:Y:S02]  /*02f0*/  IMAD R185, R116.reuse, 0x23, RZ ;  /* 0x0000002374b97824 */ /* 0x040fe400078e02ff */
[C---:B------:R-:W-:Y:S02]  /*0300*/  IMAD R189, R116.reuse, 0x25, RZ ;  /* 0x0000002574bd7824 */ /* 0x040fe400078e02ff */
[C---:B------:R-:W-:Y:S02]  /*0310*/  IMAD R191, R116.reuse, 0x26, RZ ;  /* 0x0000002674bf7824 */ /* 0x040fe400078e02ff */
[C---:B------:R-:W-:Y:S02]  /*0320*/  IMAD R193, R116.reuse, 0x27, RZ ;  /* 0x0000002774c17824 */ /* 0x040fe400078e02ff */
[----:B------:R-:W-:-:S02]  /*0330*/  IMAD R197, R116, 0x29, RZ ;  /* 0x0000002974c57824 */ /* 0x000fc400078e02ff */
[----:B------:R-:W-:Y:S02]  /*0340*/  IMAD R199, R116, 0x2a, RZ ;  /* 0x0000002a74c77824 */ /* 0x000fe400078e02ff */
[----:B-1----:R-:W-:Y:S01]  /*0350*/  VIADD R2, R0, 0xffffffe ;  /* 0x0ffffffe00027836 */ /* 0x002fe20000000000 */
[----:B------:R-:W-:Y:S01]  /*0360*/  IADD3 R0, RZ, -R10, RZ ;  /* 0x8000000aff007210 */ /* 0x000fe20007ffe0ff */
[C---:B------:R-:W-:Y:S02]  /*0370*/  IMAD R201, R116.reuse, 0x2b, RZ ;  /* 0x0000002b74c97824 */ /* 0x040fe400078e02ff */
[----:B------:R1:W2:Y:S01]  /*0380*/  F2I.FTZ.U32.TRUNC.NTZ R3, R2 ;  /* 0x0000000200037305 */ /* 0x0002a2000021f000 */
[C---:B------:R-:W-:Y:S02]  /*0390*/  IMAD R205, R116.reuse, 0x2d, RZ ;  /* 0x0000002d74cd7824 */ /* 0x040fe400078e02ff */
[C---:B------:R-:W-:Y:S02]  /*03a0*/  IMAD R207, R116.reuse, 0x2e, RZ ;  /* 0x0000002e74cf7824 */ /* 0x040fe400078e02ff */
[----:B------:R-:W-:-:S02]  /*03b0*/  IMAD R209, R116, 0x2f, RZ ;  /* 0x0000002f74d17824 */ /* 0x000fc400078e02ff */
[C---:B------:R-:W-:Y:S02]  /*03c0*/  IMAD R213, R116.reuse, 0x31, RZ ;  /* 0x0000003174d57824 */ /* 0x040fe400078e02ff */
[----:B-1----:R-:W-:Y:S02]  /*03d0*/  IMAD.MOV.U32 R2, RZ, RZ, RZ ;  /* 0x000000ffff027224 */ /* 0x002fe400078e00ff */
[C---:B------:R-:W-:Y:S02]  /*03e0*/  IMAD R215, R116.reuse, 0x32, RZ ;  /* 0x0000003274d77824 */ /* 0x040fe400078e02ff */
[----:B------:R-:W-:Y:S02]  /*03f0*/  IMAD R221, R116, 0x35, RZ ;  /* 0x0000003574dd7824 */ /* 0x000fe400078e02ff */
[----:B--2---:R-:W-:-:S04]  /*0400*/  IMAD.MOV R6, RZ, RZ, -R3 ;  /* 0x000000ffff067224 */ /* 0x004fc800078e0a03 */
[----:B------:R-:W-:Y:S02]  /*0410*/  IMAD R9, R6, R7, RZ ;  /* 0x0000000706097224 */ /* 0x000fe400078e02ff */
[----:B------:R-:W-:Y:S02]  /*0420*/  IMAD.MOV.U32 R6, RZ, RZ, R8 ;  /* 0x000000ffff067224 */ /* 0x000fe400078e0008 */
[----:B------:R-:W-:Y:S01]  /*0430*/  IMAD.HI.U32 R3, R3, R9, R2 ;  /* 0x0000000903037227 */ /* 0x000fe200078e0002 */
[----:B------:R-:W-:-:S05]  /*0440*/  IABS R9, R45 ;  /* 0x0000002d00097213 */ /* 0x000fca0000000000 */
[----:B------:R-:W-:-:S04]  /*0450*/  IMAD.HI.U32 R3, R3, R6, RZ ;  /* 0x0000000603037227 */ /* 0x000fc800078e00ff */
[----:B------:R-:W-:-:S05]  /*0460*/  IMAD R0, R3, R0, R6 ;  /* 0x0000000003007224 */ /* 0x000fca00078e0206 */
[----:B------:R-:W-:-:S13]  /*0470*/  ISETP.GT.U32.AND P1, PT, R7, R0, PT ;  /* 0x000000000700720c */ /* 0x000fda0003f24070 */
[----:B------:R-:W-:Y:S02]  /*0480*/  @!P1 IMAD.IADD R0, R0, 0x1, -R7 ;  /* 0x0000000100009824 */ /* 0x000fe400078e0a07 */
[----:B------:R-:W-:Y:S01]  /*0490*/  @!P1 VIADD R3, R3, 0x1 ;  /* 0x0000000103039836 */ /* 0x000fe20000000000 */
[----:B------:R-:W-:Y:S02]  /*04a0*/  ISETP.NE.AND P1, PT, R4, RZ, PT ;  /* 0x000000ff0400720c */ /* 0x000fe40003f25270 */
[----:B------:R-:W-:Y:S02]  /*04b0*/  ISETP.GE.U32.AND P0, PT, R0, R7, PT ;  /* 0x000000070000720c */ /* 0x000fe40003f06070 */
[----:B------:R-:W-:-:S04]  /*04c0*/  LOP3.LUT R0, R5, R4, RZ, 0x3c, !PT ;  /* 0x0000000405007212 */ /* 0x000fc800078e3cff */
[----:B------:R-:W-:Y:S01]  /*04d0*/  ISETP.GE.AND P2, PT, R0, RZ, PT ;  /* 0x000000ff0000720c */ /* 0x000fe20003f46270 */
[----:B------:R-:W-:-:S06]  /*04e0*/  VIADD R0, R141, 0x7f ;  /* 0x0000007f8d007836 */ /* 0x000fcc0000000000 */
[----:B------:R-:W-:-:S04]  /*04f0*/  @P0 VIADD R3, R3, 0x1 ;  /* 0x0000000103030836 */ /* 0x000fc80000000000 */
[----:B------:R-:W-:Y:S01]  /*0500*/  IMAD.MOV.U32 R2, RZ, RZ, R3 ;  /* 0x000000ffff027224 */ /* 0x000fe200078e0003 */
[----:B------:R-:W-:-:S03]  /*0510*/  SHF.R.S32.HI R3, RZ, 0x1f, R0 ;  /* 0x0000001fff037819 */ /* 0x000fc60000011400 */
[----:B------:R-:W-:Y:S01]  /*0520*/  @!P2 IMAD.MOV R2, RZ, RZ, -R2 ;  /* 0x000000ffff02a224 */ /* 0x000fe200078e0a02 */
[----:B------:R-:W-:Y:S02]  /*0530*/  @!P1 LOP3.LUT R2, RZ, R4, RZ, 0x33, !PT ;  /* 0x00000004ff029212 */ /* 0x000fe400078e33ff */
[----:B------:R-:W-:-:S03]  /*0540*/  LEA.HI R3, R3, R0, RZ, 0x7 ;  /* 0x0000000003037211 */ /* 0x000fc600078f38ff */
[----:B------:R-:W-:Y:S02]  /*0550*/  IMAD.SHL.U32 R10, R2, 0x8, RZ ;  /* 0x00000008020a7824 */ /* 0x000fe400078e00ff */
[----:B------:R-:W-:-:S03]  /*0560*/  IMAD.MOV R2, RZ, RZ, -R2 ;  /* 0x000000ffff027224 */ /* 0x000fc600078e0a02 */
[----:B------:R-:W-:Y:S01]  /*0570*/  LEA.HI.SX32 R3, R3, -R10, 0x19 ;  /* 0x8000000a03037211 */ /* 0x000fe200078fcaff */
[----:B------:R-:W-:Y:S02]  /*0580*/  IMAD R12, R4, R2, R5 ;  /* 0x00000002040c7224 */ /* 0x000fe400078e0205 */
[----:B------:R-:W-:Y:S01]  /*0590*/  IMAD.MOV.U32 R2, RZ, RZ, RZ ;  /* 0x000000ffff027224 */ /* 0x000fe200078e00ff */
[----:B------:R-:W-:Y:S02]  /*05a0*/  VIMNMX R13, R3, 0x8, PT ;  /* 0x00000008030d7848 */ /* 0x000fe40003fe0100 */
[----:B------:R-:W-:Y:S02]  /*05b0*/  IABS R4, R12 ;  /* 0x0000000c00047213 */ /* 0x000fe40000000000 */
[-C--:B------:R-:W-:Y:S02]  /*05c0*/  IABS R8, R13.reuse ;  /* 0x0000000d00087213 */ /* 0x080fe40000000000 */
[----:B------:R-:W-:-:S02]  /*05d0*/  IABS R6, R13 ;  /* 0x0000000d00067213 */ /* 0x000fc40000000000 */
[----:B------:R-:W1:Y:S08]  /*05e0*/  I2F.RP R0, R8 ;  /* 0x0000000800007306 */ /* 0x000e700000209400 */
[----:B-1----:R-:W1:Y:S02]  /*05f0*/  MUFU.RCP R0, R0 ;  /* 0x0000000000007308 */ /* 0x002e640000001000 */
[----:B-1----:R-:W-:-:S06]  /*0600*/  VIADD R3, R0, 0xffffffe ;  /* 0x0ffffffe00037836 */ /* 0x002fcc0000000000 */
[----:B------:R-:W1:Y:S02]  /*0610*/  F2I.FTZ.U32.TRUNC.NTZ R3, R3 ;  /* 0x0000000300037305 */ /* 0x000e64000021f000 */
[----:B-1----:R-:W-:-:S05]  /*0620*/  IADD3 R7, RZ, -R3, RZ ;  /* 0x80000003ff077210 */ /* 0x002fca0007ffe0ff */
[----:B------:R-:W-:-:S04]  /*0630*/  IMAD R5, R7, R8, RZ ;  /* 0x0000000807057224 */ /* 0x000fc800078e02ff */
[----:B------:R-:W-:-:S04]  /*0640*/  IMAD.HI.U32 R0, R3, R5, R2 ;  /* 0x0000000503007227 */ /* 0x000fc800078e0002 */
[----:B------:R-:W-:Y:S02]  /*0650*/  IMAD.MOV.U32 R3, RZ, RZ, R4 ;  /* 0x000000ffff037224 */ /* 0x000fe400078e0004 */
[----:B------:R-:W-:Y:S02]  /*0660*/  IMAD.MOV.U32 R2, RZ, RZ, R9 ;  /* 0x000000ffff027224 */ /* 0x000fe400078e0009 */
[----:B------:R-:W-:Y:S02]  /*0670*/  IMAD.MOV R4, RZ, RZ, -R6 ;  /* 0x000000ffff047224 */ /* 0x000fe400078e0a06 */
[----:B------:R-:W-:Y:S01]  /*0680*/  IMAD.HI.U32 R0, R0, R3, RZ ;  /* 0x0000000300007227 */ /* 0x000fe200078e00ff */
[----:B------:R-:W1:Y:S03]  /*0690*/  I2F.RP R7, R2 ;  /* 0x0000000200077306 */ /* 0x000e660000209400 */
[----:B------:R-:W-:-:S05]  /*06a0*/  IMAD R3, R0, R4, R3 ;  /* 0x0000000400037224 */ /* 0x000fca00078e0203 */
[----:B------:R-:W-:Y:S01]  /*06b0*/  ISETP.GT.U32.AND P1, PT, R8, R3, PT ;  /* 0x000000030800720c */ /* 0x000fe20003f24070 */
[----:B------:R-:W2:Y:S08]  /*06c0*/  I2F.RP R6, R11 ;  /* 0x0000000b00067306 */ /* 0x000eb00000209400 */
[----:B-1----:R-:W1:Y:S04]  /*06d0*/  MUFU.RCP R7, R7 ;  /* 0x0000000700077308 */ /* 0x002e680000001000 */
[----:B------:R-:W-:-:S02]  /*06e0*/  @!P1 IMAD.IADD R3, R3, 0x1, -R8 ;  /* 0x0000000103039824 */ /* 0x000fc400078e0a08 */
[----:B------:R-:W-:Y:S01]  /*06f0*/  @!P1 VIADD R0, R0, 0x1 ;  /* 0x0000000100009836 */ /* 0x000fe20000000000 */
[----:B------:R-:W-:Y:S01]  /*0700*/  ISETP.NE.AND P1, PT, R13, RZ, PT ;  /* 0x000000ff0d00720c */ /* 0x000fe20003f25270 */
[----:B--2---:R-:W2:Y:S01]  /*0710*/  MUFU.RCP R6, R6 ;  /* 0x0000000600067308 */ /* 0x004ea20000001000 */
[----:B------:R-:W-:Y:S02]  /*0720*/  ISETP.GE.U32.AND P0, PT, R3, R8, PT ;  /* 0x000000080300720c */ /* 0x000fe40003f06070 */
[----:B------:R-:W-:-:S04]  /*0730*/  LOP3.LUT R3, R12, R13, RZ, 0x3c, !PT ;  /* 0x0000000d0c037212 */ /* 0x000fc800078e3cff */
[----:B------:R-:W-:Y:S01]  /*0740*/  ISETP.GE.AND P2, PT, R3, RZ, PT ;  /* 0x000000ff0300720c */ /* 0x000fe20003f46270 */
[----:B-1----:R-:W-:Y:S01]  /*0750*/  VIADD R4, R7, 0xffffffe ;  /* 0x0ffffffe07047836 */ /* 0x002fe20000000000 */
[----:B------:R-:W-:-:S03]  /*0760*/  SHF.R.U32.HI R7, RZ, 0x6, R47 ;  /* 0x00000006ff077819 */ /* 0x000fc6000001162f */
[----:B------:R1:W3:Y:S02]  /*0770*/  F2I.FTZ.U32.TRUNC.NTZ R5, R4 ;  /* 0x0000000400057305 */ /* 0x0002e4000021f000 */
[----:B------:R-:W-:Y:S01]  /*0780*/  @P0 VIADD R0, R0, 0x1 ;  /* 0x0000000100000836 */ /* 0x000fe20000000000 */
[----:B------:R-:W-:Y:S01]  /*0790*/  SGXT.U32 R7, R7, 0x1 ;  /* 0x000000010707781a */ /* 0x000fe20000000000 */
[----:B--2---:R-:W-:-:S03]  /*07a0*/  VIADD R8, R6, 0xffffffe ;  /* 0x0ffffffe06087836 */ /* 0x004fc60000000000 */
[----:B------:R-:W-:Y:S01]  /*07b0*/  MOV R14, R0 ;  /* 0x00000000000e7202 */ /* 0x000fe20000000f00 */
[----:B------:R-:W2:Y:S01]  /*07c0*/  F2I.FTZ.U32.TRUNC.NTZ R9, R8 ;  /* 0x0000000800097305 */ /* 0x000ea2000021f000 */
[----:B-1----:R-:W-:-:S03]  /*07d0*/  IMAD.MOV.U32 R4, RZ, RZ, RZ ;  /* 0x000000ffff047224 */ /* 0x002fc600078e00ff */
[----:B------:R-:W-:Y:S01]  /*07e0*/  @!P2 IMAD.MOV R14, RZ, RZ, -R14 ;  /* 0x000000ffff0ea224 */ /* 0x000fe200078e0a0e */
[----:B------:R-:W-:Y:S01]  /*07f0*/  @!P1 LOP3.LUT R14, RZ, R13, RZ, 0x33, !PT ;  /* 0x0000000dff0e9212 */ /* 0x000fe200078e33ff */
[----:B---3--:R-:W-:-:S04]  /*0800*/  IMAD.MOV R3, RZ, RZ, -R5 ;  /* 0x000000ffff037224 */ /* 0x008fc800078e0a05 */
[----:B------:R-:W-:Y:S02]  /*0810*/  IMAD.SHL.U32 R6, R14, 0x100, RZ ;  /* 0x000001000e067824 */ /* 0x000fe400078e00ff */
[----:B------:R-:W-:Y:S02]  /*0820*/  IMAD R3, R3, R2, RZ ;  /* 0x0000000203037224 */ /* 0x000fe400078e02ff */
[----:B------:R-:W-:Y:S02]  /*0830*/  IMAD.MOV R0, RZ, RZ, -R14 ;  /* 0x000000ffff007224 */ /* 0x000fe400078e0a0e */
[----:B------:R-:W-:Y:S01]  /*0840*/  IMAD.HI.U32 R3, R5, R3, R4 ;  /* 0x0000000305037227 */ /* 0x000fe200078e0004 */
[----:B------:R-:W-:Y:S02]  /*0850*/  LOP3.LUT R4, R6, R7, RZ, 0xfc, !PT ;  /* 0x0000000706047212 */ /* 0x000fe400078efcff */
[----:B------:R-:W-:Y:S01]  /*0860*/  LOP3.LUT R7, R47, 0x7f, RZ, 0xc0, !PT ;  /* 0x0000007f2f077812 */ /* 0x000fe200078ec0ff */
[--C-:B--2---:R-:W-:Y:S01]  /*0870*/  IMAD.MOV R8, RZ, RZ, -R9.reuse ;  /* 0x000000ffff087224 */ /* 0x104fe200078e0a09 */
[----:B------:R-:W-:Y:S01]  /*0880*/  LOP3.LUT R16, R4, 0xfe, RZ, 0xfc, !PT ;  /* 0x000000fe04107812 */ /* 0x000fe200078efcff */
[----:B------:R-:W-:Y:S01]  /*0890*/  IMAD R0, R13, R0, R12 ;  /* 0x000000000d007224 */ /* 0x000fe200078e020c */
[----:B------:R-:W-:Y:S01]  /*08a0*/  IABS R14, R4 ;  /* 0x00000004000e7213 */ /* 0x000fe20000000000 */
[----:B------:R-:W-:Y:S01]  /*08b0*/  IMAD R5, R8, R11, RZ ;  /* 0x0000000b08057224 */ /* 0x000fe200078e02ff */
[----:B------:R-:W-:Y:S01]  /*08c0*/  IABS R138, R16 ;  /* 0x00000010008a7213 */ /* 0x000fe20000000000 */
[----:B------:R-:W-:Y:S01]  /*08d0*/  IMAD.MOV.U32 R8, RZ, RZ, RZ ;  /* 0x000000ffff087224 */ /* 0x000fe200078e00ff */
[----:B------:R-:W-:Y:S01]  /*08e0*/  ISETP.GE.AND P3, PT, R16, RZ, PT ;  /* 0x000000ff1000720c */ /* 0x000fe20003f66270 */
[----:B------:R-:W-:Y:S01]  /*08f0*/  IMAD.IADD R0, R10, 0x1, R0 ;  /* 0x000000010a007824 */ /* 0x000fe200078e0200 */
[----:B------:R-:W-:Y:S01]  /*0900*/  LOP3.LUT R17, R4, 0x16, RZ, 0xfc, !PT ;  /* 0x0000001604117812 */ /* 0x000fe200078efcff */
[----:B------:R-:W-:Y:S01]  /*0910*/  IMAD.HI.U32 R8, R9, R5, R8 ;  /* 0x0000000509087227 */ /* 0x000fe200078e0008 */
[----:B------:R-:W-:-:S02]  /*0920*/  SHF.L.U32 R9, R47, 0x4, RZ ;  /* 0x000000042f097819 */ /* 0x000fc400000006ff */
[----:B------:R-:W-:Y:S01]  /*0930*/  IABS R112, R17 ;  /* 0x0000001100707213 */ /* 0x000fe20000000000 */
[----:B------:R-:W-:Y:S01]  /*0940*/  IMAD.HI.U32 R5, R3, R138, RZ ;  /* 0x0000008a03057227 */ /* 0x000fe200078e00ff */
[----:B------:R-:W-:Y:S02]  /*0950*/  LOP3.LUT R10, R9, 0x70, RZ, 0xc0, !PT ;  /* 0x00000070090a7812 */ /* 0x000fe400078ec0ff */
[C---:B------:R-:W-:Y:S01]  /*0960*/  LOP3.LUT R19, R4.reuse, 0x18, RZ, 0xfc, !PT ;  /* 0x0000001804137812 */ /* 0x040fe200078efcff */
[----:B------:R-:W-:Y:S01]  /*0970*/  IMAD.MOV R15, RZ, RZ, -R5 ;  /* 0x000000ffff0f7224 */ /* 0x000fe200078e0a05 */
[----:B------:R-:W-:Y:S01]  /*0980*/  LOP3.LUT R23, R4, 0x1c, RZ, 0xfc, !PT ;  /* 0x0000001c04177812 */ /* 0x000fe200078efcff */
[----:B------:R-:W-:Y:S01]  /*0990*/  IMAD R43, R0, 0x80, R7 ;  /* 0x00000080002b7824 */ /* 0x000fe200078e0207 */
[----:B------:R-:W-:Y:S01]  /*09a0*/  SHF.R.S32.HI R0, RZ, 0x6, R47 ;  /* 0x00000006ff007819 */ /* 0x000fe2000001142f */
[----:B------:R-:W-:Y:S01]  /*09b0*/  IMAD R138, R2, R15, R138 ;  /* 0x0000000f028a7224 */ /* 0x000fe200078e028a */
[----:B------:R-:W-:Y:S01]  /*09c0*/  LOP3.LUT R15, R4, 0x4, RZ, 0xfc, !PT ;  /* 0x00000004040f7812 */ /* 0x000fe200078efcff */
[----:B------:R-:W-:Y:S01]  /*09d0*/  IMAD.SHL.U32 R12, R47, 0x4, RZ ;  /* 0x000000042f0c7824 */ /* 0x000fe200078e00ff */
[----:B------:R-:W-:Y:S01]  /*09e0*/  IABS R13, R43 ;  /* 0x0000002b000d7213 */ /* 0x000fe20000000000 */
[----:B------:R-:W-:Y:S01]  /*09f0*/  IMAD.HI.U32 R5, R3, R14, RZ ;  /* 0x0000000e03057227 */ /* 0x000fe200078e00ff */
[----:B------:R-:W-:Y:S01]  /*0a00*/  SGXT R0, R0, 0x1 ;  /* 0x000000010000781a */ /* 0x000fe20000000200 */
[----:B------:R1:W-:Y:S01]  /*0a10*/  STL [R1+0x734], R43 ;  /* 0x0007342b01007387 */ /* 0x0003e20000100800 */
[----:B------:R-:W-:Y:S01]  /*0a20*/  ISETP.GT.U32.AND P5, PT, R2, R138, PT ;  /* 0x0000008a0200720c */ /* 0x000fe20003fa4070 */
[----:B------:R-:W-:Y:S01]  /*0a30*/  IMAD.HI.U32 R8, R8, R13, RZ ;  /* 0x0000000d08087227 */ /* 0x000fe200078e00ff */
[----:B------:R-:W-:-:S02]  /*0a40*/  LOP3.LUT R9, R0, 0x90, RZ, 0xc0, !PT ;  /* 0x0000009000097812 */ /* 0x000fc400078ec0ff */
[----:B------:R-:W-:Y:S01]  /*0a50*/  IABS R136, R15 ;  /* 0x0000000f00887213 */ /* 0x000fe20000000000 */
[----:B------:R-:W-:Y:S01]  /*0a60*/  IMAD.MOV R8, RZ, RZ, -R8 ;  /* 0x000000ffff087224 */ /* 0x000fe200078e0a08 */
[----:B------:R-:W-:Y:S01]  /*0a70*/  LOP3.LUT R12, R9, 0x7c, R12, 0x78, !PT ;  /* 0x0000007c090c7812 */ /* 0x000fe200078e780c */
[----:B------:R-:W-:Y:S01]  /*0a80*/  IMAD.MOV R5, RZ, RZ, -R5 ;  /* 0x000000ffff057224 */ /* 0x000fe200078e0a05 */
[C---:B------:R-:W-:Y:S01]  /*0a90*/  LOP3.LUT R9, R4.reuse, 0x2, RZ, 0xfc, !PT ;  /* 0x0000000204097812 */ /* 0x040fe200078efcff */
[----:B------:R-:W-:Y:S01]  /*0aa0*/  IMAD R0, R11, R8, R13 ;  /* 0x000000080b007224 */ /* 0x000fe200078e020d */
[----:B------:R-:W-:Y:S01]  /*0ab0*/  LOP3.LUT R13, R4, 0x6, RZ, 0xfc, !PT ;  /* 0x00000006040d7812 */ /* 0x000fe200078efcff */
[----:B------:R-:W-:Y:S01]  /*0ac0*/  IMAD R7, R7, 0x80, R10 ;  /* 0x0000008007077824 */ /* 0x000fe200078e020a */
[----:B------:R-:W-:Y:S01]  /*0ad0*/  IABS R8, R9 ;  /* 0x0000000900087213 */ /* 0x000fe20000000000 */
[----:B------:R-:W-:Y:S01]  /*0ae0*/  @!P5 IMAD.IADD R138, R138, 0x1, -R2 ;  /* 0x000000018a8ad824 */ /* 0x000fe200078e0a02 */
[----:B------:R-:W-:Y:S01]  /*0af0*/  ISETP.GE.AND P4, PT, R9, RZ, PT ;  /* 0x000000ff0900720c */ /* 0x000fe20003f86270 */
[C---:B------:R-:W-:Y:S01]  /*0b00*/  IMAD R10, R2.reuse, R5, R14 ;  /* 0x00000005020a7224 */ /* 0x040fe200078e020e */
[----:B------:R-:W-:Y:S01]  /*0b10*/  ISETP.GT.U32.AND P2, PT, R11, R0, PT ;  /* 0x000000000b00720c */ /* 0x000fe20003f44070 */
[----:B------:R-:W-:Y:S01]  /*0b20*/  IMAD.MOV.U32 R14, RZ, RZ, R8 ;  /* 0x000000ffff0e7224 */ /* 0x000fe200078e0008 */
[C---:B------:R-:W-:Y:S01]  /*0b30*/  ISETP.GT.U32.AND P6, PT, R2.reuse, R138, PT ;  /* 0x0000008a0200720c */ /* 0x040fe20003fc4070 */
[----:B------:R-:W-:Y:S01]  /*0b40*/  IMAD.HI.U32 R8, R3, R136, RZ ;  /* 0x0000008803087227 */ /* 0x000fe200078e00ff */
[----:B------:R-:W-:-:S02]  /*0b50*/  ISETP.GT.U32.AND P1, PT, R2, R10, PT ;  /* 0x0000000a0200720c */ /* 0x000fc40003f24070 */
[----:B------:R-:W-:Y:S01]  /*0b60*/  IABS R16, R13 ;  /* 0x0000000d00107213 */ /* 0x000fe20000000000 */
[----:B------:R-:W-:Y:S01]  /*0b70*/  IMAD.MOV R9, RZ, RZ, -R8 ;  /* 0x000000ffff097224 */ /* 0x000fe200078e0a08 */
[----:B------:R-:W-:Y:S01]  /*0b80*/  ISETP.GE.AND P0, PT, R15, RZ, PT ;  /* 0x000000ff0f00720c */ /* 0x000fe20003f06270 */
[----:B------:R-:W-:Y:S01]  /*0b90*/  IMAD.HI.U32 R5, R3, R14, RZ ;  /* 0x0000000e03057227 */ /* 0x000fe200078e00ff */
[----:B------:R-:W-:Y:S02]  /*0ba0*/  LOP3.LUT R15, R4, 0xa, RZ, 0xfc, !PT ;  /* 0x0000000a040f7812 */ /* 0x000fe400078efcff */
[----:B------:R-:W-:Y:S01]  /*0bb0*/  IABS R26, R19 ;  /* 0x00000013001a7213 */ /* 0x000fe20000000000 */
[----:B------:R-:W-:Y:S01]  /*0bc0*/  IMAD R136, R2, R9, R136 ;  /* 0x0000000902887224 */ /* 0x000fe200078e0288 */
[----:B------:R-:W-:Y:S01]  /*0bd0*/  LOP3.LUT R9, R4, 0x8, RZ, 0xfc, !PT ;  /* 0x0000000804097812 */ /* 0x000fe200078efcff */
[--C-:B------:R-:W-:Y:S01]  /*0be0*/  @!P6 IMAD.IADD R138, R138, 0x1, -R2.reuse ;  /* 0x000000018a8ae824 */ /* 0x100fe200078e0a02 */
[----:B------:R-:W-:Y:S01]  /*0bf0*/  @!P2 IADD3 R0, R0, -R11, RZ ;  /* 0x8000000b0000a210 */ /* 0x000fe20007ffe0ff */
[----:B------:R-:W-:Y:S01]  /*0c00*/  IMAD.MOV R5, RZ, RZ, -R5 ;  /* 0x000000ffff057224 */ /* 0x000fe200078e0a05 */
[----:B------:R-:W-:Y:S01]  /*0c10*/  ISETP.GT.U32.AND P6, PT, R2, R136, PT ;  /* 0x000000880200720c */ /* 0x000fe20003fc4070 */
[----:B------:R-:W-:Y:S01]  /*0c20*/  @!P1 IMAD.IADD R10, R10, 0x1, -R2 ;  /* 0x000000010a0a9824 */ /* 0x000fe200078e0a02 */
[----:B------:R-:W-:Y:S01]  /*0c30*/  IABS R134, R9 ;  /* 0x0000000900867213 */ /* 0x000fe20000000000 */
[C---:B------:R-:W-:Y:S01]  /*0c40*/  IMAD R14, R2.reuse, R5, R14 ;  /* 0x00000005020e7224 */ /* 0x040fe200078e020e */
[----:B------:R-:W-:Y:S01]  /*0c50*/  ISETP.GT.U32.AND P5, PT, R11, R0, PT ;  /* 0x000000000b00720c */ /* 0x000fe20003fa4070 */
[----:B------:R-:W-:Y:S01]  /*0c60*/  IMAD.HI.U32 R5, R3, R16, RZ ;  /* 0x0000001003057227 */ /* 0x000fe200078e00ff */
[----:B------:R-:W-:-:S02]  /*0c70*/  ISETP.GT.U32.AND P2, PT, R2, R10, PT ;  /* 0x0000000a0200720c */ /* 0x000fc40003f44070 */
[----:B------:R-:W-:Y:S01]  /*0c80*/  ISETP.GT.U32.AND P1, PT, R2, R14, PT ;  /* 0x0000000e0200720c */ /* 0x000fe20003f24070 */
[----:B------:R-:W-:Y:S01]  /*0c90*/  IMAD.MOV R5, RZ, RZ, -R5 ;  /* 0x000000ffff057224 */ /* 0x000fe200078e0a05 */
[----:B------:R-:W-:Y:S01]  /*0ca0*/  IABS R18, R15 ;  /* 0x0000000f00127213 */ /* 0x000fe20000000000 */
[----:B------:R-:W-:Y:S01]  /*0cb0*/  @!P3 IMAD.MOV R138, RZ, RZ, -R138 ;  /* 0x000000ffff8ab224 */ /* 0x000fe200078e0a8a */
[----:B------:R-:W-:Y:S01]  /*0cc0*/  IABS R28, R23 ;  /* 0x00000017001c7213 */ /* 0x000fe20000000000 */
[----:B------:R-:W-:Y:S01]  /*0cd0*/  @!P6 IMAD.IADD R136, R136, 0x1, -R2 ;  /* 0x000000018888e824 */ /* 0x000fe200078e0a02 */
[----:B------:R-:W-:Y:S01]  /*0ce0*/  ISETP.GE.AND P6, PT, R13, RZ, PT ;  /* 0x000000ff0d00720c */ /* 0x000fe20003fc6270 */
[----:B------:R-:W-:Y:S01]  /*0cf0*/  IMAD R16, R2, R5, R16 ;  /* 0x0000000502107224 */ /* 0x000fe200078e0210 */
[----:B------:R-:W-:Y:S01]  /*0d00*/  LOP3.LUT R13, R4, 0x12, RZ, 0xfc, !PT ;  /* 0x00000012040d7812 */ /* 0x000fe200078efcff */
[----:B------:R-:W-:Y:S01]  /*0d10*/  IMAD.HI.U32 R5, R3, R134, RZ ;  /* 0x0000008603057227 */ /* 0x000fe200078e00ff */
[----:B------:R-:W-:-:S02]  /*0d20*/  ISETP.GT.U32.AND P3, PT, R2, R136, PT ;  /* 0x000000880200720c */ /* 0x000fc40003f64070 */
[----:B------:R-:W-:Y:S01]  /*0d30*/  IABS R114, R13 ;  /* 0x0000000d00727213 */ /* 0x000fe20000000000 */
[----:B------:R-:W-:Y:S01]  /*0d40*/  @!P5 IMAD.IADD R0, R0, 0x1, -R11 ;  /* 0x000000010000d824 */ /* 0x000fe200078e0a0b */
[----:B------:R-:W-:Y:S01]  /*0d50*/  IADD3 R5, -R5, RZ, RZ ;  /* 0x000000ff05057210 */ /* 0x000fe20007ffe1ff */
[--C-:B------:R-:W-:Y:S01]  /*0d60*/  @!P1 IMAD.IADD R14, R14, 0x1, -R2.reuse ;  /* 0x000000010e0e9824 */ /* 0x100fe200078e0a02 */
[----:B------:R-:W-:Y:S01]  /*0d70*/  ISETP.GE.AND P5, PT, R4, RZ, PT ;  /* 0x000000ff0400720c */ /* 0x000fe20003fa6270 */
[----:B------:R-:W-:Y:S01]  /*0d80*/  @!P2 IMAD.IADD R10, R10, 0x1, -R2 ;  /* 0x000000010a0aa824 */ /* 0x000fe200078e0a02 */
[C---:B------:R-:W-:Y:S01]  /*0d90*/  ISETP.GT.U32.AND P1, PT, R2.reuse, R16, PT ;  /* 0x000000100200720c */ /* 0x040fe20003f24070 */
[C---:B------:R-:W-:Y:S01]  /*0da0*/  IMAD R134, R2.reuse, R5, R134 ;  /* 0x0000000502867224 */ /* 0x040fe200078e0286 */
[----:B------:R-:W-:Y:S01]  /*0db0*/  ISETP.GT.U32.AND P2, PT, R2, R14, PT ;  /* 0x0000000e0200720c */ /* 0x000fe20003f44070 */
[----:B------:R-:W-:Y:S01]  /*0dc0*/  IMAD.HI.U32 R8, R3, R18, RZ ;  /* 0x0000001203087227 */ /* 0x000fe200078e00ff */
[----:B------:R-:W-:-:S02]  /*0dd0*/  LOP3.LUT R5, R4, 0xc, RZ, 0xfc, !PT ;  /* 0x0000000c04057812 */ /* 0x000fc400078efcff */
[----:B------:R-:W-:Y:S01]  /*0de0*/  LOP3.LUT R11, R4, 0x10, RZ, 0xfc, !PT ;  /* 0x00000010040b7812 */ /* 0x000fe200078efcff */
[----:B------:R-:W-:Y:S01]  /*0df0*/  @!P3 IMAD.IADD R136, R136, 0x1, -R2 ;  /* 0x000000018888b824 */ /* 0x000fe200078e0a02 */
[----:B------:R-:W-:Y:S02]  /*0e00*/  ISETP.GT.U32.AND P3, PT, R2, R134, PT ;  /* 0x000000860200720c */ /* 0x000fe40003f64070 */
[----:B------:R-:W-:Y:S01]  /*0e10*/  IABS R132, R5 ;  /* 0x0000000500847213 */ /* 0x000fe20000000000 */
[----:B------:R-:W-:Y:S01]  /*0e20*/  @!P5 IMAD.MOV R10, RZ, RZ, -R10 ;  /* 0x000000ffff0ad224 */ /* 0x000fe200078e0a0a */
[----:B------:R-:W-:Y:S01]  /*0e30*/  ISETP.GE.AND P5, PT, R9, RZ, PT ;  /* 0x000000ff0900720c */ /* 0x000fe20003fa6270 */
[----:B------:R-:W-:Y:S01]  /*0e40*/  IMAD.MOV R9, RZ, RZ, -R8 ;  /* 0x000000ffff097224 */ /* 0x000fe200078e0a08 */
[----:B------:R-:W-:Y:S01]  /*0e50*/  LOP3.LUT R8, R4, 0xe, RZ, 0xfc, !PT ;  /* 0x0000000e04087812 */ /* 0x000fe200078efcff */
[--C-:B------:R-:W-:Y:S01]  /*0e60*/  @!P2 IMAD.IADD R14, R14, 0x1, -R2.reuse ;  /* 0x000000010e0ea824 */ /* 0x100fe200078e0a02 */
[----:B------:R-:W-:Y:S01]  /*0e70*/  IABS R22, R11 ;  /* 0x0000000b00167213 */ /* 0x000fe20000000000 */
[----:B------:R-:W-:Y:S01]  /*0e80*/  @!P1 IMAD.IADD R16, R16, 0x1, -R2 ;  /* 0x0000000110109824 */ /* 0x000fe200078e0a02 */
[----:B------:R-:W-:Y:S01]  /*0e90*/  IABS R20, R8 ;  /* 0x0000000800147213 */ /* 0x000fe20000000000 */
[----:B------:R-:W-:Y:S01]  /*0ea0*/  @!P4 IMAD.MOV R14, RZ, RZ, -R14 ;  /* 0x000000ffff0ec224 */ /* 0x000fe200078e0a0e */
[----:B------:R-:W-:Y:S01]  /*0eb0*/  ISETP.GE.AND P4, PT, R5, RZ, PT ;  /* 0x000000ff0500720c */ /* 0x000fe20003f86270 */
[----:B------:R-:W-:Y:S01]  /*0ec0*/  @!P3 IMAD.IADD R134, R134, 0x1, -R2 ;  /* 0x000000018686b824 */ /* 0x000fe200078e0a02 */
[----:B------:R-:W-:Y:S01]  /*0ed0*/  ISETP.GT.U32.AND P1, PT, R2, R16, PT ;  /* 0x000000100200720c */ /* 0x000fe20003f24070 */
[----:B------:R-:W-:Y:S01]  /*0ee0*/  @!P0 IMAD.MOV R136, RZ, RZ, -R136 ;  /* 0x000000ffff888224 */ /* 0x000fe200078e0a88 */
[----:B------:R-:W-:Y:S01]  /*0ef0*/  ISETP.GE.AND P0, PT, R8, RZ, PT ;  /* 0x000000ff0800720c */ /* 0x000fe20003f06270 */
[----:B------:R-:W-:Y:S01]  /*0f00*/  IMAD.HI.U32 R5, R3, R132, RZ ;  /* 0x0000008403057227 */ /* 0x000fe200078e00ff */
[----:B------:R-:W-:-:S02]  /*0f10*/  ISETP.GT.U32.AND P3, PT, R2, R134, PT ;  /* 0x000000860200720c */ /* 0x000fc40003f64070 */
[----:B------:R-:W-:Y:S01]  /*0f20*/  ISETP.GE.AND P2, PT, R15, RZ, PT ;  /* 0x000000ff0f00720c */ /* 0x000fe20003f46270 */
[C---:B------:R-:W-:Y:S01]  /*0f30*/  IMAD.HI.U32 R8, R3.reuse, R20, RZ ;  /* 0x0000001403087227 */ /* 0x040fe200078e00ff */
[C---:B------:R-:W-:Y:S02]  /*0f40*/  LOP3.LUT R15, R4.reuse, 0x14, RZ, 0xfc, !PT ;  /* 0x00000014040f7812 */ /* 0x040fe400078efcff */
[----:B------:R-:W-:Y:S01]  /*0f50*/  LOP3.LUT R21, R4, 0x1a, RZ, 0xfc, !PT ;  /* 0x0000001a04157812 */ /* 0x000fe200078efcff */
[----:B------:R-:W-:Y:S01]  /*0f60*/  IMAD.MOV R5, RZ, RZ, -R5 ;  /* 0x000000ffff057224 */ /* 0x000fe200078e0a05 */
[----:B------:R-:W-:Y:S01]  /*0f70*/  IABS R24, R15 ;  /* 0x0000000f00187213 */ /* 0x000fe20000000000 */
[----:B------:R-:W-:Y:S01]  /*0f80*/  IMAD R18, R2, R9, R18 ;  /* 0x0000000902127224 */ /* 0x000fe200078e0212 */
[----:B------:R-:W-:Y:S01]  /*0f90*/  IADD3 R9, -R8, RZ, RZ ;  /* 0x000000ff08097210 */ /* 0x000fe20007ffe1ff */
[----:B------:R-:W-:Y:S01]  /*0fa0*/  IMAD R132, R2, R5, R132 ;  /* 0x0000000502847224 */ /* 0x000fe200078e0284 */
[----:B------:R-:W-:Y:S01]  /*0fb0*/  IABS R110, R21 ;  /* 0x00000015006e7213 */ /* 0x000fe20000000000 */
[----:B------:R-:W-:Y:S01]  /*0fc0*/  @!P1 IMAD.IADD R16, R16, 0x1, -R2 ;  /* 0x0000000110109824 */ /* 0x000fe200078e0a02 */
[C---:B------:R-:W-:Y:S01]  /*0fd0*/  ISETP.GT.U32.AND P1, PT, R2.reuse, R18, PT ;  /* 0x000000120200720c */ /* 0x040fe20003f24070 */
[----:B------:R-:W-:Y:S01]  /*0fe0*/  IMAD R20, R2, R9, R20 ;  /* 0x0000000902147224 */ /* 0x000fe200078e0214 */
[----:B------:R-:W-:Y:S01]  /*0ff0*/  LOP3.LUT R27, R4, 0xe8, RZ, 0xfc, !PT ;  /* 0x000000e8041b7812 */ /* 0x000fe200078efcff */
[----:B------:R-:W-:Y:S01]  /*1000*/  @!P3 IMAD.IADD R134, R134, 0x1, -R2 ;  /* 0x000000018686b824 */ /* 0x000fe200078e0a02 */
[C---:B------:R-:W-:Y:S01]  /*1010*/  ISETP.GT.U32.AND P3, PT, R2.reuse, R132, PT ;  /* 0x000000840200720c */ /* 0x040fe20003f64070 */
[----:B------:R-:W-:Y:S01]  /*1020*/  @!P6 IMAD.MOV R16, RZ, RZ, -R16 ;  /* 0x000000ffff10e224 */ /* 0x000fe200078e0a10 */
[----:B------:R-:W-:Y:S01]  /*1030*/  ISETP.GT.U32.AND P6, PT, R2, R20, PT ;  /* 0x000000140200720c */ /* 0x000fe20003fc4070 */
[----:B------:R-:W-:Y:S01]  /*1040*/  IMAD.HI.U32 R5, R3, R22, RZ ;  /* 0x0000001603057227 */ /* 0x000fe200078e00ff */
[----:B------:R-:W-:-:S02]  /*1050*/  IABS R148, R27 ;  /* 0x0000001b00947213 */ /* 0x000fc40000000000 */
[C---:B------:R-:W-:Y:S01]  /*1060*/  LOP3.LUT R25, R4.reuse, 0xe6, RZ, 0xfc, !PT ;  /* 0x000000e604197812 */ /* 0x040fe200078efcff */
[C---:B------:R-:W-:Y:S01]  /*1070*/  IMAD.HI.U32 R8, R3.reuse, R114, RZ ;  /* 0x0000007203087227 */ /* 0x040fe200078e00ff */
[----:B------:R-:W-:Y:S02]  /*1080*/  LOP3.LUT R29, R4, 0xea, RZ, 0xfc, !PT ;  /* 0x000000ea041d7812 */ /* 0x000fe400078efcff */
[----:B------:R-:W-:Y:S01]  /*1090*/  IABS R118, R25 ;  /* 0x0000001900767213 */ /* 0x000fe20000000000 */
[----:B------:R-:W-:Y:S01]  /*10a0*/  IMAD.MOV R5, RZ, RZ, -R5 ;  /* 0x000000ffff057224 */ /* 0x000fe200078e0a05 */
[----:B------:R-:W-:Y:S01]  /*10b0*/  IABS R120, R29 ;  /* 0x0000001d00787213 */ /* 0x000fe20000000000 */
[--C-:B------:R-:W-:Y:S01]  /*10c0*/  @!P3 IMAD.IADD R132, R132, 0x1, -R2.reuse ;  /* 0x000000018484b824 */ /* 0x100fe200078e0a02 */
[----:B------:R-:W-:Y:S01]  /*10d0*/  LOP3.LUT R31, R4, 0xec, RZ, 0xfc, !PT ;  /* 0x000000ec041f7812 */ /* 0x000fe200078efcff */
[----:B------:R-:W-:Y:S01]  /*10e0*/  @!P6 IMAD.IADD R20, R20, 0x1, -R2 ;  /* 0x000000011414e824 */ /* 0x000fe200078e0a02 */
[----:B------:R-:W-:Y:S01]  /*10f0*/  LOP3.LUT R33, R4, 0xee, RZ, 0xfc, !PT ;  /* 0x000000ee04217812 */ /* 0x000fe200078efcff */
[----:B------:R-:W-:Y:S01]  /*1100*/  IMAD.MOV R9, RZ, RZ, -R8 ;  /* 0x000000ffff097224 */ /* 0x000fe200078e0a08 */
[C---:B------:R-:W-:Y:S01]  /*1110*/  ISETP.GT.U32.AND P3, PT, R2.reuse, R132, PT ;  /* 0x000000840200720c */ /* 0x040fe20003f64070 */
[C---:B------:R-:W-:Y:S01]  /*1120*/  IMAD R22, R2.reuse, R5, R22 ;  /* 0x0000000502167224 */ /* 0x040fe200078e0216 */
[C---:B------:R-:W-:Y:S01]  /*1130*/  ISETP.GT.U32.AND P6, PT, R2.reuse, R20, PT ;  /* 0x000000140200720c */ /* 0x040fe20003fc4070 */
[----:B------:R-:W-:Y:S01]  /*1140*/  IMAD R114, R2, R9, R114 ;  /* 0x0000000902727224 */ /* 0x000fe200078e0272 */
[----:B------:R-:W-:Y:S01]  /*1150*/  IABS R146, R31 ;  /* 0x0000001f00927213 */ /* 0x000fe20000000000 */
[----:B------:R-:W-:Y:S01]  /*1160*/  IMAD.HI.U32 R5, R3, R24, RZ ;  /* 0x0000001803057227 */ /* 0x000fe200078e00ff */
[----:B------:R-:W-:-:S02]  /*1170*/  IABS R122, R33 ;  /* 0x00000021007a7213 */ /* 0x000fc40000000000 */
[C---:B------:R-:W-:Y:S01]  /*1180*/  LOP3.LUT R35, R4.reuse, 0xf0, RZ, 0xfc, !PT ;  /* 0x000000f004237812 */ /* 0x040fe200078efcff */
[----:B------:R-:W-:Y:S01]  /*1190*/  IMAD.MOV R9, RZ, RZ, -R5 ;  /* 0x000000ffff097224 */ /* 0x000fe200078e0a05 */
[----:B------:R-:W-:Y:S01]  /*11a0*/  LOP3.LUT R37, R4, 0xf2, RZ, 0xfc, !PT ;  /* 0x000000f204257812 */ /* 0x000fe200078efcff */
[----:B------:R-:W-:Y:S01]  /*11b0*/  IMAD.HI.U32 R5, R3, R112, RZ ;  /* 0x0000007003057227 */ /* 0x000fe200078e00ff */
[----:B------:R-:W-:Y:S02]  /*11c0*/  IABS R128, R35 ;  /* 0x0000002300807213 */ /* 0x000fe40000000000 */
[----:B------:R-:W-:Y:S01]  /*11d0*/  @!P3 IADD3 R132, R132, -R2, RZ ;  /* 0x800000028484b210 */ /* 0x000fe20007ffe0ff */
[----:B------:R-:W-:Y:S01]  /*11e0*/  @!P6 IMAD.IADD R20, R20, 0x1, -R2 ;  /* 0x000000011414e824 */ /* 0x000fe200078e0a02 */
[C---:B------:R-:W-:Y:S01]  /*11f0*/  ISETP.GT.U32.AND P3, PT, R2.reuse, R22, PT ;  /* 0x000000160200720c */ /* 0x040fe20003f64070 */
[----:B------:R-:W-:Y:S01]  /*1200*/  @!P5 IMAD.MOV R134, RZ, RZ, -R134 ;  /* 0x000000ffff86d224 */ /* 0x000fe200078e0a86 */
[----:B------:R-:W-:Y:S01]  /*1210*/  ISETP.GT.U32.AND P6, PT, R2, R114, PT ;  /* 0x000000720200720c */ /* 0x000fe20003fc4070 */
[----:B------:R-:W-:Y:S01]  /*1220*/  @!P1 IMAD.IADD R18, R18, 0x1, -R2 ;  /* 0x0000000112129824 */ /* 0x000fe200078e0a02 */
[----:B------:R-:W-:Y:S01]  /*1230*/  ISETP.GE.AND P5, PT, R11, RZ, PT ;  /* 0x000000ff0b00720c */ /* 0x000fe20003fa6270 */
[C---:B------:R-:W-:Y:S01]  /*1240*/  IMAD R24, R2.reuse, R9, R24 ;  /* 0x0000000902187224 */ /* 0x040fe200078e0218 */
[----:B------:R-:W-:Y:S01]  /*1250*/  IABS R144, R37 ;  /* 0x0000002500907213 */ /* 0x000fe20000000000 */
[----:B------:R-:W-:Y:S01]  /*1260*/  IMAD.MOV R11, RZ, RZ, -R5 ;  /* 0x000000ffff0b7224 */ /* 0x000fe200078e0a05 */
[----:B------:R-:W-:Y:S01]  /*1270*/  ISETP.GT.U32.AND P1, PT, R2, R18, PT ;  /* 0x000000120200720c */ /* 0x000fe20003f24070 */
[----:B------:R-:W-:Y:S01]  /*1280*/  IMAD.HI.U32 R8, R3, R26, RZ ;  /* 0x0000001a03087227 */ /* 0x000fe200078e00ff */
[----:B------:R-:W-:-:S02]  /*1290*/  LOP3.LUT R41, R4, 0xfa, RZ, 0xfc, !PT ;  /* 0x000000fa04297812 */ /* 0x000fc400078efcff */
[----:B------:R-:W-:Y:S01]  /*12a0*/  LOP3.LUT R39, R4, 0xf8, RZ, 0xfc, !PT ;  /* 0x000000f804277812 */ /* 0x000fe200078efcff */
[----:B------:R-:W-:Y:S01]  /*12b0*/  @!P3 IMAD.IADD R22, R22, 0x1, -R2 ;  /* 0x000000011616b824 */ /* 0x000fe200078e0a02 */
[C---:B------:R-:W-:Y:S01]  /*12c0*/  ISETP.GT.U32.AND P3, PT, R2.reuse, R24, PT ;  /* 0x000000180200720c */ /* 0x040fe20003f64070 */
[----:B------:R-:W-:Y:S01]  /*12d0*/  IMAD R112, R2, R11, R112 ;  /* 0x0000000b02707224 */ /* 0x000fe200078e0270 */
[----:B------:R-:W-:Y:S01]  /*12e0*/  LOP3.LUT R11, R4, 0x1e, RZ, 0xfc, !PT ;  /* 0x0000001e040b7812 */ /* 0x000fe200078efcff */
[--C-:B------:R-:W-:Y:S01]  /*12f0*/  @!P6 IMAD.IADD R114, R114, 0x1, -R2.reuse ;  /* 0x000000017272e824 */ /* 0x100fe200078e0a02 */
[----:B------:R-:W-:Y:S01]  /*1300*/  IABS R124, R41 ;  /* 0x00000029007c7213 */ /* 0x000fe20000000000 */
[----:B------:R-:W-:Y:S01]  /*1310*/  IMAD.HI.U32 R5, R3, R28, RZ ;  /* 0x0000001c03057227 */ /* 0x000fe200078e00ff */
[----:B------:R-:W-:Y:S02]  /*1320*/  ISETP.GT.U32.AND P6, PT, R2, R112, PT ;  /* 0x000000700200720c */ /* 0x000fe40003fc4070 */
[----:B------:R-:W-:Y:S01]  /*1330*/  IABS R108, R11 ;  /* 0x0000000b006c7213 */ /* 0x000fe20000000000 */
[----:B------:R-:W-:Y:S01]  /*1340*/  @!P1 IMAD.IADD R18, R18, 0x1, -R2 ;  /* 0x0000000112129824 */ /* 0x000fe200078e0a02 */
[----:B------:R-:W-:Y:S01]  /*1350*/  ISETP.GE.AND P1, PT, R13, RZ, PT ;  /* 0x000000ff0d00720c */ /* 0x000fe20003f26270 */
[----:B------:R-:W-:Y:S01]  /*1360*/  IMAD.MOV R13, RZ, RZ, -R8 ;  /* 0x000000ffff0d7224 */ /* 0x000fe200078e0a08 */
[----:B------:R-:W-:Y:S01]  /*1370*/  IABS R140, R39 ;  /* 0x00000027008c7213 */ /* 0x000fe20000000000 */
[----:B------:R-:W-:Y:S01]  /*1380*/  @!P3 IMAD.IADD R24, R24, 0x1, -R2 ;  /* 0x000000011818b824 */ /* 0x000fe200078e0a02 */
[C---:B------:R-:W-:Y:S01]  /*1390*/  ISETP.GT.U32.AND P3, PT, R2.reuse, R22, PT ;  /* 0x000000160200720c */ /* 0x040fe20003f64070 */
[----:B------:R-:W-:Y:S01]  /*13a0*/  IMAD R26, R2, R13, R26 ;  /* 0x0000000d021a7224 */ /* 0x000fe200078e021a */
[----:B------:R-:W-:Y:S01]  /*13b0*/  @!P2 IADD3 R18, -R18, RZ, RZ ;  /* 0x000000ff1212a210 */ /* 0x000fe20007ffe1ff */
[----:B------:R-:W-:Y:S01]  /*13c0*/  @!P0 IMAD.MOV R20, RZ, RZ, -R20 ;  /* 0x000000ffff148224 */ /* 0x000fe200078e0a14 */
[----:B------:R-:W-:Y:S01]  /*13d0*/  ISETP.GT.U32.AND P2, PT, R2, R114, PT ;  /* 0x000000720200720c */ /* 0x000fe20003f44070 */
[----:B------:R-:W-:Y:S01]  /*13e0*/  @!P6 IMAD.IADD R112, R112, 0x1, -R2 ;  /* 0x000000017070e824 */ /* 0x000fe200078e0a02 */
[C---:B------:R-:W-:Y:S01]  /*13f0*/  ISETP.GT.U32.AND P6, PT, R2.reuse, R24, PT ;  /* 0x000000180200720c */ /* 0x040fe20003fc4070 */
[----:B------:R-:W-:Y:S01]  /*1400*/  IMAD.MOV R5, RZ, RZ, -R5 ;  /* 0x000000ffff057224 */ /* 0x000fe200078e0a05 */
[C---:B------:R-:W-:Y:S01]  /*1410*/  ISETP.GT.U32.AND P0, PT, R2.reuse, R26, PT ;  /* 0x0000001a0200720c */ /* 0x040fe20003f04070 */
[----:B------:R-:W-:Y:S01]  /*1420*/  @!P4 IMAD.MOV R132, RZ, RZ, -R132 ;  /* 0x000000ffff84c224 */ /* 0x000fe200078e0a84 */
[C---:B------:R-:W-:Y:S01]  /*1430*/  ISETP.GT.U32.AND P4, PT, R2.reuse, R112, PT ;  /* 0x000000700200720c */ /* 0x040fe20003f84070 */
[----:B------:R-:W-:Y:S01]  /*1440*/  IMAD R28, R2, R5, R28 ;  /* 0x00000005021c7224 */ /* 0x000fe200078e021c */
[----:B------:R-:W-:Y:S01]  /*1450*/  LOP3.LUT R13, R4, 0x20, RZ, 0xfc, !PT ;  /* 0x00000020040d7812 */ /* 0x000fe200078efcff */
[----:B------:R-:W-:Y:S01]  /*1460*/  @!P3 IMAD.IADD R22, R22, 0x1, -R2 ;  /* 0x000000011616b824 */ /* 0x000fe200078e0a02 */
[----:B------:R-:W-:Y:S01]  /*1470*/  LOP3.LUT R247, R7, 0x20, RZ, 0x3c, !PT ;  /* 0x0000002007f77812 */ /* 0x000fe200078e3cff */
[----:B------:R-:W-:Y:S01]  /*1480*/  IMAD.HI.U32 R9, R3, R110, RZ ;  /* 0x0000006e03097227 */ /* 0x000fe200078e00ff */
[----:B------:R-:W-:-:S02]  /*1490*/  IABS R30, R13 ;  /* 0x0000000d001e7213 */ /* 0x000fc40000000000 */
[----:B------:R-:W-:Y:S01]  /*14a0*/  LOP3.LUT R249, R7, 0x40, RZ, 0x3c, !PT ;  /* 0x0000004007f97812 */ /* 0x000fe200078e3cff */
[----:B------:R-:W-:Y:S01]  /*14b0*/  @!P6 IMAD.IADD R24, R24, 0x1, -R2 ;  /* 0x000000011818e824 */ /* 0x000fe200078e0a02 */
[----:B------:R-:W-:Y:S01]  /*14c0*/  ISETP.GT.U32.AND P6, PT, R2, R28, PT ;  /* 0x0000001c0200720c */ /* 0x000fe20003fc4070 */
[----:B------:R-:W-:Y:S01]  /*14d0*/  @!P5 IMAD.MOV R22, RZ, RZ, -R22 ;  /* 0x000000ffff16d224 */ /* 0x000fe200078e0a16 */
[----:B------:R-:W-:Y:S01]  /*14e0*/  @!P0 IADD3 R26, R26, -R2, RZ ;  /* 0x800000021a1a8210 */ /* 0x000fe20007ffe0ff */
[----:B------:R-:W-:Y:S01]  /*14f0*/  @!P4 IMAD.IADD R112, R112, 0x1, -R2 ;  /* 0x000000017070c824 */ /* 0x000fe200078e0a02 */
[----:B------:R-:W-:Y:S01]  /*1500*/  ISETP.GE.AND P4, PT, R17, RZ, PT ;  /* 0x000000ff1100720c */ /* 0x000fe20003f86270 */
[----:B------:R-:W-:Y:S01]  /*1510*/  IMAD.MOV R9, RZ, RZ, -R9 ;  /* 0x000000ffff097224 */ /* 0x000fe200078e0a09 */
[----:B------:R-:W-:Y:S01]  /*1520*/  ISETP.GT.U32.AND P5, PT, R2, R26, PT ;  /* 0x0000001a0200720c */ /* 0x000fe20003fa4070 */
[----:B------:R-:W-:Y:S01]  /*1530*/  IMAD.HI.U32 R8, R3, R30, RZ ;  /* 0x0000001e03087227 */ /* 0x000fe200078e00ff */
[----:B------:R-:W-:-:S02]  /*1540*/  ISETP.GE.AND P0, PT, R19, RZ, PT ;  /* 0x000000ff1300720c */ /* 0x000fc40003f06270 */
[----:B------:R-:W-:Y:S01]  /*1550*/  LOP3.LUT R17, R4, 0x32, RZ, 0xfc, !PT ;  /* 0x0000003204117812 */ /* 0x000fe200078efcff */
[----:B------:R-:W-:Y:S01]  /*1560*/  @!P2 IMAD.IADD R114, R114, 0x1, -R2 ;  /* 0x000000017272a824 */ /* 0x000fe200078e0a02 */
[----:B------:R-:W-:Y:S01]  /*1570*/  ISETP.GE.AND P2, PT, R15, RZ, PT ;  /* 0x000000ff0f00720c */ /* 0x000fe20003f46270 */
[----:B------:R-:W-:Y:S01]  /*1580*/  IMAD R110, R2, R9, R110 ;  /* 0x00000009026e7224 */ /* 0x000fe200078e026e */
[----:B------:R-:W-:Y:S01]  /*1590*/  LOP3.LUT R15, R4, 0x24, RZ, 0xfc, !PT ;  /* 0x00000024040f7812 */ /* 0x000fe200078efcff */
[----:B------:R-:W-:Y:S01]  /*15a0*/  IMAD.HI.U32 R5, R3, R108, RZ ;  /* 0x0000006c03057227 */ /* 0x000fe200078e00ff */
[----:B------:R-:W-:Y:S02]  /*15b0*/  IABS R98, R17 ;  /* 0x0000001100627213 */ /* 0x000fe40000000000 */
[----:B------:R-:W-:Y:S01]  /*15c0*/  ISETP.GT.U32.AND P3, PT, R2, R110, PT ;  /* 0x0000006e0200720c */ /* 0x000fe20003f64070 */
[----:B------:R-:W-:Y:S01]  /*15d0*/  IMAD.MOV R9, RZ, RZ, -R8 ;  /* 0x000000ffff097224 */ /* 0x000fe200078e0a08 */
[----:B------:R-:W-:Y:S01]  /*15e0*/  LOP3.LUT R8, R4, 0x22, RZ, 0xfc, !PT ;  /* 0x0000002204087812 */ /* 0x000fe200078efcff */
[----:B------:R-:W-:Y:S01]  /*15f0*/  @!P6 IMAD.IADD R28, R28, 0x1, -R2 ;  /* 0x000000011c1ce824 */ /* 0x000fe200078e0a02 */
[----:B------:R-:W-:Y:S01]  /*1600*/  IABS R32, R15 ;  /* 0x0000000f00207213 */ /* 0x000fe20000000000 */
[----:B------:R-:W-:Y:S01]  /*1610*/  IMAD.MOV R5, RZ, RZ, -R5 ;  /* 0x000000ffff057224 */ /* 0x000fe200078e0a05 */
[----:B------:R-:W-:Y:S01]  /*1620*/  IABS R106, R8 ;  /* 0x00000008006a7213 */ /* 0x000fe20000000000 */
[C---:B------:R-:W-:Y:S01]  /*1630*/  IMAD R30, R2.reuse, R9, R30 ;  /* 0x00000009021e7224 */ /* 0x040fe200078e021e */
[C---:B------:R-:W-:Y:S01]  /*1640*/  ISETP.GT.U32.AND P6, PT, R2.reuse, R28, PT ;  /* 0x0000001c0200720c */ /* 0x040fe20003fc4070 */
[----:B------:R-:W-:Y:S01]  /*1650*/  IMAD R108, R2, R5, R108 ;  /* 0x00000005026c7224 */ /* 0x000fe200078e026c */
[----:B------:R-:W-:Y:S01]  /*1660*/  LOP3.LUT R19, R4, 0x56, RZ, 0xfc, !PT ;  /* 0x0000005604137812 */ /* 0x000fe200078efcff */
[----:B------:R-:W-:Y:S01]  /*1670*/  @!P4 IMAD.MOV R112, RZ, RZ, -R112 ;  /* 0x000000ffff70c224 */ /* 0x000fe200078e0a70 */
[----:B------:R-:W-:Y:S01]  /*1680*/  ISETP.GE.AND P4, PT, R23, RZ, PT ;  /* 0x000000ff1700720c */ /* 0x000fe20003f86270 */
[----:B------:R-:W-:Y:S01]  /*1690*/  @!P5 IMAD.IADD R26, R26, 0x1, -R2 ;  /* 0x000000011a1ad824 */ /* 0x000fe200078e0a02 */
[----:B------:R-:W-:Y:S01]  /*16a0*/  ISETP.GT.U32.AND P5, PT, R2, R30, PT ;  /* 0x0000001e0200720c */ /* 0x000fe20003fa4070 */
[----:B------:R-:W-:Y:S01]  /*16b0*/  IMAD.HI.U32 R5, R3, R106, RZ ;  /* 0x0000006a03057227 */ /* 0x000fe200078e00ff */
[----:B------:R-:W-:-:S02]  /*16c0*/  IABS R60, R19 ;  /* 0x00000013003c7213 */ /* 0x000fc40000000000 */
[----:B------:R-:W-:Y:S01]  /*16d0*/  LOP3.LUT R23, R4, 0xae, RZ, 0xfc, !PT ;  /* 0x000000ae04177812 */ /* 0x000fe200078efcff */
[----:B------:R-:W-:Y:S01]  /*16e0*/  @!P2 IMAD.MOV R24, RZ, RZ, -R24 ;  /* 0x000000ffff18a224 */ /* 0x000fe200078e0a18 */
[----:B------:R-:W-:Y:S01]  /*16f0*/  ISETP.GT.U32.AND P2, PT, R2, R108, PT ;  /* 0x0000006c0200720c */ /* 0x000fe20003f44070 */
[----:B------:R-:W-:Y:S01]  /*1700*/  IMAD.MOV R5, RZ, RZ, -R5 ;  /* 0x000000ffff057224 */ /* 0x000fe200078e0a05 */
[----:B------:R-:W-:Y:S01]  /*1710*/  IABS R234, R23 ;  /* 0x0000001700ea7213 */ /* 0x000fe20000000000 */
[----:B------:R-:W-:Y:S01]  /*1720*/  @!P6 IMAD.IADD R28, R28, 0x1, -R2 ;  /* 0x000000011c1ce824 */ /* 0x000fe200078e0a02 */
[----:B------:R-:W-:Y:S01]  /*1730*/  ISETP.GE.AND P6, PT, R13, RZ, PT ;  /* 0x000000ff0d00720c */ /* 0x000fe20003fc6270 */
[----:B------:R-:W-:Y:S01]  /*1740*/  IMAD R106, R2, R5, R106 ;  /* 0x00000005026a7224 */ /* 0x000fe200078e026a */
[----:B------:R-:W-:Y:S01]  /*1750*/  LOP3.LUT R5, R4, 0x26, RZ, 0xfc, !PT ;  /* 0x0000002604057812 */ /* 0x000fe200078efcff */
[----:B------:R-:W-:Y:S01]  /*1760*/  @!P5 IMAD.IADD R30, R30, 0x1, -R2 ;  /* 0x000000011e1ed824 */ /* 0x000fe200078e0a02 */
[----:B------:R-:W-:Y:S01]  /*1770*/  LOP3.LUT R13, R4, 0x2a, RZ, 0xfc, !PT ;  /* 0x0000002a040d7812 */ /* 0x000fe200078efcff */
[----:B------:R-:W-:Y:S01]  /*1780*/  @!P4 IMAD.MOV R28, RZ, RZ, -R28 ;  /* 0x000000ffff1cc224 */ /* 0x000fe200078e0a1c */
[----:B------:R-:W-:Y:S01]  /*1790*/  ISETP.GT.U32.AND P4, PT, R2, R106, PT ;  /* 0x0000006a0200720c */ /* 0x000fe20003f84070 */
[----:B------:R-:W-:Y:S01]  /*17a0*/  @!P3 IMAD.IADD R110, R110, 0x1, -R2 ;  /* 0x000000016e6eb824 */ /* 0x000fe200078e0a02 */
[----:B------:R-:W-:Y:S01]  /*17b0*/  ISETP.GT.U32.AND P5, PT, R2, R30, PT ;  /* 0x0000001e0200720c */ /* 0x000fe20003fa4070 */
[----:B------:R-:W-:Y:S01]  /*17c0*/  @!P1 IMAD.MOV R114, RZ, RZ, -R114 ;  /* 0x000000ffff729224 */ /* 0x000fe200078e0a72 */
[----:B------:R-:W-:Y:S01]  /*17d0*/  @!P2 IADD3 R108, R108, -R2, RZ ;  /* 0x800000026c6ca210 */ /* 0x000fe20007ffe0ff */
[----:B------:R-:W-:Y:S01]  /*17e0*/  @!P0 IMAD.MOV R26, RZ, RZ, -R26 ;  /* 0x000000ffff1a8224 */ /* 0x000fe200078e0a1a */
[----:B------:R-:W-:Y:S01]  /*17f0*/  ISETP.GE.AND P2, PT, R8, RZ, PT ;  /* 0x000000ff0800720c */ /* 0x000fe20003f46270 */
[----:B------:R-:W-:Y:S01]  /*1800*/  IMAD.HI.U32 R8, R3, R32, RZ ;  /* 0x0000002003087227 */ /* 0x000fe200078e00ff */
[----:B------:R-:W-:-:S02]  /*1810*/  ISETP.GT.U32.AND P1, PT, R2, R110, PT ;  /* 0x0000006e0200720c */ /* 0x000fc40003f24070 */
[----:B------:R-:W-:Y:S01]  /*1820*/  ISETP.GT.U32.AND P0, PT, R2, R108, PT ;  /* 0x0000006c0200720c */ /* 0x000fe20003f04070 */
[----:B------:R-:W-:Y:S01]  /*1830*/  IMAD.MOV R9, RZ, RZ, -R8 ;  /* 0x000000ffff097224 */ /* 0x000fe200078e0a08 */
[----:B------:R-:W-:Y:S01]  /*1840*/  IABS R104, R5 ;  /* 0x0000000500687213 */ /* 0x000fe20000000000 */
[----:B------:R-:W-:Y:S01]  /*1850*/  @!P4 IMAD.IADD R106, R106, 0x1, -R2 ;  /* 0x000000016a6ac824 */ /* 0x000fe200078e0a02 */
[----:B------:R-:W-:Y:S01]  /*1860*/  IABS R102, R13 ;  /* 0x0000000d00667213 */ /* 0x000fe20000000000 */
[----:B------:R-:W-:Y:S01]  /*1870*/  IMAD R32, R2, R9, R32 ;  /* 0x0000000902207224 */ /* 0x000fe200078e0220 */
[----:B------:R-:W-:Y:S01]  /*1880*/  ISETP.GE.AND P3, PT, R21, RZ, PT ;  /* 0x000000ff1500720c */ /* 0x000fe20003f66270 */
[----:B------:R-:W-:Y:S01]  /*1890*/  @!P5 IMAD.IADD R30, R30, 0x1, -R2 ;  /* 0x000000011e1ed824 */ /* 0x000fe200078e0a02 */
[C---:B------:R-:W-:Y:S01]  /*18a0*/  ISETP.GT.U32.AND P4, PT, R2.reuse, R106, PT ;  /* 0x0000006a0200720c */ /* 0x040fe20003f84070 */
[----:B------:R-:W-:Y:S01]  /*18b0*/  IMAD.HI.U32 R9, R3, R102, RZ ;  /* 0x0000006603097227 */ /* 0x000fe200078e00ff */
[----:B------:R-:W-:-:S02]  /*18c0*/  ISETP.GT.U32.AND P5, PT, R2, R32, PT ;  /* 0x000000200200720c */ /* 0x000fc40003fa4070 */
[----:B------:R-:W-:Y:S01]  /*18d0*/  LOP3.LUT R8, R4, 0x28, RZ, 0xfc, !PT ;  /* 0x0000002804087812 */ /* 0x000fe200078efcff */
[--C-:B------:R-:W-:Y:S01]  /*18e0*/  @!P1 IMAD.IADD R110, R110, 0x1, -R2.reuse ;  /* 0x000000016e6e9824 */ /* 0x100fe200078e0a02 */
[----:B------:R-:W-:Y:S01]  /*18f0*/  ISETP.GE.AND P1, PT, R11, RZ, PT ;  /* 0x000000ff0b00720c */ /* 0x000fe20003f26270 */
[----:B------:R-:W-:Y:S01]  /*1900*/  @!P0 IMAD.IADD R108, R108, 0x1, -R2 ;  /* 0x000000016c6c8824 */ /* 0x000fe200078e0a02 */
[----:B------:R-:W-:Y:S01]  /*1910*/  ISETP.GE.AND P0, PT, R5, RZ, PT ;  /* 0x000000ff0500720c */ /* 0x000fe20003f06270 */
[----:B------:R-:W-:Y:S01]  /*1920*/  IMAD.HI.U32 R5, R3, R104, RZ ;  /* 0x0000006803057227 */ /* 0x000fe200078e00ff */
[----:B------:R-:W-:Y:S02]  /*1930*/  IABS R34, R8 ;  /* 0x0000000800227213 */ /* 0x000fe40000000000 */
[----:B------:R-:W-:Y:S01]  /*1940*/  LOP3.LUT R21, R4, 0x8e, RZ, 0xfc, !PT ;  /* 0x0000008e04157812 */ /* 0x000fe200078efcff */
[----:B------:R-:W-:Y:S01]  /*1950*/  IMAD.MOV R5, RZ, RZ, -R5 ;  /* 0x000000ffff057224 */ /* 0x000fe200078e0a05 */
[----:B------:R-:W-:Y:S01]  /*1960*/  LOP3.LUT R251, R7, 0x60, RZ, 0x3c, !PT ;  /* 0x0000006007fb7812 */ /* 0x000fe200078e3cff */
[----:B------:R-:W-:Y:S01]  /*1970*/  IMAD.MOV R9, RZ, RZ, -R9 ;  /* 0x000000ffff097224 */ /* 0x000fe200078e0a09 */
[----:B------:R-:W-:Y:S01]  /*1980*/  IABS R202, R21 ;  /* 0x0000001500ca7213 */ /* 0x000fe20000000000 */
[----:B------:R-:W-:-:S02]  /*1990*/  IMAD R104, R2, R5, R104 ;  /* 0x0000000502687224 */ /* 0x000fc400078e0268 */
[--C-:B------:R-:W-:Y:S01]  /*19a0*/  @!P5 IMAD.IADD R32, R32, 0x1, -R2.reuse ;  /* 0x000000012020d824 */ /* 0x100fe200078e0a02 */
[----:B------:R-:W-:Y:S01]  /*19b0*/  @!P1 IADD3 R108, -R108, RZ, RZ ;  /* 0x000000ff6c6c9210 */ /* 0x000fe20007ffe1ff */
[----:B------:R-:W-:Y:S01]  /*19c0*/  @!P4 IMAD.IADD R106, R106, 0x1, -R2 ;  /* 0x000000016a6ac824 */ /* 0x000fe200078e0a02 */
[----:B------:R-:W-:Y:S01]  /*19d0*/  ISETP.GE.AND P1, PT, R8, RZ, PT ;  /* 0x000000ff0800720c */ /* 0x000fe20003f26270 */
[C---:B------:R-:W-:Y:S01]  /*19e0*/  IMAD R102, R2.reuse, R9, R102 ;  /* 0x0000000902667224 */ /* 0x040fe200078e0266 */
[C---:B------:R-:W-:Y:S01]  /*19f0*/  ISETP.GT.U32.AND P4, PT, R2.reuse, R104, PT ;  /* 0x000000680200720c */ /* 0x040fe20003f84070 */
[----:B------:R-:W-:Y:S01]  /*1a00*/  @!P2 IMAD.MOV R106, RZ, RZ, -R106 ;  /* 0x000000ffff6aa224 */ /* 0x000fe200078e0a6a */
[C---:B------:R-:W-:Y:S01]  /*1a10*/  ISETP.GT.U32.AND P5, PT, R2.reuse, R32, PT ;  /* 0x000000200200720c */ /* 0x040fe20003fa4070 */
[----:B------:R-:W-:Y:S01]  /*1a20*/  IMAD.HI.U32 R8, R3, R34, RZ ;  /* 0x0000002203087227 */ /* 0x000fe200078e00ff */
[----:B------:R-:W-:-:S03]  /*1a30*/  ISETP.GT.U32.AND P2, PT, R2, R102, PT ;  /* 0x000000660200720c */ /* 0x000fc60003f44070 */
[----:B------:R-:W-:Y:S01]  /*1a40*/  @!P3 IMAD.MOV R110, RZ, RZ, -R110 ;  /* 0x000000ffff6eb224 */ /* 0x000fe200078e0a6e */
[----:B------:R-:W-:Y:S01]  /*1a50*/  ISETP.GE.AND P3, PT, R15, RZ, PT ;  /* 0x000000ff0f00720c */ /* 0x000fe20003f66270 */
[----:B------:R-:W-:Y:S01]  /*1a60*/  IMAD.MOV R11, RZ, RZ, -R8 ;  /* 0x000000ffff0b7224 */ /* 0x000fe200078e0a08 */
[C---:B------:R-:W-:Y:S01]  /*1a70*/  LOP3.LUT R8, R4.reuse, 0x2c, RZ, 0xfc, !PT ;  /* 0x0000002c04087812 */ /* 0x040fe200078efcff */
[----:B------:R-:W-:Y:S01]  /*1a80*/  @!P6 IMAD.MOV R30, RZ, RZ, -R30 ;  /* 0x000000ffff1ee224 */ /* 0x000fe200078e0a1e */
[----:B------:R-:W-:Y:S01]  /*1a90*/  LOP3.LUT R15, R4, 0x30, RZ, 0xfc, !PT ;  /* 0x00000030040f7812 */ /* 0x000fe200078efcff */
[--C-:B------:R-:W-:Y:S01]  /*1aa0*/  @!P4 IMAD.IADD R104, R104, 0x1, -R2.reuse ;  /* 0x000000016868c824 */ /* 0x100fe200078e0a02 */
[----:B------:R-:W-:Y:S01]  /*1ab0*/  IABS R36, R8 ;  /* 0x0000000800247213 */ /* 0x000fe20000000000 */
[--C-:B------:R-:W-:Y:S01]  /*1ac0*/  @!P5 IMAD.IADD R32, R32, 0x1, -R2.reuse ;  /* 0x000000012020d824 */ /* 0x100fe200078e0a02 */
[----:B------:R-:W-:Y:S01]  /*1ad0*/  ISETP.GE.AND P6, PT, R13, RZ, PT ;  /* 0x000000ff0d00720c */ /* 0x000fe20003fc6270 */
[----:B------:R-:W-:Y:S01]  /*1ae0*/  @!P2 IMAD.IADD R102, R102, 0x1, -R2 ;  /* 0x000000016666a824 */ /* 0x000fe200078e0a02 */
[----:B------:R-:W-:Y:S01]  /*1af0*/  LOP3.LUT R13, R4, 0x2e, RZ, 0xfc, !PT ;  /* 0x0000002e040d7812 */ /* 0x000fe200078efcff */
[----:B------:R-:W-:Y:S01]  /*1b00*/  IMAD.HI.U32 R5, R3, R36, RZ ;  /* 0x0000002403057227 */ /* 0x000fe200078e00ff */
[----:B------:R-:W-:-:S02]  /*1b10*/  IABS R38, R15 ;  /* 0x0000000f00267213 */ /* 0x000fc40000000000 */
[----:B------:R-:W-:Y:S01]  /*1b20*/  ISETP.GT.U32.AND P4, PT, R2, R104, PT ;  /* 0x000000680200720c */ /* 0x000fe20003f84070 */
[----:B------:R-:W-:Y:S01]  /*1b30*/  @!P3 IMAD.MOV R32, RZ, RZ, -R32 ;  /* 0x000000ffff20b224 */ /* 0x000fe200078e0a20 */
[----:B------:R-:W-:Y:S01]  /*1b40*/  IABS R100, R13 ;  /* 0x0000000d00647213 */ /* 0x000fe20000000000 */
[----:B------:R-:W-:Y:S01]  /*1b50*/  IMAD.MOV R5, RZ, RZ, -R5 ;  /* 0x000000ffff057224 */ /* 0x000fe200078e0a05 */
[----:B------:R-:W-:Y:S01]  /*1b60*/  ISETP.GE.AND P3, PT, R8, RZ, PT ;  /* 0x000000ff0800720c */ /* 0x000fe20003f66270 */
[----:B------:R-:W-:Y:S01]  /*1b70*/  IMAD.HI.U32 R8, R3, R38, RZ ;  /* 0x0000002603087227 */ /* 0x000fe200078e00ff */
[----:B------:R-:W-:-:S03]  /*1b80*/  ISETP.GT.U32.AND P2, PT, R2, R102, PT ;  /* 0x000000660200720c */ /* 0x000fc60003f44070 */
[C---:B------:R-:W-:Y:S02]  /*1b90*/  IMAD R34, R2.reuse, R11, R34 ;  /* 0x0000000b02227224 */ /* 0x040fe400078e0222 */
[C---:B------:R-:W-:Y:S02]  /*1ba0*/  IMAD R36, R2.reuse, R5, R36 ;  /* 0x0000000502247224 */ /* 0x040fe400078e0224 */
[----:B------:R-:W-:Y:S01]  /*1bb0*/  IMAD.HI.U32 R5, R3, R100, RZ ;  /* 0x0000006403057227 */ /* 0x000fe200078e00ff */
[----:B------:R-:W-:-:S03]  /*1bc0*/  ISETP.GT.U32.AND P5, PT, R2, R34, PT ;  /* 0x000000220200720c */ /* 0x000fc60003fa4070 */
[----:B------:R-:W-:-:S04]  /*1bd0*/  IMAD.HI.U32 R9, R3, R98, RZ ;  /* 0x0000006203097227 */ /* 0x000fc800078e00ff */
[----:B------:R-:W-:Y:S01]  /*1be0*/  IMAD.MOV R11, RZ, RZ, -R8 ;  /* 0x000000ffff0b7224 */ /* 0x000fe200078e0a08 */
[----:B------:R-:W-:Y:S01]  /*1bf0*/  LOP3.LUT R8, R4, 0x34, RZ, 0xfc, !PT ;  /* 0x0000003404087812 */ /* 0x000fe200078efcff */
[----:B------:R-:W-:Y:S02]  /*1c00*/  IMAD.MOV R5, RZ, RZ, -R5 ;  /* 0x000000ffff057224 */ /* 0x000fe400078e0a05 */
[----:B------:R-:W-:Y:S01]  /*1c10*/  IMAD.MOV R9, RZ, RZ, -R9 ;  /* 0x000000ffff097224 */ /* 0x000fe200078e0a09 */
[----:B------:R-:W-:Y:S01]  /*1c20*/  IABS R40, R8 ;  /* 0x0000000800287213 */ /* 0x000fe20000000000 */
[----:B------:R-:W-:Y:S01]  /*1c30*/  IMAD R38, R2, R11, R38 ;  /* 0x0000000b02267224 */ /* 0x000fe200078e0226 */
[----:B------:R-:W-:Y:S01]  /*1c40*/  @!P5 IADD3 R34, R34, -R2, RZ ;  /* 0x800000022222d210 */ /* 0x000fe20007ffe0ff */
[----:B------:R-:W-:Y:S01]  /*1c50*/  @!P4 IMAD.IADD R104, R104, 0x1, -R2 ;  /* 0x000000016868c824 */ /* 0x000fe200078e0a02 */
[C---:B------:R-:W-:Y:S01]  /*1c60*/  ISETP.GT.U32.AND P4, PT, R2.reuse, R36, PT ;  /* 0x000000240200720c */ /* 0x040fe20003f84070 */
[C---:B------:R-:W-:Y:S01]  /*1c70*/  IMAD R100, R2.reuse, R5, R100 ;  /* 0x0000000502647224 */ /* 0x040fe200078e0264 */
[C---:B------:R-:W-:Y:S01]  /*1c80*/  ISETP.GT.U32.AND P5, PT, R2.reuse, R34, PT ;  /* 0x000000220200720c */ /* 0x040fe20003fa4070 */
[----:B------:R-:W-:Y:S01]  /*1c90*/  IMAD R98, R2, R9, R98 ;  /* 0x0000000902627224 */ /* 0x000fe200078e0262 */
[----:B------:R-:W-:Y:S01]  /*1ca0*/  @!P0 IADD3 R104, -R104, RZ, RZ ;  /* 0x000000ff68688210 */ /* 0x000fe20007ffe1ff */
[----:B------:R-:W-:Y:S01]  /*1cb0*/  @!P2 IMAD.IADD R102, R102, 0x1, -R2 ;  /* 0x000000016666a824 */ /* 0x000fe200078e0a02 */
[C---:B------:R-:W-:Y:S01]  /*1cc0*/  ISETP.GT.U32.AND P2, PT, R2.reuse, R38, PT ;  /* 0x000000260200720c */ /* 0x040fe20003f44070 */
[----:B------:R-:W-:Y:S01]  /*1cd0*/  IMAD.HI.U32 R5, R3, R40, RZ ;  /* 0x0000002803057227 */ /* 0x000fe200078e00ff */
[----:B------:R-:W-:-:S02]  /*1ce0*/  ISETP.GT.U32.AND P0, PT, R2, R100, PT ;  /* 0x000000640200720c */ /* 0x000fc40003f04070 */
[----:B------:R-:W-:Y:S01]  /*1cf0*/  LOP3.LUT R9, R4, 0x36, RZ, 0xfc, !PT ;  /* 0x0000003604097812 */ /* 0x000fe200078efcff */
[----:B------:R-:W-:Y:S01]  /*1d00*/  @!P6 IMAD.MOV R102, RZ, RZ, -R102 ;  /* 0x000000ffff66e224 */ /* 0x000fe200078e0a66 */
[----:B------:R-:W-:Y:S01]  /*1d10*/  ISETP.GT.U32.AND P6, PT, R2, R98, PT ;  /* 0x000000620200720c */ /* 0x000fe20003fc4070 */
[----:B------:R-:W-:Y:S01]  /*1d20*/  IMAD.MOV R5, RZ, RZ, -R5 ;  /* 0x000000ffff057224 */ /* 0x000fe200078e0a05 */
[----:B------:R-:W-:Y:S01]  /*1d30*/  IABS R96, R9 ;  /* 0x0000000900607213 */ /* 0x000fe20000000000 */
[----:B------:R-:W-:Y:S01]  /*1d40*/  @!P4 IMAD.IADD R36, R36, 0x1, -R2 ;  /* 0x000000012424c824 */ /* 0x000fe200078e0a02 */
[----:B------:R-:W-:Y:S01]  /*1d50*/  LOP3.LUT R11, R4, 0x38, RZ, 0xfc, !PT ;  /* 0x00000038040b7812 */ /* 0x000fe200078efcff */
[----:B------:R-:W-:Y:S02]  /*1d60*/  IMAD R40, R2, R5, R40 ;  /* 0x0000000502287224 */ /* 0x000fe400078e0228 */
[--C-:B------:R-:W-:Y:S01]  /*1d70*/  @!P2 IMAD.IADD R38, R38, 0x1, -R2.reuse ;  /* 0x000000012626a824 */ /* 0x100fe200078e0a02 */
[----:B------:R-:W-:Y:S01]  /*1d80*/  ISETP.GT.U32.AND P4, PT, R2, R36, PT ;  /* 0x000000240200720c */ /* 0x000fe20003f84070 */
[----:B------:R-:W-:Y:S01]  /*1d90*/  @!P0 IMAD.IADD R100, R100, 0x1, -R2 ;  /* 0x0000000164648824 */ /* 0x000fe200078e0a02 */
[----:B------:R-:W-:Y:S01]  /*1da0*/  IABS R42, R11 ;  /* 0x0000000b002a7213 */ /* 0x000fe20000000000 */
[----:B------:R-:W-:Y:S01]  /*1db0*/  IMAD.HI.U32 R5, R3, R96, RZ ;  /* 0x0000006003057227 */ /* 0x000fe200078e00ff */
[----:B------:R-:W-:-:S02]  /*1dc0*/  ISETP.GE.AND P0, PT, R8, RZ, PT ;  /* 0x000000ff0800720c */ /* 0x000fc40003f06270 */
[----:B------:R-:W-:Y:S01]  /*1dd0*/  ISETP.GT.U32.AND P2, PT, R2, R100, PT ;  /* 0x000000640200720c */ /* 0x000fe20003f44070 */
[--C-:B------:R-:W-:Y:S01]  /*1de0*/  @!P6 IMAD.IADD R98, R98, 0x1, -R2.reuse ;  /* 0x000000016262e824 */ /* 0x100fe200078e0a02 */
[----:B------:R-:W-:Y:S01]  /*1df0*/  ISETP.GT.U32.AND P6, PT, R2, R38, PT ;  /* 0x000000260200720c */ /* 0x000fe20003fc4070 */
[--C-:B------:R-:W-:Y:S01]  /*1e00*/  @!P5 IMAD.IADD R34, R34, 0x1, -R2.reuse ;  /* 0x000000012222d824 */ /* 0x100fe200078e0a02 */
[----:B------:R-:W-:Y:S02]  /*1e10*/  IADD3 R5, -R5, RZ, RZ ;  /* 0x000000ff05057210 */ /* 0x000fe40007ffe1ff */
[----:B------:R-:W-:Y:S01]  /*1e20*/  ISETP.GE.AND P5, PT, R13, RZ, PT ;  /* 0x000000ff0d00720c */ /* 0x000fe20003fa6270 */
[----:B------:R-:W-:Y:S01]  /*1e30*/  @!P4 IMAD.IADD R36, R36, 0x1, -R2 ;  /* 0x000000012424c824 */ /* 0x000fe200078e0a02 */
[----:B------:R-:W-:Y:S01]  /*1e40*/  LOP3.LUT R13, R4, 0x3a, RZ, 0xfc, !PT ;  /* 0x0000003a040d7812 */ /* 0x000fe200078efcff */
[C---:B------:R-:W-:Y:S01]  /*1e50*/  IMAD R96, R2.reuse, R5, R96 ;  /* 0x0000000502607224 */ /* 0x040fe200078e0260 */
[----:B------:R-:W-:Y:S01]  /*1e60*/  ISETP.GE.AND P4, PT, R17, RZ, PT ;  /* 0x000000ff1100720c */ /* 0x000fe20003f86270 */
[----:B------:R-:W-:Y:S01]  /*1e70*/  @!P3 IMAD.MOV R36, RZ, RZ, -R36 ;  /* 0x000000ffff24b224 */ /* 0x000fe200078e0a24 */
[----:B------:R-:W-:Y:S01]  /*1e80*/  ISETP.GT.U32.AND P3, PT, R2, R98, PT ;  /* 0x000000620200720c */ /* 0x000fe20003f64070 */
[--C-:B------:R-:W-:Y:S01]  /*1e90*/  @!P2 IMAD.IADD R100, R100, 0x1, -R2.reuse ;  /* 0x000000016464a824 */ /* 0x100fe200078e0a02 */
[----:B------:R-:W-:Y:S01]  /*1ea0*/  ISETP.GT.U32.AND P2, PT, R2, R40, PT ;  /* 0x000000280200720c */ /* 0x000fe20003f44070 */
[----:B------:R-:W-:Y:S01]  /*1eb0*/  @!P6 IMAD.IADD R38, R38, 0x1, -R2 ;  /* 0x000000012626e824 */ /* 0x000fe200078e0a02 */
[----:B------:R-:W-:Y:S01]  /*1ec0*/  ISETP.GT.U32.AND P6, PT, R2, R96, PT ;  /* 0x000000600200720c */ /* 0x000fe20003fc4070 */
[----:B------:R-:W-:Y:S01]  /*1ed0*/  @!P1 IMAD.MOV R34, RZ, RZ, -R34 ;  /* 0x000000ffff229224 */ /* 0x000fe200078e0a22 */
[----:B------:R-:W-:Y:S01]  /*1ee0*/  ISETP.GE.AND P1, PT, R15, RZ, PT ;  /* 0x000000ff0f00720c */ /* 0x000fe20003f26270 */
[----:B------:R-:W-:Y:S01]  /*1ef0*/  IMAD.HI.U32 R5, R3, R42, RZ ;  /* 0x0000002a03057227 */ /* 0x000fe200078e00ff */
[----:B------:R-:W-:-:S02]  /*1f00*/  LOP3.LUT R15, R4, 0x3c, RZ, 0xfc, !PT ;  /* 0x0000003c040f7812 */ /* 0x000fc400078efcff */
[----:B------:R-:W-:Y:S01]  /*1f10*/  IABS R94, R13 ;  /* 0x0000000d005e7213 */ /* 0x000fe20000000000 */
[----:B------:R-:W-:Y:S01]  /*1f20*/  IMAD.MOV R5, RZ, RZ, -R5 ;  /* 0x000000ffff057224 */ /* 0x000fe200078e0a05 */
[----:B------:R-:W-:Y:S01]  /*1f30*/  IABS R44, R15 ;  /* 0x0000000f002c7213 */ /* 0x000fe20000000000 */
[----:B------:R-:W-:Y:S01]  /*1f40*/  @!P3 IMAD.IADD R98, R98, 0x1, -R2 ;  /* 0x000000016262b824 */ /* 0x000fe200078e0a02 */
[----:B------:R-:W-:Y:S01]  /*1f50*/  ISETP.GE.AND P3, PT, R9, RZ, PT ;  /* 0x000000ff0900720c */ /* 0x000fe20003f66270 */
[----:B------:R-:W-:Y:S01]  /*1f60*/  IMAD.HI.U32 R8, R3, R94, RZ ;  /* 0x0000005e03087227 */ /* 0x000fe200078e00ff */
[----:B------:R-:W-:-:S03]  /*1f70*/  LOP3.LUT R17, R4, 0x46, RZ, 0xfc, !PT ;  /* 0x0000004604117812 */ /* 0x000fc600078efcff */
[--C-:B------:R-:W-:Y:S01]  /*1f80*/  @!P6 IMAD.IADD R96, R96, 0x1, -R2.reuse ;  /* 0x000000016060e824 */ /* 0x100fe200078e0a02 */
[----:B------:R-:W-:Y:S01]  /*1f90*/  @!P1 IADD3 R38, -R38, RZ, RZ ;  /* 0x000000ff26269210 */ /* 0x000fe20007ffe1ff */
[----:B------:R-:W-:Y:S01]  /*1fa0*/  @!P2 IMAD.IADD R40, R40, 0x1, -R2 ;  /* 0x000000012828a824 */ /* 0x000fe200078e0a02 */
[----:B------:R-:W-:Y:S01]  /*1fb0*/  ISETP.GE.AND P2, PT, R11, RZ, PT ;  /* 0x000000ff0b00720c */ /* 0x000fe20003f46270 */
[----:B------:R-:W-:Y:S01]  /*1fc0*/  IMAD.HI.U32 R9, R3, R44, RZ ;  /* 0x0000002c03097227 */ /* 0x000fe200078e00ff */
[----:B------:R-:W-:Y:S02]  /*1fd0*/  ISETP.GT.U32.AND P6, PT, R2, R96, PT ;  /* 0x000000600200720c */ /* 0x000fe40003fc4070 */
[----:B------:R-:W-:Y:S01]  /*1fe0*/  IABS R84, R17 ;  /* 0x0000001100547213 */ /* 0x000fe20000000000 */
[----:B------:R-:W-:Y:S01]  /*1ff0*/  IMAD.MOV R11, RZ, RZ, -R8 ;  /* 0x000000ffff0b7224 */ /* 0x000fe200078e0a08 */
[----:B------:R-:W-:Y:S01]  /*2000*/  LOP3.LUT R8, R4, 0x3e, RZ, 0xfc, !PT ;  /* 0x0000003e04087812 */ /* 0x000fe200078efcff */
[----:B------:R-:W-:-:S02]  /*2010*/  IMAD R42, R2, R5, R42 ;  /* 0x00000005022a7224 */ /* 0x000fc400078e022a */
[----:B------:R-:W-:Y:S01]  /*2020*/  IMAD.MOV R9, RZ, RZ, -R9 ;  /* 0x000000ffff097224 */ /* 0x000fe200078e0a09 */
[----:B------:R-:W-:Y:S01]  /*2030*/  IABS R92, R8 ;  /* 0x00000008005c7213 */ /* 0x000fe20000000000 */
[C---:B------:R-:W-:Y:S01]  /*2040*/  IMAD R94, R2.reuse, R11, R94 ;  /* 0x0000000b025e7224 */ /* 0x040fe200078e025e */
[C---:B------:R-:W-:Y:S01]  /*2050*/  ISETP.GT.U32.AND P1, PT, R2.reuse, R42, PT ;  /* 0x0000002a0200720c */ /* 0x040fe20003f24070 */
[----:B------:R-:W-:Y:S01]  /*2060*/  IMAD R44, R2, R9, R44 ;  /* 0x00000009022c7224 */ /* 0x000fe200078e022c */
[----:B------:R-:W-:Y:S01]  /*2070*/  LOP3.LUT R11, R4, 0x40, RZ, 0xfc, !PT ;  /* 0x00000040040b7812 */ /* 0x000fe200078efcff */
[----:B------:R-:W-:Y:S01]  /*2080*/  @!P4 IMAD.MOV R98, RZ, RZ, -R98 ;  /* 0x000000ffff62c224 */ /* 0x000fe200078e0a62 */
[----:B------:R-:W-:Y:S01]  /*2090*/  ISETP.GT.U32.AND P4, PT, R2, R94, PT ;  /* 0x0000005e0200720c */ /* 0x000fe20003f84070 */
[----:B------:R-:W-:Y:S01]  /*20a0*/  @!P6 IMAD.IADD R96, R96, 0x1, -R2 ;  /* 0x000000016060e824 */ /* 0x000fe200078e0a02 */
[----:B------:R-:W-:Y:S01]  /*20b0*/  ISETP.GT.U32.AND P6, PT, R2, R44, PT ;  /* 0x0000002c0200720c */ /* 0x000fe20003fc4070 */
[----:B------:R-:W-:Y:S01]  /*20c0*/  IMAD.HI.U32 R5, R3, R92, RZ ;  /* 0x0000005c03057227 */ /* 0x000fe200078e00ff */
[----:B------:R-:W-:-:S03]  /*20d0*/  IABS R46, R11 ;  /* 0x0000000b002e7213 */ /* 0x000fc60000000000 */
[----:B------:R-:W-:Y:S01]  /*20e0*/  @!P5 IMAD.MOV R100, RZ, RZ, -R100 ;  /* 0x000000ffff64d224 */ /* 0x000fe200078e0a64 */
[----:B------:R-:W-:Y:S01]  /*20f0*/  ISETP.GT.U32.AND P5, PT, R2, R40, PT ;  /* 0x000000280200720c */ /* 0x000fe20003fa4070 */
[--C-:B------:R-:W-:Y:S01]  /*2100*/  @!P1 IMAD.IADD R42, R42, 0x1, -R2.reuse ;  /* 0x000000012a2a9824 */ /* 0x100fe200078e0a02 */
[----:B------:R-:W-:Y:S01]  /*2110*/  ISETP.GE.AND P1, PT, R15, RZ, PT ;  /* 0x000000ff0f00720c */ /* 0x000fe20003f26270 */
[----:B------:R-:W-:Y:S01]  /*2120*/  IMAD.MOV R9, RZ, RZ, -R5 ;  /* 0x000000ffff097224 */ /* 0x000fe200078e0a05 */
[----:B------:R-:W-:Y:S01]  /*2130*/  LOP3.LUT R15, R4, 0x44, RZ, 0xfc, !PT ;  /* 0x00000044040f7812 */ /* 0x000fe200078efcff */
[--C-:B------:R-:W-:Y:S01]  /*2140*/  @!P4 IMAD.IADD R94, R94, 0x1, -R2.reuse ;  /* 0x000000015e5ec824 */ /* 0x100fe200078e0a02 */
[----:B------:R-:W-:Y:S01]  /*2150*/  ISETP.GT.U32.AND P4, PT, R2, R42, PT ;  /* 0x0000002a0200720c */ /* 0x000fe20003f84070 */
[----:B------:R-:W-:Y:S01]  /*2160*/  @!P6 IMAD.IADD R44, R44, 0x1, -R2 ;  /* 0x000000012c2ce824 */ /* 0x000fe200078e0a02 */
[----:B------:R-:W-:Y:S01]  /*2170*/  IABS R86, R15 ;  /* 0x0000000f00567213 */ /* 0x000fe20000000000 */
[----:B------:R-:W-:Y:S01]  /*2180*/  IMAD.HI.U32 R5, R3, R46, RZ ;  /* 0x0000002e03057227 */ /* 0x000fe200078e00ff */
[----:B------:R-:W-:-:S03]  /*2190*/  ISETP.GT.U32.AND P6, PT, R2, R94, PT ;  /* 0x0000005e0200720c */ /* 0x000fc60003fc4070 */
[----:B------:R-:W-:Y:S02]  /*21a0*/  IMAD R92, R2, R9, R92 ;  /* 0x00000009025c7224 */ /* 0x000fe400078e025c */
[----:B------:R-:W-:Y:S02]  /*21b0*/  IMAD.MOV R5, RZ, RZ, -R5 ;  /* 0x000000ffff057224 */ /* 0x000fe400078e0a05 */
[----:B------:R-:W-:Y:S01]  /*21c0*/  @!P5 IMAD.IADD R40, R40, 0x1, -R2 ;  /* 0x000000012828d824 */ /* 0x000fe200078e0a02 */
[----:B------:R-:W-:Y:S01]  /*21d0*/  ISETP.GE.AND P5, PT, R13, RZ, PT ;  /* 0x000000ff0d00720c */ /* 0x000fe20003fa6270 */
[----:B------:R-:W-:Y:S01]  /*21e0*/  IMAD R46, R2, R5, R46 ;  /* 0x00000005022e7224 */ /* 0x000fe200078e022e */
[----:B------:R-:W-:Y:S01]  /*21f0*/  @!P4 IADD3 R42, R42, -R2, RZ ;  /* 0x800000022a2ac210 */ /* 0x000fe20007ffe0ff */
[----:B------:R-:W-:Y:S01]  /*2200*/  @!P0 IMAD.MOV R40, RZ, RZ, -R40 ;  /* 0x000000ffff288224 */ /* 0x000fe200078e0a28 */
[----:B------:R-:W-:Y:S01]  /*2210*/  ISETP.GT.U32.AND P4, PT, R2, R92, PT ;  /* 0x0000005c0200720c */ /* 0x000fe20003f84070 */
[----:B------:R-:W-:Y:S01]  /*2220*/  @!P6 IMAD.IADD R94, R94, 0x1, -R2 ;  /* 0x000000015e5ee824 */ /* 0x000fe200078e0a02 */
[----:B------:R-:W-:Y:S01]  /*2230*/  ISETP.GT.U32.AND P6, PT, R2, R46, PT ;  /* 0x0000002e0200720c */ /* 0x000fe20003fc4070 */
[----:B------:R-:W-:Y:S01]  /*2240*/  @!P3 IMAD.MOV R96, RZ, RZ, -R96 ;  /* 0x000000ffff60b224 */ /* 0x000fe200078e0a60 */
[----:B------:R-:W-:Y:S01]  /*2250*/  LOP3.LUT R13, R4, 0x42, RZ, 0xfc, !PT ;  /* 0x00000042040d7812 */ /* 0x000fe200078efcff */
[----:B------:R-:W-:Y:S01]  /*2260*/  @!P2 IMAD.MOV R42, RZ, RZ, -R42 ;  /* 0x000000ffff2aa224 */ /* 0x000fe200078e0a2a */
[----:B------:R-:W-:-:S02]  /*2270*/  ISETP.GT.U32.AND P0, PT, R2, R44, PT ;  /* 0x0000002c0200720c */ /* 0x000fc40003f04070 */
[----:B------:R-:W-:Y:S01]  /*2280*/  IABS R90, R13 ;  /* 0x0000000d005a7213 */ /* 0x000fe20000000000 */
[----:B------:R-:W-:Y:S01]  /*2290*/  @!P5 IMAD.MOV R94, RZ, RZ, -R94 ;  /* 0x000000ffff5ed224 */ /* 0x000fe200078e0a5e */
[----:B------:R-:W-:Y:S02]  /*22a0*/  ISETP.GE.AND P5, PT, R13, RZ, PT ;  /* 0x000000ff0d00720c */ /* 0x000fe40003fa6270 */
[----:B------:R-:W-:Y:S01]  /*22b0*/  LOP3.LUT R13, R4, 0x4c, RZ, 0xfc, !PT ;  /* 0x0000004c040d7812 */ /* 0x000fe200078efcff */
[----:B------:R-:W-:Y:S01]  /*22c0*/  @!P4 IMAD.IADD R92, R92, 0x1, -R2 ;  /* 0x000000015c5cc824 */ /* 0x000fe200078e0a02 */
[----:B------:R-:W-:Y:S01]  /*22d0*/  ISETP.GE.AND P4, PT, R11, RZ, PT ;  /* 0x000000ff0b00720c */ /* 0x000fe20003f86270 */
[----:B------:R-:W-:Y:S01]  /*22e0*/  IMAD.HI.U32 R5, R3, R90, RZ ;  /* 0x0000005a03057227 */ /* 0x000fe200078e00ff */
[----:B------:R-:W-:-:S03]  /*22f0*/  IABS R74, R13 ;  /* 0x0000000d004a7213 */ /* 0x000fc60000000000 */
[----:B------:R-:W-:Y:S01]  /*2300*/  @!P6 IMAD.IADD R46, R46, 0x1, -R2 ;  /* 0x000000012e2ee824 */ /* 0x000fe200078e0a02 */
[C---:B------:R-:W-:Y:S01]  /*2310*/  ISETP.GT.U32.AND P6, PT, R2.reuse, R92, PT ;  /* 0x0000005c0200720c */ /* 0x040fe20003fc4070 */
[----:B------:R-:W-:Y:S02]  /*2320*/  IMAD.MOV R9, RZ, RZ, -R5 ;  /* 0x000000ffff097224 */ /* 0x000fe400078e0a05 */
[----:B------:R-:W-:Y:S01]  /*2330*/  IMAD.HI.U32 R5, R3, R86, RZ ;  /* 0x0000005603057227 */ /* 0x000fe200078e00ff */
[----:B------:R-:W-:-:S03]  /*2340*/  ISETP.GT.U32.AND P2, PT, R2, R46, PT ;  /* 0x0000002e0200720c */ /* 0x000fc60003f44070 */
[C---:B------:R-:W-:Y:S02]  /*2350*/  IMAD R90, R2.reuse, R9, R90 ;  /* 0x00000009025a7224 */ /* 0x040fe400078e025a */
[----:B------:R-:W-:Y:S02]  /*2360*/  IMAD.MOV R9, RZ, RZ, -R5 ;  /* 0x000000ffff097224 */ /* 0x000fe400078e0a05 */
[----:B------:R-:W-:Y:S01]  /*2370*/  IMAD.HI.U32 R5, R3, R84, RZ ;  /* 0x0000005403057227 */ /* 0x000fe200078e00ff */
[----:B------:R-:W-:-:S03]  /*2380*/  ISETP.GT.U32.AND P3, PT, R2, R90, PT ;  /* 0x0000005a0200720c */ /* 0x000fc60003f64070 */
[----:B------:R-:W-:Y:S01]  /*2390*/  IMAD R86, R2, R9, R86 ;  /* 0x0000000902567224 */ /* 0x000fe200078e0256 */
[----:B------:R-:W-:Y:S01]  /*23a0*/  LOP3.LUT R9, R4, 0x4a, RZ, 0xfc, !PT ;  /* 0x0000004a04097812 */ /* 0x000fe200078efcff */
[--C-:B------:R-:W-:Y:S02]  /*23b0*/  @!P6 IMAD.IADD R92, R92, 0x1, -R2.reuse ;  /* 0x000000015c5ce824 */ /* 0x100fe400078e0a02 */
[--C-:B------:R-:W-:Y:S01]  /*23c0*/  @!P0 IMAD.IADD R44, R44, 0x1, -R2.reuse ;  /* 0x000000012c2c8824 */ /* 0x100fe200078e0a02 */
[----:B------:R-:W-:Y:S01]  /*23d0*/  ISETP.GT.U32.AND P6, PT, R2, R86, PT ;  /* 0x000000560200720c */ /* 0x000fe20003fc4070 */
[----:B------:R-:W-:Y:S01]  /*23e0*/  IMAD.MOV R5, RZ, RZ, -R5 ;  /* 0x000000ffff057224 */ /* 0x000fe200078e0a05 */
[----:B------:R-:W-:Y:S01]  /*23f0*/  ISETP.GE.AND P0, PT, R8, RZ, PT ;  /* 0x000000ff0800720c */ /* 0x000fe20003f06270 */
[--C-:B------:R-:W-:Y:S01]  /*2400*/  @!P2 IMAD.IADD R46, R46, 0x1, -R2.reuse ;  /* 0x000000012e2ea824 */ /* 0x100fe200078e0a02 */
[----:B------:R-:W-:Y:S01]  /*2410*/  LOP3.LUT R8, R4, 0x48, RZ, 0xfc, !PT ;  /* 0x0000004804087812 */ /* 0x000fe200078efcff */
[----:B------:R-:W-:Y:S01]  /*2420*/  @!P3 IMAD.IADD R90, R90, 0x1, -R2 ;  /* 0x000000015a5ab824 */ /* 0x000fe200078e0a02 */
[----:B------:R-:W-:Y:S01]  /*2430*/  IABS R78, R9 ;  /* 0x00000009004e7213 */ /* 0x000fe20000000000 */
[----:B------:R-:W-:Y:S01]  /*2440*/  IMAD R84, R2, R5, R84 ;  /* 0x0000000502547224 */ /* 0x000fe200078e0254 */
[----:B------:R-:W-:Y:S01]  /*2450*/  IABS R80, R8 ;  /* 0x0000000800507213 */ /* 0x000fe20000000000 */
[----:B------:R-:W-:Y:S01]  /*2460*/  @!P4 IMAD.MOV R46, RZ, RZ, -R46 ;  /* 0x000000ffff2ec224 */ /* 0x000fe200078e0a2e */
[----:B------:R-:W-:-:S02]  /*2470*/  @!P1 IADD3 R44, -R44, RZ, RZ ;  /* 0x000000ff2c2c9210 */ /* 0x000fc40007ffe1ff */
[----:B------:R-:W-:Y:S01]  /*2480*/  ISETP.GT.U32.AND P4, PT, R2, R84, PT ;  /* 0x000000540200720c */ /* 0x000fe20003f84070 */
[----:B------:R-:W-:Y:S01]  /*2490*/  @!P6 IMAD.IADD R86, R86, 0x1, -R2 ;  /* 0x000000015656e824 */ /* 0x000fe200078e0a02 */
[----:B------:R-:W-:Y:S01]  /*24a0*/  ISETP.GT.U32.AND P6, PT, R2, R90, PT ;  /* 0x0000005a0200720c */ /* 0x000fe20003fc4070 */
[----:B------:R-:W-:Y:S01]  /*24b0*/  IMAD.HI.U32 R5, R3, R80, RZ ;  /* 0x0000005003057227 */ /* 0x000fe200078e00ff */
[----:B------:R-:W-:Y:S02]  /*24c0*/  ISETP.GE.AND P1, PT, R15, RZ, PT ;  /* 0x000000ff0f00720c */ /* 0x000fe40003f26270 */
[----:B------:R-:W-:Y:S01]  /*24d0*/  ISETP.GE.AND P3, PT, R8, RZ, PT ;  /* 0x000000ff0800720c */ /* 0x000fe20003f66270 */
[----:B------:R-:W-:Y:S01]  /*24e0*/  IMAD.MOV R5, RZ, RZ, -R5 ;  /* 0x000000ffff057224 */ /* 0x000fe200078e0a05 */
[----:B------:R-:W-:Y:S01]  /*24f0*/  LOP3.LUT R15, R4, 0x4e, RZ, 0xfc, !PT ;  /* 0x0000004e040f7812 */ /* 0x000fe200078efcff */
[----:B------:R-:W-:Y:S01]  /*2500*/  @!P0 IMAD.MOV R92, RZ, RZ, -R92 ;  /* 0x000000ffff5c8224 */ /* 0x000fe200078e0a5c */
[C---:B------:R-:W-:Y:S01]  /*2510*/  ISETP.GT.U32.AND P0, PT, R2.reuse, R86, PT ;  /* 0x000000560200720c */ /* 0x040fe20003f04070 */
[----:B------:R-:W-:Y:S01]  /*2520*/  IMAD R80, R2, R5, R80 ;  /* 0x0000000502507224 */ /* 0x000fe200078e0250 */
[----:B------:R-:W-:Y:S01]  /*2530*/  IABS R72, R15 ;  /* 0x0000000f00487213 */ /* 0x000fe20000000000 */
[--C-:B------:R-:W-:Y:S01]  /*2540*/  @!P4 IMAD.IADD R84, R84, 0x1, -R2.reuse ;  /* 0x000000015454c824 */ /* 0x100fe200078e0a02 */
[----:B------:R-:W-:Y:S01]  /*2550*/  ISETP.GE.AND P4, PT, R13, RZ, PT ;  /* 0x000000ff0d00720c */ /* 0x000fe20003f86270 */
[----:B------:R-:W-:Y:S01]  /*2560*/  @!P6 IMAD.IADD R90, R90, 0x1, -R2 ;  /* 0x000000015a5ae824 */ /* 0x000fe200078e0a02 */
[----:B------:R-:W-:Y:S01]  /*2570*/  ISETP.GT.U32.AND P6, PT, R2, R80, PT ;  /* 0x000000500200720c */ /* 0x000fe20003fc4070 */
[----:B------:R-:W-:Y:S01]  /*2580*/  IMAD.HI.U32 R5, R3, R78, RZ ;  /* 0x0000004e03057227 */ /* 0x000fe200078e00ff */
[----:B------:R-:W-:-:S02]  /*2590*/  LOP3.LUT R13, R4, 0x52, RZ, 0xfc, !PT ;  /* 0x00000052040d7812 */ /* 0x000fc400078efcff */
[----:B------:R-:W-:Y:S01]  /*25a0*/  ISETP.GE.AND P2, PT, R17, RZ, PT ;  /* 0x000000ff1100720c */ /* 0x000fe20003f46270 */
[----:B------:R-:W-:Y:S01]  /*25b0*/  @!P5 IMAD.MOV R90, RZ, RZ, -R90 ;  /* 0x000000ffff5ad224 */ /* 0x000fe200078e0a5a */
[----:B------:R-:W-:Y:S01]  /*25c0*/  ISETP.GT.U32.AND P5, PT, R2, R84, PT ;  /* 0x000000540200720c */ /* 0x000fe20003fa4070 */
[----:B------:R-:W-:Y:S01]  /*25d0*/  IMAD.HI.U32 R8, R3, R74, RZ ;  /* 0x0000004a03087227 */ /* 0x000fe200078e00ff */
[----:B------:R-:W-:Y:S02]  /*25e0*/  @!P0 IADD3 R86, R86, -R2, RZ ;  /* 0x8000000256568210 */ /* 0x000fe40007ffe0ff */
[----:B------:R-:W-:Y:S01]  /*25f0*/  ISETP.GE.AND P0, PT, R9, RZ, PT ;  /* 0x000000ff0900720c */ /* 0x000fe20003f06270 */
[----:B------:R-:W-:Y:S01]  /*2600*/  IMAD.MOV R9, RZ, RZ, -R5 ;  /* 0x000000ffff097224 */ /* 0x000fe200078e0a05 */
[----:B------:R-:W-:Y:S01]  /*2610*/  IABS R66, R13 ;  /* 0x0000000d00427213 */ /* 0x000fe20000000000 */
[----:B------:R-:W-:Y:S01]  /*2620*/  IMAD.MOV R11, RZ, RZ, -R8 ;  /* 0x000000ffff0b7224 */ /* 0x000fe200078e0a08 */
[----:B------:R-:W-:Y:S01]  /*2630*/  LOP3.LUT R17, R4, 0x54, RZ, 0xfc, !PT ;  /* 0x0000005404117812 */ /* 0x000fe200078efcff */
[----:B------:R-:W-:-:S02]  /*2640*/  IMAD R78, R2, R9, R78 ;  /* 0x00000009024e7224 */ /* 0x000fc400078e024e */
[----:B------:R-:W-:Y:S01]  /*2650*/  @!P6 IMAD.IADD R80, R80, 0x1, -R2 ;  /* 0x000000015050e824 */ /* 0x000fe200078e0a02 */
[----:B------:R-:W-:Y:S01]  /*2660*/  IABS R62, R17 ;  /* 0x00000011003e7213 */ /* 0x000fe20000000000 */
[----:B------:R-:W-:Y:S01]  /*2670*/  IMAD R74, R2, R11, R74 ;  /* 0x0000000b024a7224 */ /* 0x000fe200078e024a */
[----:B------:R-:W-:Y:S01]  /*2680*/  LOP3.LUT R11, R4, 0x50, RZ, 0xfc, !PT ;  /* 0x00000050040b7812 */ /* 0x000fe200078efcff */
[----:B------:R-:W-:Y:S01]  /*2690*/  @!P1 IMAD.MOV R86, RZ, RZ, -R86 ;  /* 0x000000ffff569224 */ /* 0x000fe200078e0a56 */
[C---:B------:R-:W-:Y:S01]  /*26a0*/  ISETP.GT.U32.AND P1, PT, R2.reuse, R78, PT ;  /* 0x0000004e0200720c */ /* 0x040fe20003f24070 */
[----:B------:R-:W-:Y:S01]  /*26b0*/  IMAD.HI.U32 R5, R3, R72, RZ ;  /* 0x0000004803057227 */ /* 0x000fe200078e00ff */
[----:B------:R-:W-:Y:S02]  /*26c0*/  ISETP.GT.U32.AND P6, PT, R2, R80, PT ;  /* 0x000000500200720c */ /* 0x000fe40003fc4070 */
[----:B------:R-:W-:Y:S01]  /*26d0*/  IABS R68, R11 ;  /* 0x0000000b00447213 */ /* 0x000fe20000000000 */
[----:B------:R-:W-:Y:S01]  /*26e0*/  @!P5 IMAD.IADD R84, R84, 0x1, -R2 ;  /* 0x000000015454d824 */ /* 0x000fe200078e0a02 */
[----:B------:R-:W-:Y:S01]  /*26f0*/  ISETP.GT.U32.AND P5, PT, R2, R74, PT ;  /* 0x0000004a0200720c */ /* 0x000fe20003fa4070 */
[----:B------:R-:W-:-:S02]  /*2700*/  IMAD.MOV R5, RZ, RZ, -R5 ;  /* 0x000000ffff057224 */ /* 0x000fc400078e0a05 */
[----:B------:R-:W-:-:S04]  /*2710*/  IMAD.HI.U32 R8, R3, R66, RZ ;  /* 0x0000004203087227 */ /* 0x000fc800078e00ff */
[----:B------:R-:W-:Y:S01]  /*2720*/  IMAD R72, R2, R5, R72 ;  /* 0x0000000502487224 */ /* 0x000fe200078e0248 */
[----:B------:R-:W-:Y:S01]  /*2730*/  @!P1 IADD3 R78, R78, -R2, RZ ;  /* 0x800000024e4e9210 */ /* 0x000fe20007ffe0ff */
[--C-:B------:R-:W-:Y:S01]  /*2740*/  @!P6 IMAD.IADD R80, R80, 0x1, -R2.reuse ;  /* 0x000000015050e824 */ /* 0x100fe200078e0a02 */
[----:B------:R-:W-:Y:S01]  /*2750*/  ISETP.GE.AND P1, PT, R15, RZ, PT ;  /* 0x000000ff0f00720c */ /* 0x000fe20003f26270 */
[----:B------:R-:W-:Y:S01]  /*2760*/  IMAD.HI.U32 R5, R3, R68, RZ ;  /* 0x0000004403057227 */ /* 0x000fe200078e00ff */
[----:B------:R-:W-:Y:S02]  /*2770*/  ISETP.GT.U32.AND P6, PT, R2, R72, PT ;  /* 0x000000480200720c */ /* 0x000fe40003fc4070 */
[----:B------:R-:W-:Y:S01]  /*2780*/  LOP3.LUT R15, R4, 0x68, RZ, 0xfc, !PT ;  /* 0x00000068040f7812 */ /* 0x000fe200078efcff */
[----:B------:R-:W-:Y:S01]  /*2790*/  @!P5 IMAD.IADD R74, R74, 0x1, -R2 ;  /* 0x000000014a4ad824 */ /* 0x000fe200078e0a02 */
[----:B------:R-:W-:Y:S01]  /*27a0*/  ISETP.GT.U32.AND P5, PT, R2, R78, PT ;  /* 0x0000004e0200720c */ /* 0x000fe20003fa4070 */
[----:B------:R-:W-:Y:S01]  /*27b0*/  IMAD.MOV R5, RZ, RZ, -R5 ;  /* 0x000000ffff057224 */ /* 0x000fe200078e0a05 */
[----:B------:R-:W-:Y:S01]  /*27c0*/  IABS R76, R15 ;  /* 0x0000000f004c7213 */ /* 0x000fe20000000000 */
[----:B------:R-:W-:-:S02]  /*27d0*/  IMAD.MOV R9, RZ, RZ, -R8 ;  /* 0x000000ffff097224 */ /* 0x000fc400078e0a08 */
[----:B------:R-:W-:Y:S02]  /*27e0*/  IMAD R68, R2, R5, R68 ;  /* 0x0000000502447224 */ /* 0x000fe400078e0244 */
[----:B------:R-:W-:-:S04]  /*27f0*/  IMAD.HI.U32 R8, R3, R60, RZ ;  /* 0x0000003c03087227 */ /* 0x000fc800078e00ff */
[--C-:B------:R-:W-:Y:S01]  /*2800*/  @!P6 IMAD.IADD R72, R72, 0x1, -R2.reuse ;  /* 0x000000014848e824 */ /* 0x100fe200078e0a02 */
[----:B------:R-:W-:Y:S01]  /*2810*/  ISETP.GT.U32.AND P6, PT, R2, R74, PT ;  /* 0x0000004a0200720c */ /* 0x000fe20003fc4070 */
[----:B------:R-:W-:Y:S01]  /*2820*/  @!P5 IMAD.IADD R78, R78, 0x1, -R2 ;  /* 0x000000014e4ed824 */ /* 0x000fe200078e0a02 */
[C---:B------:R-:W-:Y:S01]  /*2830*/  ISETP.GT.U32.AND P5, PT, R2.reuse, R68, PT ;  /* 0x000000440200720c */ /* 0x040fe20003fa4070 */
[----:B------:R-:W-:Y:S02]  /*2840*/  IMAD R66, R2, R9, R66 ;  /* 0x0000000902427224 */ /* 0x000fe400078e0242 */
[----:B------:R-:W-:Y:S01]  /*2850*/  IMAD.MOV R9, RZ, RZ, -R8 ;  /* 0x000000ffff097224 */ /* 0x000fe200078e0a08 */
[----:B------:R-:W-:Y:S01]  /*2860*/  LOP3.LUT R8, R4, 0x5a, RZ, 0xfc, !PT ;  /* 0x0000005a04087812 */ /* 0x000fe200078efcff */
[----:B------:R-:W-:Y:S01]  /*2870*/  @!P3 IMAD.MOV R80, RZ, RZ, -R80 ;  /* 0x000000ffff50b224 */ /* 0x000fe200078e0a50 */
[----:B------:R-:W-:Y:S01]  /*2880*/  ISETP.GE.AND P3, PT, R11, RZ, PT ;  /* 0x000000ff0b00720c */ /* 0x000fe20003f66270 */
[----:B------:R-:W-:Y:S01]  /*2890*/  IMAD R60, R2, R9, R60 ;  /* 0x00000009023c7224 */ /* 0x000fe200078e023c */
[----:B------:R-:W-:Y:S01]  /*28a0*/  LOP3.LUT R11, R4, 0x58, RZ, 0xfc, !PT ;  /* 0x00000058040b7812 */ /* 0x000fe200078efcff */
[----:B------:R-:W-:Y:S01]  /*28b0*/  @!P0 IMAD.MOV R78, RZ, RZ, -R78 ;  /* 0x000000ffff4e8224 */ /* 0x000fe200078e0a4e */
[----:B------:R-:W-:Y:S01]  /*28c0*/  IABS R54, R8 ;  /* 0x0000000800367213 */ /* 0x000fe20000000000 */
[----:B------:R-:W-:Y:S01]  /*28d0*/  IMAD.HI.U32 R5, R3, R62, RZ ;  /* 0x0000003e03057227 */ /* 0x000fe200078e00ff */
[----:B------:R-:W-:-:S02]  /*28e0*/  @!P6 IADD3 R74, R74, -R2, RZ ;  /* 0x800000024a4ae210 */ /* 0x000fc40007ffe0ff */
[----:B------:R-:W-:Y:S01]  /*28f0*/  ISETP.GT.U32.AND P6, PT, R2, R66, PT ;  /* 0x000000420200720c */ /* 0x000fe20003fc4070 */
[----:B------:R-:W-:Y:S01]  /*2900*/  @!P5 IMAD.IADD R68, R68, 0x1, -R2 ;  /* 0x000000014444d824 */ /* 0x000fe200078e0a02 */
[----:B------:R-:W-:Y:S01]  /*2910*/  IABS R56, R11 ;  /* 0x0000000b00387213 */ /* 0x000fe20000000000 */
[----:B------:R-:W-:Y:S01]  /*2920*/  @!P4 IMAD.MOV R74, RZ, RZ, -R74 ;  /* 0x000000ffff4ac224 */ /* 0x000fe200078e0a4a */
[C---:B------:R-:W-:Y:S01]  /*2930*/  ISETP.GT.U32.AND P4, PT, R2.reuse, R60, PT ;  /* 0x0000003c0200720c */ /* 0x040fe20003f84070 */
[----:B------:R-:W-:Y:S01]  /*2940*/  IMAD.MOV R5, RZ, RZ, -R5 ;  /* 0x000000ffff057224 */ /* 0x000fe200078e0a05 */
[C---:B------:R-:W-:Y:S01]  /*2950*/  ISETP.GT.U32.AND P0, PT, R2.reuse, R68, PT ;  /* 0x000000440200720c */ /* 0x040fe20003f04070 */
[----:B------:R-:W-:Y:S01]  /*2960*/  @!P2 IMAD.MOV R84, RZ, RZ, -R84 ;  /* 0x000000ffff54a224 */ /* 0x000fe200078e0a54 */
[C---:B------:R-:W-:Y:S01]  /*2970*/  ISETP.GT.U32.AND P2, PT, R2.reuse, R72, PT ;  /* 0x000000480200720c */ /* 0x040fe20003f44070 */
[----:B------:R-:W-:Y:S01]  /*2980*/  IMAD R62, R2, R5, R62 ;  /* 0x00000005023e7224 */ /* 0x000fe200078e023e */
[----:B------:R-:W-:Y:S01]  /*2990*/  LOP3.LUT R9, R4, 0x60, RZ, 0xfc, !PT ;  /* 0x0000006004097812 */ /* 0x000fe200078efcff */
[----:B------:R-:W-:-:S03]  /*29a0*/  IMAD.HI.U32 R5, R3, R56, RZ ;  /* 0x0000003803057227 */ /* 0x000fc600078e00ff */
[----:B------:R-:W-:Y:S01]  /*29b0*/  ISETP.GT.U32.AND P5, PT, R2, R62, PT ;  /* 0x0000003e0200720c */ /* 0x000fe20003fa4070 */
[--C-:B------:R-:W-:Y:S01]  /*29c0*/  @!P6 IMAD.IADD R66, R66, 0x1, -R2.reuse ;  /* 0x000000014242e824 */ /* 0x100fe200078e0a02 */
[----:B------:R-:W-:Y:S01]  /*29d0*/  IABS R52, R9 ;  /* 0x0000000900347213 */ /* 0x000fe20000000000 */
[--C-:B------:R-:W-:Y:S01]  /*29e0*/  @!P4 IMAD.IADD R60, R60, 0x1, -R2.reuse ;  /* 0x000000013c3cc824 */ /* 0x100fe200078e0a02 */
[----:B------:R-:W-:Y:S01]  /*29f0*/  ISETP.GE.AND P4, PT, R11, RZ, PT ;  /* 0x000000ff0b00720c */ /* 0x000fe20003f86270 */
[----:B------:R-:W-:Y:S01]  /*2a00*/  @!P0 IMAD.IADD R68, R68, 0x1, -R2 ;  /* 0x0000000144448824 */ /* 0x000fe200078e0a02 */
[C---:B------:R-:W-:Y:S01]  /*2a10*/  ISETP.GT.U32.AND P6, PT, R2.reuse, R66, PT ;  /* 0x000000420200720c */ /* 0x040fe20003fc4070 */
[----:B------:R-:W-:Y:S01]  /*2a20*/  IMAD.MOV R5, RZ, RZ, -R5 ;  /* 0x000000ffff057224 */ /* 0x000fe200078e0a05 */
[----:B------:R-:W-:Y:S01]  /*2a30*/  ISETP.GE.AND P0, PT, R19, RZ, PT ;  /* 0x000000ff1300720c */ /* 0x000fe20003f06270 */
[----:B------:R-:W-:Y:S01]  /*2a40*/  @!P3 IMAD.MOV R68, RZ, RZ, -R68 ;  /* 0x000000ffff44b224 */ /* 0x000fe200078e0a44 */
[C---:B------:R-:W-:Y:S01]  /*2a50*/  ISETP.GT.U32.AND P3, PT, R2.reuse, R60, PT ;  /* 0x0000003c0200720c */ /* 0x040fe20003f64070 */
[----:B------:R-:W-:Y:S01]  /*2a60*/  IMAD R56, R2, R5, R56 ;  /* 0x0000000502387224 */ /* 0x000fe200078e0238 */
[C---:B------:R-:W-:Y:S01]  /*2a70*/  LOP3.LUT R11, R4.reuse, 0x62, RZ, 0xfc, !PT ;  /* 0x00000062040b7812 */ /* 0x040fe200078efcff */
[----:B------:R-:W-:Y:S01]  /*2a80*/  IMAD.HI.U32 R5, R3, R54, RZ ;  /* 0x0000003603057227 */ /* 0x000fe200078e00ff */
[----:B------:R-:W-:-:S02]  /*2a90*/  LOP3.LUT R19, R4, 0x6c, RZ, 0xfc, !PT ;  /* 0x0000006c04137812 */ /* 0x000fc400078efcff */
[----:B------:R-:W-:Y:S01]  /*2aa0*/  IABS R58, R11 ;  /* 0x0000000b003a7213 */ /* 0x000fe20000000000 */
[----:B------:R-:W-:Y:S01]  /*2ab0*/  IMAD.MOV R5, RZ, RZ, -R5 ;  /* 0x000000ffff057224 */ /* 0x000fe200078e0a05 */
[----:B------:R-:W-:Y:S01]  /*2ac0*/  IABS R168, R19 ;  /* 0x0000001300a87213 */ /* 0x000fe20000000000 */
[----:B------:R-:W-:Y:S01]  /*2ad0*/  @!P5 IMAD.IADD R62, R62, 0x1, -R2 ;  /* 0x000000013e3ed824 */ /* 0x000fe200078e0a02 */
[----:B------:R-:W-:Y:S01]  /*2ae0*/  @!P6 IADD3 R66, R66, -R2, RZ ;  /* 0x800000024242e210 */ /* 0x000fe20007ffe0ff */
[C---:B------:R-:W-:Y:S01]  /*2af0*/  IMAD R54, R2.reuse, R5, R54 ;  /* 0x0000000502367224 */ /* 0x040fe200078e0236 */
[----:B------:R-:W-:Y:S01]  /*2b00*/  ISETP.GT.U32.AND P6, PT, R2, R56, PT ;  /* 0x000000380200720c */ /* 0x000fe20003fc4070 */
[--C-:B------:R-:W-:Y:S01]  /*2b10*/  @!P3 IMAD.IADD R60, R60, 0x1, -R2.reuse ;  /* 0x000000013c3cb824 */ /* 0x100fe200078e0a02 */
[----:B------:R-:W-:Y:S01]  /*2b20*/  ISETP.GT.U32.AND P5, PT, R2, R62, PT ;  /* 0x0000003e0200720c */ /* 0x000fe20003fa4070 */
[----:B------:R-:W-:Y:S01]  /*2b30*/  @!P2 IMAD.IADD R72, R72, 0x1, -R2 ;  /* 0x000000014848a824 */ /* 0x000fe200078e0a02 */
[----:B------:R-:W-:Y:S01]  /*2b40*/  ISETP.GT.U32.AND P3, PT, R2, R54, PT ;  /* 0x000000360200720c */ /* 0x000fe20003f64070 */
[----:B------:R-:W-:Y:S01]  /*2b50*/  @!P0 IMAD.MOV R60, RZ, RZ, -R60 ;  /* 0x000000ffff3c8224 */ /* 0x000fe200078e0a3c */
[----:B------:R-:W-:Y:S01]  /*2b60*/  ISETP.GE.AND P2, PT, R13, RZ, PT ;  /* 0x000000ff0d00720c */ /* 0x000fe20003f46270 */
[----:B------:R-:W-:Y:S01]  /*2b70*/  @!P1 IMAD.MOV R72, RZ, RZ, -R72 ;  /* 0x000000ffff489224 */ /* 0x000fe200078e0a48 */
[----:B------:R-:W-:-:S02]  /*2b80*/  ISETP.GE.AND P1, PT, R17, RZ, PT ;  /* 0x000000ff1100720c */ /* 0x000fc40003f26270 */
[----:B------:R-:W-:Y:S02]  /*2b90*/  LOP3.LUT R5, R4, 0x5c, RZ, 0xfc, !PT ;  /* 0x0000005c04057812 */ /* 0x000fe400078efcff */
[----:B------:R-:W-:Y:S01]  /*2ba0*/  ISETP.GE.AND P0, PT, R9, RZ, PT ;  /* 0x000000ff0900720c */ /* 0x000fe20003f06270 */
[--C-:B------:R-:W-:Y:S01]  /*2bb0*/  @!P6 IMAD.IADD R56, R56, 0x1, -R2.reuse ;  /* 0x000000013838e824 */ /* 0x100fe200078e0a02 */
[----:B------:R-:W-:Y:S01]  /*2bc0*/  IABS R50, R5 ;  /* 0x0000000500327213 */ /* 0x000fe20000000000 */
[--C-:B------:R-:W-:Y:S01]  /*2bd0*/  @!P5 IMAD.IADD R62, R62, 0x1, -R2.reuse ;  /* 0x000000013e3ed824 */ /* 0x100fe200078e0a02 */
[----:B------:R-:W-:Y:S01]  /*2be0*/  ISETP.GE.AND P5, PT, R8, RZ, PT ;  /* 0x000000ff0800720c */ /* 0x000fe20003fa6270 */
[----:B------:R-:W-:Y:S01]  /*2bf0*/  @!P3 IMAD.IADD R54, R54, 0x1, -R2 ;  /* 0x000000013636b824 */ /* 0x000fe200078e0a02 */
[----:B------:R-:W-:Y:S01]  /*2c00*/  ISETP.GT.U32.AND P6, PT, R2, R56, PT ;  /* 0x000000380200720c */ /* 0x000fe20003fc4070 */
[----:B------:R-:W-:Y:S01]  /*2c10*/  @!P2 IMAD.MOV R66, RZ, RZ, -R66 ;  /* 0x000000ffff42a224 */ /* 0x000fe200078e0a42 */
[----:B------:R-:W-:Y:S01]  /*2c20*/  LOP3.LUT R8, R4, 0x5e, RZ, 0xfc, !PT ;  /* 0x0000005e04087812 */ /* 0x000fe200078efcff */
[----:B------:R-:W-:Y:S01]  /*2c30*/  @!P1 IMAD.MOV R62, RZ, RZ, -R62 ;  /* 0x000000ffff3e9224 */ /* 0x000fe200078e0a3e */
[----:B------:R-:W-:-:S02]  /*2c40*/  ISETP.GT.U32.AND P3, PT, R2, R54, PT ;  /* 0x000000360200720c */ /* 0x000fc40003f64070 */
[----:B------:R-:W-:Y:S01]  /*2c50*/  ISETP.GE.AND P2, PT, R5, RZ, PT ;  /* 0x000000ff0500720c */ /* 0x000fe20003f46270 */
[C---:B------:R-:W-:Y:S01]  /*2c60*/  IMAD.HI.U32 R5, R3.reuse, R50, RZ ;  /* 0x0000003203057227 */ /* 0x040fe200078e00ff */
[----:B------:R-:W-:Y:S02]  /*2c70*/  ISETP.GE.AND P1, PT, R8, RZ, PT ;  /* 0x000000ff0800720c */ /* 0x000fe40003f26270 */
[----:B------:R-:W-:Y:S01]  /*2c80*/  IABS R48, R8 ;  /* 0x0000000800307213 */ /* 0x000fe20000000000 */
[----:B------:R-:W-:Y:S01]  /*2c90*/  IMAD.HI.U32 R8, R3, R52, RZ ;  /* 0x0000003403087227 */ /* 0x000fe200078e00ff */
[----:B------:R-:W-:Y:S02]  /*2ca0*/  LOP3.LUT R13, R4, 0x66, RZ, 0xfc, !PT ;  /* 0x00000066040d7812 */ /* 0x000fe400078efcff */
[----:B------:R-:W-:Y:S01]  /*2cb0*/  @!P6 IADD3 R56, R56, -R2, RZ ;  /* 0x800000023838e210 */ /* 0x000fe20007ffe0ff */
[----:B------:R-:W-:Y:S01]  /*2cc0*/  IMAD.MOV R9, RZ, RZ, -R5 ;  /* 0x000000ffff097224 */ /* 0x000fe200078e0a05 */
[----:B------:R-:W-:Y:S01]  /*2cd0*/  ISETP.GE.AND P6, PT, R11, RZ, PT ;  /* 0x000000ff0b00720c */ /* 0x000fe20003fc6270 */
[----:B------:R-:W-:Y:S01]  /*2ce0*/  IMAD.MOV R11, RZ, RZ, -R8 ;  /* 0x000000ffff0b7224 */ /* 0x000fe200078e0a08 */
[----:B------:R-:W-:Y:S01]  /*2cf0*/  IABS R70, R13 ;  /* 0x0000000d00467213 */ /* 0x000fe20000000000 */
[----:B------:R-:W-:Y:S01]  /*2d00*/  IMAD R50, R2, R9, R50 ;  /* 0x0000000902327224 */ /* 0x000fe200078e0232 */
[----:B------:R-:W-:Y:S01]  /*2d10*/  LOP3.LUT R17, R4, 0x6a, RZ, 0xfc, !PT ;  /* 0x0000006a04117812 */ /* 0x000fe200078efcff */
[----:B------:R-:W-:-:S02]  /*2d20*/  @!P3 IMAD.IADD R54, R54, 0x1, -R2 ;  /* 0x000000013636b824 */ /* 0x000fc400078e0a02 */
[----:B------:R-:W-:Y:S01]  /*2d30*/  IMAD R52, R2, R11, R52 ;  /* 0x0000000b02347224 */ /* 0x000fe200078e0234 */
[----:B------:R-:W-:Y:S01]  /*2d40*/  LOP3.LUT R11, R4, 0x64, RZ, 0xfc, !PT ;  /* 0x00000064040b7812 */ /* 0x000fe200078efcff */
[----:B------:R-:W-:Y:S01]  /*2d50*/  @!P4 IMAD.MOV R56, RZ, RZ, -R56 ;  /* 0x000000ffff38c224 */ /* 0x000fe200078e0a38 */
[C---:B------:R-:W-:Y:S01]  /*2d60*/  ISETP.GT.U32.AND P4, PT, R2.reuse, R50, PT ;  /* 0x000000320200720c */ /* 0x040fe20003f84070 */
[----:B------:R-:W-:Y:S01]  /*2d70*/  @!P5 IMAD.MOV R54, RZ, RZ, -R54 ;  /* 0x000000ffff36d224 */ /* 0x000fe200078e0a36 */
[----:B------:R-:W-:Y:S01]  /*2d80*/  ISETP.GT.U32.AND P5, PT, R2, R52, PT ;  /* 0x000000340200720c */ /* 0x000fe20003fa4070 */
[----:B------:R-:W-:Y:S01]  /*2d90*/  IMAD.HI.U32 R5, R3, R48, RZ ;  /* 0x0000003003057227 */ /* 0x000fe200078e00ff */
[----:B------:R-:W-:Y:S02]  /*2da0*/  IABS R64, R11 ;  /* 0x0000000b00407213 */ /* 0x000fe40000000000 */
[----:B------:R-:W-:Y:S01]  /*2db0*/  IABS R82, R17 ;  /* 0x0000001100527213 */ /* 0x000fe20000000000 */
[----:B------:R-:W-:-:S02]  /*2dc0*/  IMAD.MOV R9, RZ, RZ, -R5 ;  /* 0x000000ffff097224 */ /* 0x000fc400078e0a05 */
[----:B------:R-:W-:-:S04]  /*2dd0*/  IMAD.HI.U32 R5, R3, R58, RZ ;  /* 0x0000003a03057227 */ /* 0x000fc800078e00ff */
[--C-:B------:R-:W-:Y:S02]  /*2de0*/  @!P4 IMAD.IADD R50, R50, 0x1, -R2.reuse ;  /* 0x000000013232c824 */ /* 0x100fe400078e0a02 */
[----:B------:R-:W-:Y:S02]  /*2df0*/  @!P5 IMAD.IADD R52, R52, 0x1, -R2 ;  /* 0x000000013434d824 */ /* 0x000fe400078e0a02 */
[C---:B------:R-:W-:Y:S01]  /*2e00*/  IMAD R48, R2.reuse, R9, R48 ;  /* 0x0000000902307224 */ /* 0x040fe200078e0230 */
[C---:B------:R-:W-:Y:S01]  /*2e10*/  ISETP.GT.U32.AND P4, PT, R2.reuse, R50, PT ;  /* 0x000000320200720c */ /* 0x040fe20003f84070 */
[----:B------:R-:W-:Y:S01]  /*2e20*/  IMAD.HI.U32 R8, R3, R70, RZ ;  /* 0x0000004603087227 */ /* 0x000fe200078e00ff */
[C---:B------:R-:W-:Y:S02]  /*2e30*/  ISETP.GT.U32.AND P5, PT, R2.reuse, R52, PT ;  /* 0x000000340200720c */ /* 0x040fe40003fa4070 */
[----:B------:R-:W-:Y:S01]  /*2e40*/  ISETP.GT.U32.AND P3, PT, R2, R48, PT ;  /* 0x000000300200720c */ /* 0x000fe20003f64070 */
[----:B------:R-:W-:-:S02]  /*2e50*/  IMAD.MOV R5, RZ, RZ, -R5 ;  /* 0x000000ffff057224 */ /* 0x000fc400078e0a05 */
[----:B------:R-:W-:Y:S02]  /*2e60*/  IMAD.MOV R9, RZ, RZ, -R8 ;  /* 0x000000ffff097224 */ /* 0x000fe400078e0a08 */
[C---:B------:R-:W-:Y:S02]  /*2e70*/  IMAD R58, R2.reuse, R5, R58 ;  /* 0x00000005023a7224 */ /* 0x040fe400078e023a */
[----:B------:R-:W-:Y:S02]  /*2e80*/  IMAD R70, R2, R9, R70 ;  /* 0x0000000902467224 */ /* 0x000fe400078e0246 */
[--C-:B------:R-:W-:Y:S01]  /*2e90*/  @!P4 IMAD.IADD R50, R50, 0x1, -R2.reuse ;  /* 0x000000013232c824 */ /* 0x100fe200078e0a02 */
[----:B------:R-:W-:Y:S01]  /*2ea0*/  ISETP.GT.U32.AND P4, PT, R2, R58, PT ;  /* 0x0000003a0200720c */ /* 0x000fe20003f84070 */
[----:B------:R-:W-:Y:S01]  /*2eb0*/  @!P5 IMAD.IADD R52, R52, 0x1, -R2 ;  /* 0x000000013434d824 */ /* 0x000fe200078e0a02 */
[----:B------:R-:W-:Y:S01]  /*2ec0*/  ISETP.GT.U32.AND P5, PT, R2, R70, PT ;  /* 0x000000460200720c */ /* 0x000fe20003fa4070 */
[----:B------:R-:W-:Y:S01]  /*2ed0*/  IMAD.HI.U32 R5, R3, R64, RZ ;  /* 0x0000004003057227 */ /* 0x000fe200078e00ff */
[----:B------:R-:W-:-:S03]  /*2ee0*/  @!P3 IADD3 R48, R48, -R2, RZ ;  /* 0x800000023030b210 */ /* 0x000fc60007ffe0ff */
[----:B------:R-:W-:Y:S01]  /*2ef0*/  IMAD.MOV R5, RZ, RZ, -R5 ;  /* 0x000000ffff057224 */ /* 0x000fe200078e0a05 */
[----:B------:R-:W-:Y:S01]  /*2f00*/  ISETP.GT.U32.AND P3, PT, R2, R48, PT ;  /* 0x000000300200720c */ /* 0x000fe20003f64070 */
[----:B------:R-:W-:-:S04]  /*2f10*/  IMAD.HI.U32 R8, R3, R82, RZ ;  /* 0x0000005203087227 */ /* 0x000fc800078e00ff */
[----:B------:R-:W-:Y:S01]  /*2f20*/  IMAD R64, R2, R5, R64 ;  /* 0x0000000502407224 */ /* 0x000fe200078e0240 */
[----:B------:R-:W-:Y:S01]  /*2f30*/  IADD3 R9, -R8, RZ, RZ ;  /* 0x000000ff08097210 */ /* 0x000fe20007ffe1ff */
[----:B------:R-:W-:Y:S01]  /*2f40*/  IMAD.HI.U32 R5, R3, R76, RZ ;  /* 0x0000004c03057227 */ /* 0x000fe200078e00ff */
[----:B------:R-:W-:-:S03]  /*2f50*/  LOP3.LUT R8, R4, 0x6e, RZ, 0xfc, !PT ;  /* 0x0000006e04087812 */ /* 0x000fc600078efcff */
[--C-:B------:R-:W-:Y:S01]  /*2f60*/  @!P4 IMAD.IADD R58, R58, 0x1, -R2.reuse ;  /* 0x000000013a3ac824 */ /* 0x100fe200078e0a02 */
[----:B------:R-:W-:Y:S01]  /*2f70*/  IABS R170, R8 ;  /* 0x0000000800aa7213 */ /* 0x000fe20000000000 */
[--C-:B------:R-:W-:Y:S02]  /*2f80*/  @!P5 IMAD.IADD R70, R70, 0x1, -R2.reuse ;  /* 0x000000014646d824 */ /* 0x100fe400078e0a02 */
[----:B------:R-:W-:Y:S01]  /*2f90*/  IMAD.MOV R5, RZ, RZ, -R5 ;  /* 0x000000ffff057224 */ /* 0x000fe200078e0a05 */
[----:B------:R-:W-:Y:S01]  /*2fa0*/  ISETP.GT.U32.AND P4, PT, R2, R58, PT ;  /* 0x0000003a0200720c */ /* 0x000fe20003f84070 */
[----:B------:R-:W-:Y:S01]  /*2fb0*/  @!P3 IMAD.IADD R48, R48, 0x1, -R2 ;  /* 0x000000013030b824 */ /* 0x000fe200078e0a02 */
[C---:B------:R-:W-:Y:S01]  /*2fc0*/  ISETP.GT.U32.AND P5, PT, R2.reuse, R70, PT ;  /* 0x000000460200720c */ /* 0x040fe20003fa4070 */
[C---:B------:R-:W-:Y:S01]  /*2fd0*/  IMAD R76, R2.reuse, R5, R76 ;  /* 0x00000005024c7224 */ /* 0x040fe200078e024c */
[----:B------:R-:W-:Y:S01]  /*2fe0*/  ISETP.GT.U32.AND P3, PT, R2, R64, PT ;  /* 0x000000400200720c */ /* 0x000fe20003f64070 */
[----:B------:R-:W-:-:S04]  /*2ff0*/  IMAD.HI.U32 R5, R3, R168, RZ ;  /* 0x000000a803057227 */ /* 0x000fc800078e00ff */
[----:B------:R-:W-:Y:S02]  /*3000*/  IMAD.MOV R5, RZ, RZ, -R5 ;  /* 0x000000ffff057224 */ /* 0x000fe400078e0a05 */
[C---:B------:R-:W-:Y:S02]  /*3010*/  IMAD R82, R2.reuse, R9, R82 ;  /* 0x0000000902527224 */ /* 0x040fe400078e0252 */
[----:B------:R-:W-:Y:S02]  /*3020*/  IMAD R168, R2, R5, R168 ;  /* 0x0000000502a87224 */ /* 0x000fe400078e02a8 */
[--C-:B------:R-:W-:Y:S01]  /*3030*/  @!P4 IMAD.IADD R58, R58, 0x1, -R2.reuse ;  /* 0x000000013a3ac824 */ /* 0x100fe200078e0a02 */
[----:B------:R-:W-:Y:S01]  /*3040*/  ISETP.GT.U32.AND P4, PT, R2, R76, PT ;  /* 0x0000004c0200720c */ /* 0x000fe20003f84070 */
[--C-:B------:R-:W-:Y:S01]  /*3050*/  @!P5 IMAD.IADD R70, R70, 0x1, -R2.reuse ;  /* 0x000000014646d824 */ /* 0x100fe200078e0a02 */
[----:B------:R-:W-:Y:S01]  /*3060*/  ISETP.GT.U32.AND P5, PT, R2, R168, PT ;  /* 0x000000a80200720c */ /* 0x000fe20003fa4070 */
[----:B------:R-:W-:Y:S01]  /*3070*/  @!P3 IMAD.IADD R64, R64, 0x1, -R2 ;  /* 0x000000014040b824 */ /* 0x000fe200078e0a02 */
[----:B------:R-:W-:Y:S01]  /*3080*/  ISETP.GE.AND P3, PT, R13, RZ, PT ;  /* 0x000000ff0d00720c */ /* 0x000fe20003f66270 */
[----:B------:R-:W-:Y:S01]  /*3090*/  @!P6 IMAD.MOV R58, RZ, RZ, -R58 ;  /* 0x000000ffff3ae224 */ /* 0x000fe200078e0a3a */
[C---:B------:R-:W-:Y:S01]  /*30a0*/  ISETP.GT.U32.AND P6, PT, R2.reuse, R82, PT ;  /* 0x000000520200720c */ /* 0x040fe20003fc4070 */
[----:B------:R-:W-:Y:S01]  /*30b0*/  @!P1 IMAD.MOV R48, RZ, RZ, -R48 ;  /* 0x000000ffff309224 */ /* 0x000fe200078e0a30 */
[----:B------:R-:W-:Y:S01]  /*30c0*/  ISETP.GT.U32.AND P1, PT, R2, R64, PT ;  /* 0x000000400200720c */ /* 0x000fe20003f24070 */
[----:B------:R-:W-:Y:S01]  /*30d0*/  @!P2 IMAD.MOV R50, RZ, RZ, -R50 ;  /* 0x000000ffff32a224 */ /* 0x000fe200078e0a32 */
[----:B------:R-:W-:Y:S01]  /*30e0*/  ISETP.GE.AND P2, PT, R11, RZ, PT ;  /* 0x000000ff0b00720c */ /* 0x000fe20003f46270 */
[----:B------:R-:W-:Y:S01]  /*30f0*/  IMAD.HI.U32 R5, R3, R170, RZ ;  /* 0x000000aa03057227 */ /* 0x000fe200078e00ff */
[----:B------:R-:W-:-:S02]  /*3100*/  LOP3.LUT R11, R4, 0x70, RZ, 0xfc, !PT ;  /* 0x00000070040b7812 */ /* 0x000fc400078efcff */
[----:B------:R-:W-:Y:S01]  /*3110*/  @!P4 IADD3 R76, R76, -R2, RZ ;  /* 0x800000024c4cc210 */ /* 0x000fe20007ffe0ff */
[--C-:B------:R-:W-:Y:S01]  /*3120*/  @!P5 IMAD.IADD R168, R168, 0x1, -R2.reuse ;  /* 0x00000001a8a8d824 */ /* 0x100fe200078e0a02 */
[----:B------:R-:W-:Y:S01]  /*3130*/  IABS R172, R11 ;  /* 0x0000000b00ac7213 */ /* 0x000fe20000000000 */
[----:B------:R-:W-:Y:S01]  /*3140*/  IMAD.MOV R9, RZ, RZ, -R5 ;  /* 0x000000ffff097224 */ /* 0x000fe200078e0a05 */
[----:B------:R-:W-:Y:S01]  /*3150*/  LOP3.LUT R13, R4, 0x72, RZ, 0xfc, !PT ;  /* 0x00000072040d7812 */ /* 0x000fe200078efcff */
[--C-:B------:R-:W-:Y:S01]  /*3160*/  @!P6 IMAD.IADD R82, R82, 0x1, -R2.reuse ;  /* 0x000000015252e824 */ /* 0x100fe200078e0a02 */
[----:B------:R-:W-:Y:S01]  /*3170*/  ISETP.GT.U32.AND P6, PT, R2, R76, PT ;  /* 0x0000004c0200720c */ /* 0x000fe20003fc4070 */
[----:B------:R-:W-:Y:S01]  /*3180*/  @!P1 IMAD.IADD R64, R64, 0x1, -R2 ;  /* 0x0000000140409824 */ /* 0x000fe200078e0a02 */
[----:B------:R-:W-:Y:S01]  /*3190*/  ISETP.GT.U32.AND P5, PT, R2, R168, PT ;  /* 0x000000a80200720c */ /* 0x000fe20003fa4070 */
[----:B------:R-:W-:Y:S01]  /*31a0*/  IMAD.HI.U32 R5, R3, R172, RZ ;  /* 0x000000ac03057227 */ /* 0x000fe200078e00ff */
[----:B------:R-:W-:-:S02]  /*31b0*/  IABS R174, R13 ;  /* 0x0000000d00ae7213 */ /* 0x000fc40000000000 */
[----:B------:R-:W-:Y:S01]  /*31c0*/  ISETP.GE.AND P1, PT, R17, RZ, PT ;  /* 0x000000ff1100720c */ /* 0x000fe20003f26270 */
[----:B------:R-:W-:Y:S01]  /*31d0*/  @!P2 IMAD.MOV R64, RZ, RZ, -R64 ;  /* 0x000000ffff40a224 */ /* 0x000fe200078e0a40 */
[----:B------:R-:W-:Y:S01]  /*31e0*/  ISETP.GT.U32.AND P2, PT, R2, R82, PT ;  /* 0x000000520200720c */ /* 0x000fe20003f44070 */
[----:B------:R-:W-:Y:S01]  /*31f0*/  IMAD.MOV R5, RZ, RZ, -R5 ;  /* 0x000000ffff057224 */ /* 0x000fe200078e0a05 */
[----:B------:R-:W-:Y:S01]  /*3200*/  LOP3.LUT R17, R4, 0x76, RZ, 0xfc, !PT ;  /* 0x0000007604117812 */ /* 0x000fe200078efcff */
[C---:B------:R-:W-:Y:S01]  /*3210*/  IMAD R170, R2.reuse, R9, R170 ;  /* 0x0000000902aa7224 */ /* 0x040fe200078e02aa */
[----:B------:R-:W-:Y:S01]  /*3220*/  ISETP.GE.AND P4, PT, R19, RZ, PT ;  /* 0x000000ff1300720c */ /* 0x000fe20003f86270 */
[----:B------:R-:W-:Y:S01]  /*3230*/  @!P0 IMAD.MOV R52, RZ, RZ, -R52 ;  /* 0x000000ffff348224 */ /* 0x000fe200078e0a34 */
[----:B------:R-:W-:Y:S01]  /*3240*/  ISETP.GE.AND P0, PT, R15, RZ, PT ;  /* 0x000000ff0f00720c */ /* 0x000fe20003f06270 */
[----:B------:R-:W-:Y:S01]  /*3250*/  IMAD R172, R2, R5, R172 ;  /* 0x0000000502ac7224 */ /* 0x000fe200078e02ac */
[----:B------:R-:W-:Y:S01]  /*3260*/  LOP3.LUT R15, R4, 0x74, RZ, 0xfc, !PT ;  /* 0x00000074040f7812 */ /* 0x000fe200078efcff */
[--C-:B------:R-:W-:Y:S01]  /*3270*/  @!P6 IMAD.IADD R76, R76, 0x1, -R2.reuse ;  /* 0x000000014c4ce824 */ /* 0x100fe200078e0a02 */
[----:B------:R-:W-:Y:S01]  /*3280*/  ISETP.GT.U32.AND P6, PT, R2, R170, PT ;  /* 0x000000aa0200720c */ /* 0x000fe20003fc4070 */
[--C-:B------:R-:W-:Y:S01]  /*3290*/  @!P5 IMAD.IADD R168, R168, 0x1, -R2.reuse ;  /* 0x00000001a8a8d824 */ /* 0x100fe200078e0a02 */
[----:B------:R-:W-:Y:S01]  /*32a0*/  ISETP.GT.U32.AND P5, PT, R2, R172, PT ;  /* 0x000000ac0200720c */ /* 0x000fe20003fa4070 */
[----:B------:R-:W-:Y:S01]  /*32b0*/  @!P2 IMAD.IADD R82, R82, 0x1, -R2 ;  /* 0x000000015252a824 */ /* 0x000fe200078e0a02 */
[----:B------:R-:W-:Y:S01]  /*32c0*/  IABS R176, R15 ;  /* 0x0000000f00b07213 */ /* 0x000fe20000000000 */
[----:B------:R-:W-:Y:S01]  /*32d0*/  IMAD.HI.U32 R5, R3, R174, RZ ;  /* 0x000000ae03057227 */ /* 0x000fe200078e00ff */
[----:B------:R-:W-:-:S02]  /*32e0*/  ISETP.GE.AND P2, PT, R8, RZ, PT ;  /* 0x000000ff0800720c */ /* 0x000fc40003f46270 */
[----:B------:R-:W-:Y:S01]  /*32f0*/  IABS R180, R17 ;  /* 0x0000001100b47213 */ /* 0x000fe20000000000 */
[----:B------:R-:W-:Y:S01]  /*3300*/  IMAD.HI.U32 R8, R3, R176, RZ ;  /* 0x000000b003087227 */ /* 0x000fe200078e00ff */
[----:B------:R-:W-:-:S03]  /*3310*/  LOP3.LUT R19, R4, 0x86, RZ, 0xfc, !PT ;  /* 0x0000008604137812 */ /* 0x000fc600078efcff */
[--C-:B------:R-:W-:Y:S01]  /*3320*/  @!P6 IMAD.IADD R170, R170, 0x1, -R2.reuse ;  /* 0x00000001aaaae824 */ /* 0x100fe200078e0a02 */
[----:B------:R-:W-:Y:S01]  /*3330*/  IADD3 R9, -R8, RZ, RZ ;  /* 0x000000ff08097210 */ /* 0x000fe20007ffe1ff */
[----:B------:R-:W-:Y:S01]  /*3340*/  @!P5 IMAD.IADD R172, R172, 0x1, -R2 ;  /* 0x00000001acacd824 */ /* 0x000fe200078e0a02 */
[----:B------:R-:W-:Y:S01]  /*3350*/  ISETP.GE.AND P6, PT, R11, RZ, PT ;  /* 0x000000ff0b00720c */ /* 0x000fe20003fc6270 */
[----:B------:R-:W-:Y:S01]  /*3360*/  @!P3 IMAD.MOV R70, RZ, RZ, -R70 ;  /* 0x000000ffff46b224 */ /* 0x000fe200078e0a46 */
[----:B------:R-:W-:Y:S01]  /*3370*/  LOP3.LUT R11, R4, 0x78, RZ, 0xfc, !PT ;  /* 0x00000078040b7812 */ /* 0x000fe200078efcff */
[----:B------:R-:W-:Y:S01]  /*3380*/  IMAD.MOV R5, RZ, RZ, -R5 ;  /* 0x000000ffff057224 */ /* 0x000fe200078e0a05 */
[C---:B------:R-:W-:Y:S01]  /*3390*/  ISETP.GT.U32.AND P3, PT, R2.reuse, R170, PT ;  /* 0x000000aa0200720c */ /* 0x040fe20003f64070 */
[C---:B------:R-:W-:Y:S01]  /*33a0*/  IMAD R176, R2.reuse, R9, R176 ;  /* 0x0000000902b07224 */ /* 0x040fe200078e02b0 */
[----:B------:R-:W-:Y:S01]  /*33b0*/  IABS R182, R11 ;  /* 0x0000000b00b67213 */ /* 0x000fe20000000000 */
[----:B------:R-:W-:Y:S01]  /*33c0*/  @!P0 IMAD.MOV R76, RZ, RZ, -R76 ;  /* 0x000000ffff4c8224 */ /* 0x000fe200078e0a4c */
[C---:B------:R-:W-:Y:S01]  /*33d0*/  ISETP.GT.U32.AND P0, PT, R2.reuse, R172, PT ;  /* 0x000000ac0200720c */ /* 0x040fe20003f04070 */
[----:B------:R-:W-:Y:S01]  /*33e0*/  IMAD R174, R2, R5, R174 ;  /* 0x0000000502ae7224 */ /* 0x000fe200078e02ae */
[----:B------:R-:W-:Y:S01]  /*33f0*/  IABS R194, R19 ;  /* 0x0000001300c27213 */ /* 0x000fe20000000000 */
[----:B------:R-:W-:-:S03]  /*3400*/  IMAD.HI.U32 R5, R3, R180, RZ ;  /* 0x000000b403057227 */ /* 0x000fc600078e00ff */
[C---:B------:R-:W-:Y:S01]  /*3410*/  ISETP.GT.U32.AND P5, PT, R2.reuse, R174, PT ;  /* 0x000000ae0200720c */ /* 0x040fe20003fa4070 */
[----:B------:R-:W-:Y:S01]  /*3420*/  @!P1 IMAD.MOV R82, RZ, RZ, -R82 ;  /* 0x000000ffff529224 */ /* 0x000fe200078e0a52 */
[----:B------:R-:W-:Y:S01]  /*3430*/  ISETP.GT.U32.AND P1, PT, R2, R176, PT ;  /* 0x000000b00200720c */ /* 0x000fe20003f24070 */
[----:B------:R-:W-:-:S04]  /*3440*/  IMAD.HI.U32 R8, R3, R182, RZ ;  /* 0x000000b603087227 */ /* 0x000fc800078e00ff */
[----:B------:R-:W-:Y:S01]  /*3450*/  IMAD.MOV R5, RZ, RZ, -R5 ;  /* 0x000000ffff057224 */ /* 0x000fe200078e0a05 */
[----:B------:R-:W-:Y:S01]  /*3460*/  @!P0 IADD3 R172, R172, -R2, RZ ;  /* 0x80000002acac8210 */ /* 0x000fe20007ffe0ff */
[----:B------:R-:W-:Y:S01]  /*3470*/  @!P3 IMAD.IADD R170, R170, 0x1, -R2 ;  /* 0x00000001aaaab824 */ /* 0x000fe200078e0a02 */
[----:B------:R-:W-:Y:S01]  /*3480*/  ISETP.GE.AND P0, PT, R17, RZ, PT ;  /* 0x000000ff1100720c */ /* 0x000fe20003f06270 */
[----:B------:R-:W-:Y:S01]  /*3490*/  IMAD.MOV R9, RZ, RZ, -R8 ;  /* 0x000000ffff097224 */ /* 0x000fe200078e0a08 */
[----:B------:R-:W-:Y:S01]  /*34a0*/  LOP3.LUT R8, R4, 0x7a, RZ, 0xfc, !PT ;  /* 0x0000007a04087812 */ /* 0x000fe200078efcff */
[----:B------:R-:W-:Y:S01]  /*34b0*/  IMAD R180, R2, R5, R180 ;  /* 0x0000000502b47224 */ /* 0x000fe200078e02b4 */
[----:B------:R-:W-:Y:S01]  /*34c0*/  LOP3.LUT R17, R4, 0x84, RZ, 0xfc, !PT ;  /* 0x0000008404117812 */ /* 0x000fe200078efcff */
[C---:B------:R-:W-:Y:S01]  /*34d0*/  IMAD R182, R2.reuse, R9, R182 ;  /* 0x0000000902b67224 */ /* 0x040fe200078e02b6 */
[----:B------:R-:W-:Y:S01]  /*34e0*/  IABS R178, R8 ;  /* 0x0000000800b27213 */ /* 0x000fe20000000000 */
[----:B------:R-:W-:Y:S01]  /*34f0*/  @!P2 IMAD.MOV R170, RZ, RZ, -R170 ;  /* 0x000000ffffaaa224 */ /* 0x000fe200078e0aaa */
[----:B------:R-:W-:Y:S01]  /*3500*/  ISETP.GT.U32.AND P2, PT, R2, R180, PT ;  /* 0x000000b40200720c */ /* 0x000fe20003f44070 */
[----:B------:R-:W-:Y:S01]  /*3510*/  @!P1 IMAD.IADD R176, R176, 0x1, -R2 ;  /* 0x00000001b0b09824 */ /* 0x000fe200078e0a02 */
[----:B------:R-:W-:Y:S01]  /*3520*/  IABS R190, R17 ;  /* 0x0000001100be7213 */ /* 0x000fe20000000000 */
[----:B------:R-:W-:Y:S01]  /*3530*/  @!P6 IMAD.MOV R172, RZ, RZ, -R172 ;  /* 0x000000fffface224 */ /* 0x000fe200078e0aac */
[C---:B------:R-:W-:Y:S01]  /*3540*/  ISETP.GT.U32.AND P6, PT, R2.reuse, R182, PT ;  /* 0x000000b60200720c */ /* 0x040fe20003fc4070 */
[----:B------:R-:W-:Y:S01]  /*3550*/  @!P4 IMAD.MOV R168, RZ, RZ, -R168 ;  /* 0x000000ffffa8c224 */ /* 0x000fe200078e0aa8 */
[----:B------:R-:W-:Y:S01]  /*3560*/  ISETP.GT.U32.AND P1, PT, R2, R176, PT ;  /* 0x000000b00200720c */ /* 0x000fe20003f24070 */
[----:B------:R-:W-:Y:S01]  /*3570*/  @!P5 IMAD.IADD R174, R174, 0x1, -R2 ;  /* 0x00000001aeaed824 */ /* 0x000fe200078e0a02 */
[----:B------:R-:W-:Y:S01]  /*3580*/  ISETP.GE.AND P4, PT, R13, RZ, PT ;  /* 0x000000ff0d00720c */ /* 0x000fe20003f86270 */
[----:B------:R-:W-:Y:S01]  /*3590*/  IMAD.HI.U32 R5, R3, R178, RZ ;  /* 0x000000b203057227 */ /* 0x000fe200078e00ff */
[----:B------:R-:W-:-:S02]  /*35a0*/  LOP3.LUT R13, R4, 0x7c, RZ, 0xfc, !PT ;  /* 0x0000007c040d7812 */ /* 0x000fc400078efcff */
[----:B------:R-:W-:Y:S01]  /*35b0*/  ISETP.GT.U32.AND P5, PT, R2, R174, PT ;  /* 0x000000ae0200720c */ /* 0x000fe20003fa4070 */
[--C-:B------:R-:W-:Y:S01]  /*35c0*/  @!P2 IMAD.IADD R180, R180, 0x1, -R2.reuse ;  /* 0x00000001b4b4a824 */ /* 0x100fe200078e0a02 */
[----:B------:R-:W-:Y:S01]  /*35d0*/  IABS R184, R13 ;  /* 0x0000000d00b87213 */ /* 0x000fe20000000000 */
[----:B------:R-:W-:Y:S01]  /*35e0*/  IMAD.MOV R5, RZ, RZ, -R5 ;  /* 0x000000ffff057224 */ /* 0x000fe200078e0a05 */
[----:B------:R-:W-:Y:S01]  /*35f0*/  ISETP.GE.AND P3, PT, R15, RZ, PT ;  /* 0x000000ff0f00720c */ /* 0x000fe20003f66270 */
[--C-:B------:R-:W-:Y:S01]  /*3600*/  @!P6 IMAD.IADD R182, R182, 0x1, -R2.reuse ;  /* 0x00000001b6b6e824 */ /* 0x100fe200078e0a02 */
[----:B------:R-:W-:Y:S01]  /*3610*/  ISETP.GT.U32.AND P2, PT, R2, R180, PT ;  /* 0x000000b40200720c */ /* 0x000fe20003f44070 */
[----:B------:R-:W-:Y:S01]  /*3620*/  @!P1 IMAD.IADD R176, R176, 0x1, -R2 ;  /* 0x00000001b0b09824 */ /* 0x000fe200078e0a02 */
[----:B------:R-:W-:Y:S01]  /*3630*/  ISETP.GE.AND P1, PT, R8, RZ, PT ;  /* 0x000000ff0800720c */ /* 0x000fe20003f26270 */
[----:B------:R-:W-:Y:S01]  /*3640*/  IMAD.HI.U32 R8, R3, R184, RZ ;  /* 0x000000b803087227 */ /* 0x000fe200078e00ff */
[----:B------:R-:W-:-:S02]  /*3650*/  ISETP.GT.U32.AND P6, PT, R2, R182, PT ;  /* 0x000000b60200720c */ /* 0x000fc40003fc4070 */
[----:B------:R-:W-:Y:S01]  /*3660*/  LOP3.LUT R15, R4, 0x82, RZ, 0xfc, !PT ;  /* 0x00000082040f7812 */ /* 0x000fe200078efcff */
[----:B------:R-:W-:Y:S01]  /*3670*/  IMAD R178, R2, R5, R178 ;  /* 0x0000000502b27224 */ /* 0x000fe200078e02b2 */
[----:B------:R-:W-:Y:S01]  /*3680*/  IADD3 R9, -R8, RZ, RZ ;  /* 0x000000ff08097210 */ /* 0x000fe20007ffe1ff */
[----:B------:R-:W-:Y:S01]  /*3690*/  @!P5 IMAD.IADD R174, R174, 0x1, -R2 ;  /* 0x00000001aeaed824 */ /* 0x000fe200078e0a02 */
[----:B------:R-:W-:Y:S01]  /*36a0*/  ISETP.GE.AND P5, PT, R11, RZ, PT ;  /* 0x000000ff0b00720c */ /* 0x000fe20003fa6270 */
[----:B------:R-:W-:Y:S01]  /*36b0*/  @!P3 IMAD.MOV R176, RZ, RZ, -R176 ;  /* 0x000000ffffb0b224 */ /* 0x000fe200078e0ab0 */
[----:B------:R-:W-:Y:S01]  /*36c0*/  LOP3.LUT R11, R4, 0x7e, RZ, 0xfc, !PT ;  /* 0x0000007e040b7812 */ /* 0x000fe200078efcff */
[----:B------:R-:W-:Y:S01]  /*36d0*/  IMAD R184, R2, R9, R184 ;  /* 0x0000000902b87224 */ /* 0x000fe200078e02b8 */
[----:B------:R-:W-:Y:S01]  /*36e0*/  IABS R192, R15 ;  /* 0x0000000f00c07213 */ /* 0x000fe20000000000 */
[--C-:B------:R-:W-:Y:S01]  /*36f0*/  @!P2 IMAD.IADD R180, R180, 0x1, -R2.reuse ;  /* 0x00000001b4b4a824 */ /* 0x100fe200078e0a02 */
[----:B------:R-:W-:Y:S01]  /*3700*/  ISETP.GT.U32.AND P2, PT, R2, R178, PT ;  /* 0x000000b20200720c */ /* 0x000fe20003f44070 */
[----:B------:R-:W-:Y:S01]  /*3710*/  @!P6 IMAD.IADD R182, R182, 0x1, -R2 ;  /* 0x00000001b6b6e824 */ /* 0x000fe200078e0a02 */
[----:B------:R-:W-:Y:S01]  /*3720*/  ISETP.GT.U32.AND P6, PT, R2, R184, PT ;  /* 0x000000b80200720c */ /* 0x000fe20003fc4070 */
[----:B------:R-:W-:Y:S01]  /*3730*/  @!P4 IMAD.MOV R174, RZ, RZ, -R174 ;  /* 0x000000ffffaec224 */ /* 0x000fe200078e0aae */
[----:B------:R-:W-:Y:S01]  /*3740*/  IABS R186, R11 ;  /* 0x0000000b00ba7213 */ /* 0x000fe20000000000 */
[----:B------:R-:W-:Y:S01]  /*3750*/  IMAD.HI.U32 R8, R3, R192, RZ ;  /* 0x000000c003087227 */ /* 0x000fe200078e00ff */
[----:B------:R-:W-:-:S02]  /*3760*/  ISETP.GE.AND P4, PT, R13, RZ, PT ;  /* 0x000000ff0d00720c */ /* 0x000fc40003f86270 */
[----:B------:R-:W-:Y:S01]  /*3770*/  LOP3.LUT R13, R4, 0x80, RZ, 0xfc, !PT ;  /* 0x00000080040d7812 */ /* 0x000fe200078efcff */
[----:B------:R-:W-:Y:S01]  /*3780*/  IMAD.HI.U32 R5, R3, R186, RZ ;  /* 0x000000ba03057227 */ /* 0x000fe200078e00ff */
[----:B------:R-:W-:Y:S02]  /*3790*/  ISETP.GE.AND P3, PT, R11, RZ, PT ;  /* 0x000000ff0b00720c */ /* 0x000fe40003f66270 */
[----:B------:R-:W-:Y:S01]  /*37a0*/  IABS R188, R13 ;  /* 0x0000000d00bc7213 */ /* 0x000fe20000000000 */
[--C-:B------:R-:W-:Y:S02]  /*37b0*/  @!P2 IMAD.IADD R178, R178, 0x1, -R2.reuse ;  /* 0x00000001b2b2a824 */ /* 0x100fe400078e0a02 */
[----:B------:R-:W-:Y:S02]  /*37c0*/  IMAD.MOV R5, RZ, RZ, -R5 ;  /* 0x000000ffff057224 */ /* 0x000fe400078e0a05 */
[----:B------:R-:W-:Y:S01]  /*37d0*/  @!P6 IMAD.IADD R184, R184, 0x1, -R2 ;  /* 0x00000001b8b8e824 */ /* 0x000fe200078e0a02 */
[C---:B------:R-:W-:Y:S01]  /*37e0*/  ISETP.GT.U32.AND P6, PT, R2.reuse, R178, PT ;  /* 0x000000b20200720c */ /* 0x040fe20003fc4070 */
[----:B------:R-:W-:-:S02]  /*37f0*/  IMAD R186, R2, R5, R186 ;  /* 0x0000000502ba7224 */ /* 0x000fc400078e02ba */
[----:B------:R-:W-:-:S03]  /*3800*/  IMAD.HI.U32 R5, R3, R188, RZ ;  /* 0x000000bc03057227 */ /* 0x000fc600078e00ff */
[C---:B------:R-:W-:Y:S01]  /*3810*/  ISETP.GT.U32.AND P2, PT, R2.reuse, R186, PT ;  /* 0x000000ba0200720c */ /* 0x040fe20003f44070 */
[----:B------:R-:W-:Y:S02]  /*3820*/  IMAD.MOV R5, RZ, RZ, -R5 ;  /* 0x000000ffff057224 */ /* 0x000fe400078e0a05 */
[----:B------:R-:W-:Y:S02]  /*3830*/  IMAD.MOV R9, RZ, RZ, -R8 ;  /* 0x000000ffff097224 */ /* 0x000fe400078e0a08 */
[----:B------:R-:W-:Y:S02]  /*3840*/  IMAD R188, R2, R5, R188 ;  /* 0x0000000502bc7224 */ /* 0x000fe400078e02bc */
[----:B------:R-:W-:Y:S02]  /*3850*/  @!P6 IMAD.IADD R178, R178, 0x1, -R2 ;  /* 0x00000001b2b2e824 */ /* 0x000fe400078e0a02 */
[----:B------:R-:W-:Y:S01]  /*3860*/  IMAD.HI.U32 R5, R3, R190, RZ ;  /* 0x000000be03057227 */ /* 0x000fe200078e00ff */
[----:B------:R-:W-:-:S03]  /*3870*/  ISETP.GT.U32.AND P6, PT, R2, R188, PT ;  /* 0x000000bc0200720c */ /* 0x000fc60003fc4070 */
[----:B------:R-:W-:Y:S01]  /*3880*/  @!P2 IADD3 R186, R186, -R2, RZ ;  /* 0x80000002babaa210 */ /* 0x000fe20007ffe0ff */
[----:B------:R-:W-:Y:S01]  /*3890*/  IMAD.MOV R5, RZ, RZ, -R5 ;  /* 0x000000ffff057224 */ /* 0x000fe200078e0a05 */
[C---:B------:R-:W-:Y:S01]  /*38a0*/  ISETP.GT.U32.AND P2, PT, R2.reuse, R184, PT ;  /* 0x000000b80200720c */ /* 0x040fe20003f44070 */
[C---:B------:R-:W-:Y:S02]  /*38b0*/  IMAD R192, R2.reuse, R9, R192 ;  /* 0x0000000902c07224 */ /* 0x040fe400078e02c0 */
[C---:B------:R-:W-:Y:S02]  /*38c0*/  IMAD R190, R2.reuse, R5, R190 ;  /* 0x0000000502be7224 */ /* 0x040fe400078e02be */
[----:B------:R-:W-:Y:S01]  /*38d0*/  @!P0 IMAD.MOV R180, RZ, RZ, -R180 ;  /* 0x000000ffffb48224 */ /* 0x000fe200078e0ab4 */
[C---:B------:R-:W-:Y:S01]  /*38e0*/  ISETP.GT.U32.AND P0, PT, R2.reuse, R186, PT ;  /* 0x000000ba0200720c */ /* 0x040fe20003f04070 */
[----:B------:R-:W-:Y:S01]  /*38f0*/  @!P1 IMAD.MOV R178, RZ, RZ, -R178 ;  /* 0x000000ffffb29224 */ /* 0x000fe200078e0ab2 */
[----:B------:R-:W-:Y:S01]  /*3900*/  ISETP.GT.U32.AND P1, PT, R2, R192, PT ;  /* 0x000000c00200720c */ /* 0x000fe20003f24070 */
[----:B------:R-:W-:Y:S01]  /*3910*/  @!P6 IMAD.IADD R188, R188, 0x1, -R2 ;  /* 0x00000001bcbce824 */ /* 0x000fe200078e0a02 */
[----:B------:R-:W-:Y:S01]  /*3920*/  ISETP.GT.U32.AND P6, PT, R2, R190, PT ;  /* 0x000000be0200720c */ /* 0x000fe20003fc4070 */
[----:B------:R-:W-:Y:S01]  /*3930*/  @!P5 IMAD.MOV R182, RZ, RZ, -R182 ;  /* 0x000000ffffb6d224 */ /* 0x000fe200078e0ab6 */
[----:B------:R-:W-:Y:S01]  /*3940*/  ISETP.GE.AND P5, PT, R13, RZ, PT ;  /* 0x000000ff0d00720c */ /* 0x000fe20003fa6270 */
[----:B------:R-:W-:Y:S01]  /*3950*/  @!P2 IMAD.IADD R184, R184, 0x1, -R2 ;  /* 0x00000001b8b8a824 */ /* 0x000fe200078e0a02 */
[----:B------:R-:W-:Y:S01]  /*3960*/  LOP3.LUT R13, R4, 0x88, RZ, 0xfc, !PT ;  /* 0x00000088040d7812 */ /* 0x000fe200078efcff */
[----:B------:R-:W-:Y:S01]  /*3970*/  IMAD.HI.U32 R8, R3, R194, RZ ;  /* 0x000000c203087227 */ /* 0x000fe200078e00ff */
[----:B------:R-:W-:-:S02]  /*3980*/  ISETP.GE.AND P2, PT, R15, RZ, PT ;  /* 0x000000ff0f00720c */ /* 0x000fc40003f46270 */
[----:B------:R-:W-:Y:S01]  /*3990*/  IABS R196, R13 ;  /* 0x0000000d00c47213 */ /* 0x000fe20000000000 */
[----:B------:R-:W-:Y:S01]  /*39a0*/  @!P4 IMAD.MOV R184, RZ, RZ, -R184 ;  /* 0x000000ffffb8c224 */ /* 0x000fe200078e0ab8 */
[----:B------:R-:W-:Y:S01]  /*39b0*/  ISETP.GT.U32.AND P4, PT, R2, R188, PT ;  /* 0x000000bc0200720c */ /* 0x000fe20003f84070 */
[----:B------:R-:W-:Y:S01]  /*39c0*/  IMAD.MOV R9, RZ, RZ, -R8 ;  /* 0x000000ffff097224 */ /* 0x000fe200078e0a08 */
[----:B------:R-:W-:Y:S01]  /*39d0*/  @!P1 IADD3 R192, R192, -R2, RZ ;  /* 0x80000002c0c09210 */ /* 0x000fe20007ffe0ff */
[--C-:B------:R-:W-:Y:S01]  /*39e0*/  @!P6 IMAD.IADD R190, R190, 0x1, -R2.reuse ;  /* 0x00000001bebee824 */ /* 0x100fe200078e0a02 */
[----:B------:R-:W-:Y:S01]  /*39f0*/  LOP3.LUT R15, R4, 0x8a, RZ, 0xfc, !PT ;  /* 0x0000008a040f7812 */ /* 0x000fe200078efcff */
[----:B------:R-:W-:Y:S01]  /*3a00*/  @!P0 IMAD.IADD R186, R186, 0x1, -R2 ;  /* 0x00000001baba8824 */ /* 0x000fe200078e0a02 */
[----:B------:R-:W-:Y:S01]  /*3a10*/  ISETP.GE.AND P0, PT, R17, RZ, PT ;  /* 0x000000ff1100720c */ /* 0x000fe20003f06270 */
[C---:B------:R-:W-:Y:S01]  /*3a20*/  IMAD R194, R2.reuse, R9, R194 ;  /* 0x0000000902c27224 */ /* 0x040fe200078e02c2 */
[----:B------:R-:W-:Y:S01]  /*3a30*/  ISETP.GT.U32.AND P6, PT, R2, R190, PT ;  /* 0x000000be0200720c */ /* 0x000fe20003fc4070 */
[----:B------:R-:W-:Y:S01]  /*3a40*/  IMAD.HI.U32 R5, R3, R196, RZ ;  /* 0x000000c403057227 */ /* 0x000fe200078e00ff */
[----:B------:R-:W-:-:S02]  /*3a50*/  LOP3.LUT R17, R4, 0x8c, RZ, 0xfc, !PT ;  /* 0x0000008c04117812 */ /* 0x000fc400078efcff */
[----:B------:R-:W-:Y:S01]  /*3a60*/  ISETP.GT.U32.AND P1, PT, R2, R192, PT ;  /* 0x000000c00200720c */ /* 0x000fe20003f24070 */
[----:B------:R-:W-:Y:S01]  /*3a70*/  @!P4 IMAD.IADD R188, R188, 0x1, -R2 ;  /* 0x00000001bcbcc824 */ /* 0x000fe200078e0a02 */
[----:B------:R-:W-:Y:S01]  /*3a80*/  IABS R200, R17 ;  /* 0x0000001100c87213 */ /* 0x000fe20000000000 */
[----:B------:R-:W-:Y:S01]  /*3a90*/  IMAD.MOV R5, RZ, RZ, -R5 ;  /* 0x000000ffff057224 */ /* 0x000fe200078e0a05 */
[C---:B------:R-:W-:Y:S01]  /*3aa0*/  ISETP.GT.U32.AND P4, PT, R2.reuse, R194, PT ;  /* 0x000000c20200720c */ /* 0x040fe20003f84070 */
[----:B------:R-:W-:Y:S01]  /*3ab0*/  @!P3 IMAD.MOV R186, RZ, RZ, -R186 ;  /* 0x000000ffffbab224 */ /* 0x000fe200078e0aba */
[----:B------:R-:W-:Y:S01]  /*3ac0*/  IABS R198, R15 ;  /* 0x0000000f00c67213 */ /* 0x000fe20000000000 */
[----:B------:R-:W-:Y:S02]  /*3ad0*/  IMAD R196, R2, R5, R196 ;  /* 0x0000000502c47224 */ /* 0x000fe400078e02c4 */
[----:B------:R-:W-:-:S04]  /*3ae0*/  IMAD.HI.U32 R8, R3, R200, RZ ;  /* 0x000000c803087227 */ /* 0x000fc800078e00ff */
[----:B------:R-:W-:Y:S01]  /*3af0*/  @!P6 IMAD.IADD R190, R190, 0x1, -R2 ;  /* 0x00000001bebee824 */ /* 0x000fe200078e0a02 */
[----:B------:R-:W-:Y:S01]  /*3b00*/  ISETP.GT.U32.AND P6, PT, R2, R196, PT ;  /* 0x000000c40200720c */ /* 0x000fe20003fc4070 */
[----:B------:R-:W-:Y:S01]  /*3b10*/  IMAD.MOV R11, RZ, RZ, -R8 ;  /* 0x000000ffff0b7224 */ /* 0x000fe200078e0a08 */
[----:B------:R-:W-:Y:S01]  /*3b20*/  LOP3.LUT R8, R4, 0x90, RZ, 0xfc, !PT ;  /* 0x0000009004087812 */ /* 0x000fe200078efcff */
[----:B------:R-:W-:Y:S01]  /*3b30*/  @!P1 IMAD.IADD R192, R192, 0x1, -R2 ;  /* 0x00000001c0c09824 */ /* 0x000fe200078e0a02 */
[----:B------:R-:W-:Y:S01]  /*3b40*/  @!P4 IADD3 R194, R194, -R2, RZ ;  /* 0x80000002c2c2c210 */ /* 0x000fe20007ffe0ff */
[C---:B------:R-:W-:Y:S01]  /*3b50*/  IMAD R200, R2.reuse, R11, R200 ;  /* 0x0000000b02c87224 */ /* 0x040fe200078e02c8 */
[----:B------:R-:W-:Y:S01]  /*3b60*/  ISETP.GE.AND P1, PT, R19, RZ, PT ;  /* 0x000000ff1300720c */ /* 0x000fe20003f26270 */
[----:B------:R-:W-:Y:S01]  /*3b70*/  IMAD.HI.U32 R5, R3, R198, RZ ;  /* 0x000000c603057227 */ /* 0x000fe200078e00ff */
[C---:B------:R-:W-:Y:S02]  /*3b80*/  ISETP.GT.U32.AND P3, PT, R2.reuse, R194, PT ;  /* 0x000000c20200720c */ /* 0x040fe40003f64070 */
[----:B------:R-:W-:Y:S01]  /*3b90*/  IABS R204, R8 ;  /* 0x0000000800cc7213 */ /* 0x000fe20000000000 */
[----:B------:R-:W-:Y:S01]  /*3ba0*/  @!P2 IMAD.MOV R192, RZ, RZ, -R192 ;  /* 0x000000ffffc0a224 */ /* 0x000fe200078e0ac0 */
[----:B------:R-:W-:Y:S01]  /*3bb0*/  ISETP.GT.U32.AND P2, PT, R2, R200, PT ;  /* 0x000000c80200720c */ /* 0x000fe20003f44070 */
[----:B------:R-:W-:Y:S01]  /*3bc0*/  IMAD.MOV R5, RZ, RZ, -R5 ;  /* 0x000000ffff057224 */ /* 0x000fe200078e0a05 */
[----:B------:R-:W-:Y:S01]  /*3bd0*/  LOP3.LUT R11, R4, 0x92, RZ, 0xfc, !PT ;  /* 0x00000092040b7812 */ /* 0x000fe200078efcff */
[----:B------:R-:W-:Y:S01]  /*3be0*/  @!P6 IMAD.IADD R196, R196, 0x1, -R2 ;  /* 0x00000001c4c4e824 */ /* 0x000fe200078e0a02 */
[----:B------:R-:W-:Y:S01]  /*3bf0*/  ISETP.GE.AND P4, PT, R13, RZ, PT ;  /* 0x000000ff0d00720c */ /* 0x000fe20003f86270 */
[C---:B------:R-:W-:Y:S01]  /*3c00*/  IMAD R198, R2.reuse, R5, R198 ;  /* 0x0000000502c67224 */ /* 0x040fe200078e02c6 */
[----:B------:R-:W-:Y:S01]  /*3c10*/  IABS R206, R11 ;  /* 0x0000000b00ce7213 */ /* 0x000fe20000000000 */
[----:B------:R-:W-:Y:S01]  /*3c20*/  IMAD.HI.U32 R9, R3, R202, RZ ;  /* 0x000000ca03097227 */ /* 0x000fe200078e00ff */
[----:B------:R-:W-:-:S02]  /*3c30*/  ISETP.GT.U32.AND P6, PT, R2, R196, PT ;  /* 0x000000c40200720c */ /* 0x000fc40003fc4070 */
[----:B------:R-:W-:Y:S01]  /*3c40*/  LOP3.LUT R13, R4, 0x96, RZ, 0xfc, !PT ;  /* 0x00000096040d7812 */ /* 0x000fe200078efcff */
[----:B------:R-:W-:Y:S01]  /*3c50*/  @!P5 IMAD.MOV R188, RZ, RZ, -R188 ;  /* 0x000000ffffbcd224 */ /* 0x000fe200078e0abc */
[----:B------:R-:W-:Y:S01]  /*3c60*/  ISETP.GT.U32.AND P5, PT, R2, R198, PT ;  /* 0x000000c60200720c */ /* 0x000fe20003fa4070 */
[----:B------:R-:W-:Y:S01]  /*3c70*/  IMAD.MOV R9, RZ, RZ, -R9 ;  /* 0x000000ffff097224 */ /* 0x000fe200078e0a09 */
[----:B------:R-:W-:Y:S01]  /*3c80*/  @!P2 IADD3 R200, R200, -R2, RZ ;  /* 0x80000002c8c8a210 */ /* 0x000fe20007ffe0ff */
[----:B------:R-:W-:Y:S01]  /*3c90*/  @!P3 IMAD.IADD R194, R194, 0x1, -R2 ;  /* 0x00000001c2c2b824 */ /* 0x000fe200078e0a02 */
[----:B------:R-:W-:Y:S01]  /*3ca0*/  IABS R210, R13 ;  /* 0x0000000d00d27213 */ /* 0x000fe20000000000 */
[----:B------:R-:W-:Y:S01]  /*3cb0*/  IMAD.HI.U32 R5, R3, R204, RZ ;  /* 0x000000cc03057227 */ /* 0x000fe200078e00ff */
[----:B------:R-:W-:-:S03]  /*3cc0*/  LOP3.LUT R19, R4, 0xa8, RZ, 0xfc, !PT ;  /* 0x000000a804137812 */ /* 0x000fc600078efcff */
[C---:B------:R-:W-:Y:S01]  /*3cd0*/  IMAD R202, R2.reuse, R9, R202 ;  /* 0x0000000902ca7224 */ /* 0x040fe200078e02ca */
[----:B------:R-:W-:Y:S01]  /*3ce0*/  IABS R228, R19 ;  /* 0x0000001300e47213 */ /* 0x000fe20000000000 */
[----:B------:R-:W-:Y:S01]  /*3cf0*/  @!P1 IMAD.MOV R194, RZ, RZ, -R194 ;  /* 0x000000ffffc29224 */ /* 0x000fe200078e0ac2 */
[C---:B------:R-:W-:Y:S01]  /*3d00*/  ISETP.GT.U32.AND P1, PT, R2.reuse, R200, PT ;  /* 0x000000c80200720c */ /* 0x040fe20003f24070 */
[----:B------:R-:W-:Y:S01]  /*3d10*/  IMAD.MOV R9, RZ, RZ, -R5 ;  /* 0x000000ffff097224 */ /* 0x000fe200078e0a05 */
[----:B------:R-:W-:Y:S01]  /*3d20*/  ISETP.GT.U32.AND P3, PT, R2, R202, PT ;  /* 0x000000ca0200720c */ /* 0x000fe20003f64070 */
[----:B------:R-:W-:-:S04]  /*3d30*/  IMAD.HI.U32 R5, R3, R206, RZ ;  /* 0x000000ce03057227 */ /* 0x000fc800078e00ff */
[----:B------:R-:W-:Y:S01]  /*3d40*/  @!P6 IMAD.IADD R196, R196, 0x1, -R2 ;  /* 0x00000001c4c4e824 */ /* 0x000fe200078e0a02 */
[----:B------:R-:W-:Y:S01]  /*3d50*/  ISETP.GE.AND P6, PT, R17, RZ, PT ;  /* 0x000000ff1100720c */ /* 0x000fe20003fc6270 */
[----:B------:R-:W-:Y:S01]  /*3d60*/  IMAD R204, R2, R9, R204 ;  /* 0x0000000902cc7224 */ /* 0x000fe200078e02cc */
[C---:B------:R-:W-:Y:S01]  /*3d70*/  LOP3.LUT R9, R4.reuse, 0x94, RZ, 0xfc, !PT ;  /* 0x0000009404097812 */ /* 0x040fe200078efcff */
[----:B------:R-:W-:Y:S01]  /*3d80*/  IMAD.MOV R5, RZ, RZ, -R5 ;  /* 0x000000ffff057224 */ /* 0x000fe200078e0a05 */
[----:B------:R-:W-:Y:S01]  /*3d90*/  LOP3.LUT R17, R4, 0xa6, RZ, 0xfc, !PT ;  /* 0x000000a604117812 */ /* 0x000fe200078efcff */
[----:B------:R-:W-:Y:S01]  /*3da0*/  @!P5 IMAD.IADD R198, R198, 0x1, -R2 ;  /* 0x00000001c6c6d824 */ /* 0x000fe200078e0a02 */
[----:B------:R-:W-:Y:S01]  /*3db0*/  IABS R208, R9 ;  /* 0x0000000900d07213 */ /* 0x000fe20000000000 */
[C---:B------:R-:W-:Y:S01]  /*3dc0*/  IMAD R206, R2.reuse, R5, R206 ;  /* 0x0000000502ce7224 */ /* 0x040fe200078e02ce */
[----:B------:R-:W-:Y:S01]  /*3dd0*/  ISETP.GE.AND P5, PT, R21, RZ, PT ;  /* 0x000000ff1500720c */ /* 0x000fe20003fa6270 */
[----:B------:R-:W-:Y:S01]  /*3de0*/  @!P4 IMAD.MOV R196, RZ, RZ, -R196 ;  /* 0x000000ffffc4c224 */ /* 0x000fe200078e0ac4 */
[----:B------:R-:W-:Y:S01]  /*3df0*/  ISETP.GT.U32.AND P4, PT, R2, R204, PT ;  /* 0x000000cc0200720c */ /* 0x000fe20003f84070 */
[--C-:B------:R-:W-:Y:S01]  /*3e00*/  @!P1 IMAD.IADD R200, R200, 0x1, -R2.reuse ;  /* 0x00000001c8c89824 */ /* 0x100fe200078e0a02 */
[----:B------:R-:W-:Y:S01]  /*3e10*/  ISETP.GT.U32.AND P2, PT, R2, R198, PT ;  /* 0x000000c60200720c */ /* 0x000fe20003f44070 */
[----:B------:R-:W-:Y:S01]  /*3e20*/  @!P3 IMAD.IADD R202, R202, 0x1, -R2 ;  /* 0x00000001cacab824 */ /* 0x000fe200078e0a02 */
[C---:B------:R-:W-:Y:S01]  /*3e30*/  ISETP.GT.U32.AND P1, PT, R2.reuse, R206, PT ;  /* 0x000000ce0200720c */ /* 0x040fe20003f24070 */
[----:B------:R-:W-:Y:S01]  /*3e40*/  @!P0 IMAD.MOV R190, RZ, RZ, -R190 ;  /* 0x000000ffffbe8224 */ /* 0x000fe200078e0abe */
[----:B------:R-:W-:Y:S01]  /*3e50*/  ISETP.GE.AND P0, PT, R15, RZ, PT ;  /* 0x000000ff0f00720c */ /* 0x000fe20003f06270 */
[----:B------:R-:W-:Y:S01]  /*3e60*/  IMAD.HI.U32 R5, R3, R208, RZ ;  /* 0x000000d003057227 */ /* 0x000fe200078e00ff */
[----:B------:R-:W-:-:S02]  /*3e70*/  ISETP.GT.U32.AND P3, PT, R2, R202, PT ;  /* 0x000000ca0200720c */ /* 0x000fc40003f64070 */
[----:B------:R-:W-:Y:S01]  /*3e80*/  LOP3.LUT R15, R4, 0xa4, RZ, 0xfc, !PT ;  /* 0x000000a4040f7812 */ /* 0x000fe200078efcff */
[----:B------:R-:W-:Y:S01]  /*3e90*/  IMAD.MOV R5, RZ, RZ, -R5 ;  /* 0x000000ffff057224 */ /* 0x000fe200078e0a05 */
[----:B------:R-:W-:Y:S01]  /*3ea0*/  IABS R226, R17 ;  /* 0x0000001100e27213 */ /* 0x000fe20000000000 */
[--C-:B------:R-:W-:Y:S01]  /*3eb0*/  @!P4 IMAD.IADD R204, R204, 0x1, -R2.reuse ;  /* 0x00000001ccccc824 */ /* 0x100fe200078e0a02 */
[----:B------:R-:W-:Y:S01]  /*3ec0*/  ISETP.GE.AND P4, PT, R9, RZ, PT ;  /* 0x000000ff0900720c */ /* 0x000fe20003f86270 */
[--C-:B------:R-:W-:Y:S01]  /*3ed0*/  @!P2 IMAD.IADD R198, R198, 0x1, -R2.reuse ;  /* 0x00000001c6c6a824 */ /* 0x100fe200078e0a02 */
[----:B------:R-:W-:Y:S01]  /*3ee0*/  ISETP.GE.AND P2, PT, R8, RZ, PT ;  /* 0x000000ff0800720c */ /* 0x000fe20003f46270 */
[----:B------:R-:W-:Y:S01]  /*3ef0*/  IMAD.HI.U32 R8, R3, R210, RZ ;  /* 0x000000d203087227 */ /* 0x000fe200078e00ff */
[----:B------:R-:W-:Y:S02]  /*3f00*/  IABS R222, R15 ;  /* 0x0000000f00de7213 */ /* 0x000fe40000000000 */
[----:B------:R-:W-:Y:S01]  /*3f10*/  LOP3.LUT R21, R4, 0xac, RZ, 0xfc, !PT ;  /* 0x000000ac04157812 */ /* 0x000fe200078efcff */
[--C-:B------:R-:W-:Y:S01]  /*3f20*/  @!P1 IMAD.IADD R206, R206, 0x1, -R2.reuse ;  /* 0x00000001cece9824 */ /* 0x100fe200078e0a02 */
[----:B------:R-:W-:Y:S01]  /*3f30*/  ISETP.GT.U32.AND P1, PT, R2, R204, PT ;  /* 0x000000cc0200720c */ /* 0x000fe20003f24070 */
[----:B------:R-:W-:Y:S01]  /*3f40*/  @!P3 IMAD.IADD R202, R202, 0x1, -R2 ;  /* 0x00000001cacab824 */ /* 0x000fe200078e0a02 */
[----:B------:R-:W-:Y:S01]  /*3f50*/  IADD3 R9, -R8, RZ, RZ ;  /* 0x000000ff08097210 */ /* 0x000fe20007ffe1ff */
[----:B------:R-:W-:Y:S01]  /*3f60*/  IMAD R208, R2, R5, R208 ;  /* 0x0000000502d07224 */ /* 0x000fe200078e02d0 */
[----:B------:R-:W-:Y:S01]  /*3f70*/  ISETP.GE.AND P3, PT, R11, RZ, PT ;  /* 0x000000ff0b00720c */ /* 0x000fe20003f66270 */
[----:B------:R-:W-:Y:S01]  /*3f80*/  @!P6 IMAD.MOV R200, RZ, RZ, -R200 ;  /* 0x000000ffffc8e224 */ /* 0x000fe200078e0ac8 */
[----:B------:R-:W-:Y:S01]  /*3f90*/  LOP3.LUT R11, R4, 0x98, RZ, 0xfc, !PT ;  /* 0x00000098040b7812 */ /* 0x000fe200078efcff */
[C---:B------:R-:W-:Y:S01]  /*3fa0*/  IMAD R210, R2.reuse, R9, R210 ;  /* 0x0000000902d27224 */ /* 0x040fe200078e02d2 */
[C---:B------:R-:W-:Y:S01]  /*3fb0*/  ISETP.GT.U32.AND P6, PT, R2.reuse, R208, PT ;  /* 0x000000d00200720c */ /* 0x040fe20003fc4070 */
[----:B------:R-:W-:Y:S01]  /*3fc0*/  @!P0 IMAD.MOV R198, RZ, RZ, -R198 ;  /* 0x000000ffffc68224 */ /* 0x000fe200078e0ac6 */
[----:B------:R-:W-:Y:S01]  /*3fd0*/  IABS R212, R11 ;  /* 0x0000000b00d47213 */ /* 0x000fe20000000000 */
[----:B------:R-:W-:Y:S01]  /*3fe0*/  @!P5 IMAD.MOV R202, RZ, RZ, -R202 ;  /* 0x000000ffffcad224 */ /* 0x000fe200078e0aca */
[----:B------:R-:W-:Y:S01]  /*3ff0*/  ISETP.GT.U32.AND P0, PT, R2, R206, PT ;  /* 0x000000ce0200720c */ /* 0x000fe20003f04070 */
[----:B------:R-:W-:Y:S01]  /*4000*/  @!P1 IMAD.IADD R204, R204, 0x1, -R2 ;  /* 0x00000001cccc9824 */ /* 0x000fe200078e0a02 */
[----:B------:R-:W-:Y:S01]  /*4010*/  ISETP.GT.U32.AND P1, PT, R2, R210, PT ;  /* 0x000000d20200720c */ /* 0x000fe20003f24070 */
[----:B------:R-:W-:Y:S01]  /*4020*/  IMAD.HI.U32 R5, R3, R212, RZ ;  /* 0x000000d403057227 */ /* 0x000fe200078e00ff */
[----:B------:R-:W-:-:S02]  /*4030*/  ISETP.GE.AND P5, PT, R13, RZ, PT ;  /* 0x000000ff0d00720c */ /* 0x000fc40003fa6270 */
[----:B------:R-:W-:Y:S01]  /*4040*/  LOP3.LUT R13, R4, 0x9e, RZ, 0xfc, !PT ;  /* 0x0000009e040d7812 */ /* 0x000fe200078efcff */
[----:B------:R-:W-:Y:S01]  /*4050*/  IMAD.MOV R5, RZ, RZ, -R5 ;  /* 0x000000ffff057224 */ /* 0x000fe200078e0a05 */
[----:B------:R-:W-:Y:S01]  /*4060*/  IABS R232, R21 ;  /* 0x0000001500e87213 */ /* 0x000fe20000000000 */
[----:B------:R-:W-:Y:S01]  /*4070*/  @!P6 IMAD.IADD R208, R208, 0x1, -R2 ;  /* 0x00000001d0d0e824 */ /* 0x000fe200078e0a02 */
[----:B------:R-:W-:Y:S01]  /*4080*/  IABS R218, R13 ;  /* 0x0000000d00da7213 */ /* 0x000fe20000000000 */
[----:B------:R-:W-:Y:S01]  /*4090*/  IMAD R212, R2, R5, R212 ;  /* 0x0000000502d47224 */ /* 0x000fe200078e02d4 */
[----:B------:R-:W-:Y:S01]  /*40a0*/  LOP3.LUT R5, R4, 0x9a, RZ, 0xfc, !PT ;  /* 0x0000009a04057812 */ /* 0x000fe200078efcff */
[----:B------:R-:W-:Y:S01]  /*40b0*/  @!P0 IMAD.IADD R206, R206, 0x1, -R2 ;  /* 0x00000001cece8824 */ /* 0x000fe200078e0a02 */
[----:B------:R-:W-:Y:S01]  /*40c0*/  ISETP.GE.AND P0, PT, R11, RZ, PT ;  /* 0x000000ff0b00720c */ /* 0x000fe20003f06270 */
[----:B------:R-:W-:Y:S01]  /*40d0*/  @!P2 IMAD.MOV R204, RZ, RZ, -R204 ;  /* 0x000000ffffcca224 */ /* 0x000fe200078e0acc */
[----:B------:R-:W-:Y:S01]  /*40e0*/  @!P1 IADD3 R210, R210, -R2, RZ ;  /* 0x80000002d2d29210 */ /* 0x000fe20007ffe0ff */
[----:B------:R-:W-:Y:S01]  /*40f0*/  @!P3 IMAD.MOV R206, RZ, RZ, -R206 ;  /* 0x000000ffffceb224 */ /* 0x000fe200078e0ace */
[----:B------:R-:W-:Y:S01]  /*4100*/  IABS R214, R5 ;  /* 0x0000000500d67213 */ /* 0x000fe20000000000 */
[----:B------:R-:W-:Y:S01]  /*4110*/  IMAD.HI.U32 R9, R3, R218, RZ ;  /* 0x000000da03097227 */ /* 0x000fe200078e00ff */
[----:B------:R-:W-:-:S02]  /*4120*/  ISETP.GT.U32.AND P1, PT, R2, R210, PT ;  /* 0x000000d20200720c */ /* 0x000fc40003f24070 */
[----:B------:R-:W-:Y:S01]  /*4130*/  ISETP.GE.AND P6, PT, R5, RZ, PT ;  /* 0x000000ff0500720c */ /* 0x000fe20003fc6270 */
[----:B------:R-:W-:Y:S01]  /*4140*/  IMAD.HI.U32 R5, R3, R214, RZ ;  /* 0x000000d603057227 */ /* 0x000fe200078e00ff */
[C---:B------:R-:W-:Y:S02]  /*4150*/  ISETP.GT.U32.AND P3, PT, R2.reuse, R212, PT ;  /* 0x000000d40200720c */ /* 0x040fe40003f64070 */
[----:B------:R-:W-:Y:S01]  /*4160*/  ISETP.GT.U32.AND P2, PT, R2, R208, PT ;  /* 0x000000d00200720c */ /* 0x000fe20003f44070 */
[----:B------:R-:W-:Y:S01]  /*4170*/  IMAD.MOV R5, RZ, RZ, -R5 ;  /* 0x000000ffff057224 */ /* 0x000fe200078e0a05 */
[----:B------:R-:W-:Y:S01]  /*4180*/  LOP3.LUT R11, R4, 0x9c, RZ, 0xfc, !PT ;  /* 0x0000009c040b7812 */ /* 0x000fe200078efcff */
[----:B------:R-:W-:Y:S02]  /*4190*/  IMAD.MOV R9, RZ, RZ, -R9 ;  /* 0x000000ffff097224 */ /* 0x000fe400078e0a09 */
[----:B------:R-:W-:Y:S01]  /*41a0*/  IMAD R214, R2, R5, R214 ;  /* 0x0000000502d67224 */ /* 0x000fe200078e02d6 */
[----:B------:R-:W-:Y:S01]  /*41b0*/  LOP3.LUT R5, R4, 0xa0, RZ, 0xfc, !PT ;  /* 0x000000a004057812 */ /* 0x000fe200078efcff */
[----:B------:R-:W-:Y:S01]  /*41c0*/  @!P1 IMAD.IADD R210, R210, 0x1, -R2 ;  /* 0x00000001d2d29824 */ /* 0x000fe200078e0a02 */
[----:B------:R-:W-:Y:S01]  /*41d0*/  IABS R216, R11 ;  /* 0x0000000b00d87213 */ /* 0x000fe20000000000 */
[C---:B------:R-:W-:Y:S01]  /*41e0*/  IMAD R218, R2.reuse, R9, R218 ;  /* 0x0000000902da7224 */ /* 0x040fe200078e02da */
[----:B------:R-:W-:Y:S01]  /*41f0*/  IABS R220, R5 ;  /* 0x0000000500dc7213 */ /* 0x000fe20000000000 */
[----:B------:R-:W-:Y:S01]  /*4200*/  @!P5 IMAD.MOV R210, RZ, RZ, -R210 ;  /* 0x000000ffffd2d224 */ /* 0x000fe200078e0ad2 */
[----:B------:R-:W-:Y:S01]  /*4210*/  ISETP.GT.U32.AND P5, PT, R2, R214, PT ;  /* 0x000000d60200720c */ /* 0x000fe20003fa4070 */
[--C-:B------:R-:W-:Y:S01]  /*4220*/  @!P3 IMAD.IADD R212, R212, 0x1, -R2.reuse ;  /* 0x00000001d4d4b824 */ /* 0x100fe200078e0a02 */
[----:B------:R-:W-:Y:S01]  /*4230*/  ISETP.GE.AND P1, PT, R13, RZ, PT ;  /* 0x000000ff0d00720c */ /* 0x000fe20003f26270 */
[----:B------:R-:W-:Y:S01]  /*4240*/  @!P2 IMAD.IADD R208, R208, 0x1, -R2 ;  /* 0x00000001d0d0a824 */ /* 0x000fe200078e0a02 */
[----:B------:R-:W-:Y:S01]  /*4250*/  ISETP.GE.AND P2, PT, R11, RZ, PT ;  /* 0x000000ff0b00720c */ /* 0x000fe20003f46270 */
[----:B------:R-:W-:Y:S01]  /*4260*/  IMAD.HI.U32 R8, R3, R216, RZ ;  /* 0x000000d803087227 */ /* 0x000fe200078e00ff */
[----:B------:R-:W-:-:S02]  /*4270*/  ISETP.GT.U32.AND P3, PT, R2, R212, PT ;  /* 0x000000d40200720c */ /* 0x000fc40003f64070 */
[----:B------:R-:W-:Y:S01]  /*4280*/  LOP3.LUT R13, R4, 0xa2, RZ, 0xfc, !PT ;  /* 0x000000a2040d7812 */ /* 0x000fe200078efcff */
[----:B------:R-:W-:Y:S01]  /*4290*/  @!P4 IMAD.MOV R208, RZ, RZ, -R208 ;  /* 0x000000ffffd0c224 */ /* 0x000fe200078e0ad0 */
[----:B------:R-:W-:Y:S01]  /*42a0*/  ISETP.GE.AND P4, PT, R5, RZ, PT ;  /* 0x000000ff0500720c */ /* 0x000fe20003f86270 */
[----:B------:R-:W-:Y:S01]  /*42b0*/  IMAD.HI.U32 R5, R3, R220, RZ ;  /* 0x000000dc03057227 */ /* 0x000fe200078e00ff */
[----:B------:R-:W-:-:S03]  /*42c0*/  IABS R224, R13 ;  /* 0x0000000d00e07213 */ /* 0x000fc60000000000 */
[----:B------:R-:W-:Y:S02]  /*42d0*/  @!P5 IMAD.IADD R214, R214, 0x1, -R2 ;  /* 0x00000001d6d6d824 */ /* 0x000fe400078e0a02 */
[----:B------:R-:W-:Y:S02]  /*42e0*/  IMAD.MOV R5, RZ, RZ, -R5 ;  /* 0x000000ffff057224 */ /* 0x000fe400078e0a05 */
[----:B------:R-:W-:Y:S01]  /*42f0*/  @!P3 IADD3 R212, R212, -R2, RZ ;  /* 0x80000002d4d4b210 */ /* 0x000fe20007ffe0ff */
[----:B------:R-:W-:Y:S01]  /*4300*/  IMAD.MOV R11, RZ, RZ, -R8 ;  /* 0x000000ffff0b7224 */ /* 0x000fe200078e0a08 */
[C---:B------:R-:W-:Y:S01]  /*4310*/  ISETP.GT.U32.AND P5, PT, R2.reuse, R214, PT ;  /* 0x000000d60200720c */ /* 0x040fe20003fa4070 */
[C---:B------:R-:W-:Y:S02]  /*4320*/  IMAD R220, R2.reuse, R5, R220 ;  /* 0x0000000502dc7224 */ /* 0x040fe400078e02dc */
[----:B------:R-:W-:Y:S01]  /*4330*/  @!P0 IMAD.MOV R212, RZ, RZ, -R212 ;  /* 0x000000ffffd48224 */ /* 0x000fe200078e0ad4 */
[C---:B------:R-:W-:Y:S01]  /*4340*/  ISETP.GT.U32.AND P0, PT, R2.reuse, R218, PT ;  /* 0x000000da0200720c */ /* 0x040fe20003f04070 */
[----:B------:R-:W-:-:S02]  /*4350*/  IMAD R216, R2, R11, R216 ;  /* 0x0000000b02d87224 */ /* 0x000fc400078e02d8 */
[----:B------:R-:W-:-:S03]  /*4360*/  IMAD.HI.U32 R9, R3, R222, RZ ;  /* 0x000000de03097227 */ /* 0x000fc600078e00ff */
[----:B------:R-:W-:Y:S01]  /*4370*/  ISETP.GT.U32.AND P3, PT, R2, R216, PT ;  /* 0x000000d80200720c */ /* 0x000fe20003f64070 */
[----:B------:R-:W-:Y:S02]  /*4380*/  IMAD.MOV R9, RZ, RZ, -R9 ;  /* 0x000000ffff097224 */ /* 0x000fe400078e0a09 */
[----:B------:R-:W-:Y:S01]  /*4390*/  @!P5 IMAD.IADD R214, R214, 0x1, -R2 ;  /* 0x00000001d6d6d824 */ /* 0x000fe200078e0a02 */
[C---:B------:R-:W-:Y:S01]  /*43a0*/  ISETP.GT.U32.AND P5, PT, R2.reuse, R220, PT ;  /* 0x000000dc0200720c */ /* 0x040fe20003fa4070 */
[----:B------:R-:W-:Y:S02]  /*43b0*/  IMAD R222, R2, R9, R222 ;  /* 0x0000000902de7224 */ /* 0x000fe400078e02de */
[----:B------:R-:W-:Y:S02]  /*43c0*/  @!P0 IMAD.IADD R218, R218, 0x1, -R2 ;  /* 0x00000001dada8824 */ /* 0x000fe400078e0a02 */
[----:B------:R-:W-:Y:S01]  /*43d0*/  IMAD.HI.U32 R5, R3, R226, RZ ;  /* 0x000000e203057227 */ /* 0x000fe200078e00ff */
[----:B------:R-:W-:-:S03]  /*43e0*/  ISETP.GT.U32.AND P0, PT, R2, R222, PT ;  /* 0x000000de0200720c */ /* 0x000fc60003f04070 */
[--C-:B------:R-:W-:Y:S02]  /*43f0*/  @!P3 IMAD.IADD R216, R216, 0x1, -R2.reuse ;  /* 0x00000001d8d8b824 */ /* 0x100fe400078e0a02 */
[----:B------:R-:W-:Y:S02]  /*4400*/  IMAD.MOV R5, RZ, RZ, -R5 ;  /* 0x000000ffff057224 */ /* 0x000fe400078e0a05 */
[----:B------:R-:W-:Y:S01]  /*4410*/  @!P5 IMAD.IADD R220, R220, 0x1, -R2 ;  /* 0x00000001dcdcd824 */ /* 0x000fe200078e0a02 */
[C---:B------:R-:W-:Y:S01]  /*4420*/  ISETP.GT.U32.AND P5, PT, R2.reuse, R218, PT ;  /* 0x000000da0200720c */ /* 0x040fe20003fa4070 */
[----:B------:R-:W-:Y:S01]  /*4430*/  IMAD.HI.U32 R8, R3, R224, RZ ;  /* 0x000000e003087227 */ /* 0x000fe200078e00ff */
[----:B------:R-:W-:-:S03]  /*4440*/  ISETP.GT.U32.AND P3, PT, R2, R216, PT ;  /* 0x000000d80200720c */ /* 0x000fc60003f64070 */
[----:B------:R-:W-:Y:S02]  /*4450*/  IMAD R226, R2, R5, R226 ;  /* 0x0000000502e27224 */ /* 0x000fe400078e02e2 */
[----:B------:R-:W-:Y:S02]  /*4460*/  IMAD.MOV R11, RZ, RZ, -R8 ;  /* 0x000000ffff0b7224 */ /* 0x000fe400078e0a08 */
[----:B------:R-:W-:Y:S02]  /*4470*/  @!P0 IMAD.IADD R222, R222, 0x1, -R2 ;  /* 0x00000001dede8824 */ /* 0x000fe400078e0a02 */
[----:B------:R-:W-:Y:S01]  /*4480*/  IMAD R224, R2, R11, R224 ;  /* 0x0000000b02e07224 */ /* 0x000fe200078e02e0 */
[----:B------:R-:W-:Y:S01]  /*4490*/  LOP3.LUT R11, R4, 0xaa, RZ, 0xfc, !PT ;  /* 0x000000aa040b7812 */ /* 0x000fe200078efcff */
[----:B------:R-:W-:Y:S01]  /*44a0*/  @!P5 IMAD.IADD R218, R218, 0x1, -R2 ;  /* 0x00000001dadad824 */ /* 0x000fe200078e0a02 */
[----:B------:R-:W-:Y:S01]  /*44b0*/  ISETP.GT.U32.AND P5, PT, R2, R226, PT ;  /* 0x000000e20200720c */ /* 0x000fe20003fa4070 */
[----:B------:R-:W-:Y:S01]  /*44c0*/  IMAD.HI.U32 R8, R3, R228, RZ ;  /* 0x000000e403087227 */ /* 0x000fe200078e00ff */
[----:B------:R-:W-:-:S02]  /*44d0*/  @!P3 IADD3 R216, R216, -R2, RZ ;  /* 0x80000002d8d8b210 */ /* 0x000fc40007ffe0ff */
[C---:B------:R-:W-:Y:S01]  /*44e0*/  ISETP.GT.U32.AND P3, PT, R2.reuse, R224, PT ;  /* 0x000000e00200720c */ /* 0x040fe20003f64070 */
[----:B------:R-:W-:Y:S01]  /*44f0*/  IMAD.MOV R9, RZ, RZ, -R8 ;  /* 0x000000ffff097224 */ /* 0x000fe200078e0a08 */
[----:B------:R-:W-:Y:S01]  /*4500*/  IABS R230, R11 ;  /* 0x0000000b00e67213 */ /* 0x000fe20000000000 */
[----:B------:R-:W-:Y:S01]  /*4510*/  IMAD.HI.U32 R8, R3, R234, RZ ;  /* 0x000000ea03087227 */ /* 0x000fe200078e00ff */
[----:B------:R-:W-:-:S03]  /*4520*/  ISETP.GT.U32.AND P0, PT, R2, R222, PT ;  /* 0x000000de0200720c */ /* 0x000fc60003f04070 */
[----:B------:R-:W-:-:S04]  /*4530*/  IMAD.HI.U32 R5, R3, R230, RZ ;  /* 0x000000e603057227 */ /* 0x000fc800078e00ff */
[----:B------:R-:W-:Y:S01]  /*4540*/  @!P5 IMAD.IADD R226, R226, 0x1, -R2 ;  /* 0x00000001e2e2d824 */ /* 0x000fe200078e0a02 */
[----:B------:R-:W-:Y:S01]  /*4550*/  ISETP.GE.AND P5, PT, R15, RZ, PT ;  /* 0x000000ff0f00720c */ /* 0x000fe20003fa6270 */
[----:B------:R-:W-:Y:S01]  /*4560*/  IMAD.MOV R5, RZ, RZ, -R5 ;  /* 0x000000ffff057224 */ /* 0x000fe200078e0a05 */
[----:B------:R-:W-:Y:S01]  /*4570*/  LOP3.LUT R15, R4, 0xba, RZ, 0xfc, !PT ;  /* 0x000000ba040f7812 */ /* 0x000fe200078efcff */
[----:B------:R-:W-:Y:S02]  /*4580*/  IMAD R228, R2, R9, R228 ;  /* 0x0000000902e47224 */ /* 0x000fe400078e02e4 */
[----:B------:R-:W-:Y:S01]  /*4590*/  @!P3 IMAD.IADD R224, R224, 0x1, -R2 ;  /* 0x00000001e0e0b824 */ /* 0x000fe200078e0a02 */
[----:B------:R-:W-:Y:S01]  /*45a0*/  @!P0 IADD3 R222, R222, -R2, RZ ;  /* 0x80000002dede8210 */ /* 0x000fe20007ffe0ff */
[C---:B------:R-:W-:Y:S01]  /*45b0*/  IMAD R230, R2.reuse, R5, R230 ;  /* 0x0000000502e67224 */ /* 0x040fe200078e02e6 */
[----:B------:R-:W-:Y:S01]  /*45c0*/  ISETP.GT.U32.AND P3, PT, R2, R220, PT ;  /* 0x000000dc0200720c */ /* 0x000fe20003f64070 */
[----:B------:R-:W-:Y:S01]  /*45d0*/  IMAD.MOV R9, RZ, RZ, -R8 ;  /* 0x000000ffff097224 */ /* 0x000fe200078e0a08 */
[----:B------:R-:W-:Y:S01]  /*45e0*/  LOP3.LUT R8, R4, 0xb4, RZ, 0xfc, !PT ;  /* 0x000000b404087812 */ /* 0x000fe200078efcff */
[----:B------:R-:W-:Y:S01]  /*45f0*/  @!P6 IMAD.MOV R214, RZ, RZ, -R214 ;  /* 0x000000ffffd6e224 */ /* 0x000fe200078e0ad6 */
[C---:B------:R-:W-:Y:S01]  /*4600*/  ISETP.GT.U32.AND P6, PT, R2.reuse, R224, PT ;  /* 0x000000e00200720c */ /* 0x040fe20003fc4070 */
[C---:B------:R-:W-:Y:S01]  /*4610*/  IMAD R234, R2.reuse, R9, R234 ;  /* 0x0000000902ea7224 */ /* 0x040fe200078e02ea */
[----:B------:R-:W-:Y:S01]  /*4620*/  ISETP.GT.U32.AND P0, PT, R2, R230, PT ;  /* 0x000000e60200720c */ /* 0x000fe20003f04070 */
[----:B------:R-:W-:Y:S01]  /*4630*/  IMAD.HI.U32 R5, R3, R232, RZ ;  /* 0x000000e803057227 */ /* 0x000fe200078e00ff */
[----:B------:R-:W-:-:S02]  /*4640*/  @!P5 IADD3 R222, -R222, RZ, RZ ;  /* 0x000000ffdeded210 */ /* 0x000fc40007ffe1ff */
[----:B------:R-:W-:Y:S01]  /*4650*/  ISETP.GT.U32.AND P5, PT, R2, R234, PT ;  /* 0x000000ea0200720c */ /* 0x000fe20003fa4070 */
[----:B------:R-:W-:Y:S01]  /*4660*/  IMAD.MOV R5, RZ, RZ, -R5 ;  /* 0x000000ffff057224 */ /* 0x000fe200078e0a05 */
[----:B------:R-:W-:Y:S01]  /*4670*/  IABS R240, R8 ;  /* 0x0000000800f07213 */ /* 0x000fe20000000000 */
[----:B------:R-:W-:Y:S01]  /*4680*/  @!P3 IMAD.IADD R220, R220, 0x1, -R2 ;  /* 0x00000001dcdcb824 */ /* 0x000fe200078e0a02 */
[C---:B------:R-:W-:Y:S01]  /*4690*/  ISETP.GT.U32.AND P3, PT, R2.reuse, R228, PT ;  /* 0x000000e40200720c */ /* 0x040fe20003f64070 */
[----:B------:R-:W-:Y:S01]  /*46a0*/  IMAD R232, R2, R5, R232 ;  /* 0x0000000502e87224 */ /* 0x000fe200078e02e8 */
[----:B------:R-:W-:Y:S01]  /*46b0*/  LOP3.LUT R9, R4, 0xb6, RZ, 0xfc, !PT ;  /* 0x000000b604097812 */ /* 0x000fe200078efcff */
[--C-:B------:R-:W-:Y:S01]  /*46c0*/  @!P6 IMAD.IADD R224, R224, 0x1, -R2.reuse ;  /* 0x00000001e0e0e824 */ /* 0x100fe200078e0a02 */
[----:B------:R-:W-:Y:S01]  /*46d0*/  ISETP.GE.AND P6, PT, R13, RZ, PT ;  /* 0x000000ff0d00720c */ /* 0x000fe20003fc6270 */
[----:B------:R-:W-:Y:S01]  /*46e0*/  @!P0 IMAD.IADD R230, R230, 0x1, -R2 ;  /* 0x00000001e6e68824 */ /* 0x000fe200078e0a02 */
[----:B------:R-:W-:Y:S01]  /*46f0*/  ISETP.GT.U32.AND P0, PT, R2, R226, PT ;  /* 0x000000e20200720c */ /* 0x000fe20003f04070 */
[----:B------:R-:W-:Y:S01]  /*4700*/  @!P4 IMAD.MOV R220, RZ, RZ, -R220 ;  /* 0x000000ffffdcc224 */ /* 0x000fe200078e0adc */
[----:B------:R-:W-:Y:S01]  /*4710*/  LOP3.LUT R13, R4, 0xb0, RZ, 0xfc, !PT ;  /* 0x000000b0040d7812 */ /* 0x000fe200078efcff */
[----:B------:R-:W-:Y:S01]  /*4720*/  @!P5 IMAD.IADD R234, R234, 0x1, -R2 ;  /* 0x00000001eaead824 */ /* 0x000fe200078e0a02 */
[----:B------:R-:W-:Y:S01]  /*4730*/  ISETP.GT.U32.AND P4, PT, R2, R230, PT ;  /* 0x000000e60200720c */ /* 0x000fe20003f84070 */
[----:B------:R-:W-:Y:S01]  /*4740*/  @!P2 IMAD.MOV R216, RZ, RZ, -R216 ;  /* 0x000000ffffd8a224 */ /* 0x000fe200078e0ad8 */
[----:B------:R-:W-:Y:S01]  /*4750*/  IABS R236, R13 ;  /* 0x0000000d00ec7213 */ /* 0x000fe20000000000 */
[----:B------:R-:W-:Y:S01]  /*4760*/  @!P3 IMAD.IADD R228, R228, 0x1, -R2 ;  /* 0x00000001e4e4b824 */ /* 0x000fe200078e0a02 */
[C---:B------:R-:W-:Y:S01]  /*4770*/  ISETP.GT.U32.AND P5, PT, R2.reuse, R234, PT ;  /* 0x000000ea0200720c */ /* 0x040fe20003fa4070 */
[----:B------:R-:W-:Y:S01]  /*4780*/  @!P1 IMAD.MOV R218, RZ, RZ, -R218 ;  /* 0x000000ffffda9224 */ /* 0x000fe200078e0ada */
[----:B------:R-:W-:Y:S01]  /*4790*/  ISETP.GT.U32.AND P2, PT, R2, R232, PT ;  /* 0x000000e80200720c */ /* 0x000fe20003f44070 */
[----:B------:R-:W-:Y:S01]  /*47a0*/  IMAD.HI.U32 R5, R3, R236, RZ ;  /* 0x000000ec03057227 */ /* 0x000fe200078e00ff */
[----:B------:R-:W-:-:S02]  /*47b0*/  ISETP.GE.AND P3, PT, R17, RZ, PT ;  /* 0x000000ff1100720c */ /* 0x000fc40003f66270 */
[----:B------:R-:W-:Y:S01]  /*47c0*/  ISETP.GT.U32.AND P1, PT, R2, R228, PT ;  /* 0x000000e40200720c */ /* 0x000fe20003f24070 */
[--C-:B------:R-:W-:Y:S01]  /*47d0*/  @!P0 IMAD.IADD R226, R226, 0x1, -R2.reuse ;  /* 0x00000001e2e28824 */ /* 0x100fe200078e0a02 */
[----:B------:R-:W-:Y:S01]  /*47e0*/  ISETP.GE.AND P0, PT, R11, RZ, PT ;  /* 0x000000ff0b00720c */ /* 0x000fe20003f06270 */
        /* <DEDUP_REMOVED lines=11> */
[----:B------:R-:W-:Y:S01]  /*48a0*/  ISETP.GE.AND P6, PT, R19, RZ, PT ;  /* 0x000000ff1300720c */ /* 0x000fe20003fc6270 */
[----:B------:R-:W-:Y:S01]  /*48b0*/  @!P0 IMAD.MOV R230, RZ, RZ, -R230 ;  /* 0x000000ffffe68224 */ /* 0x000fe200078e0ae6 */
[----:B------:R-:W-:Y:S01]  /*48c0*/  ISETP.GE.AND P0, PT, R8, RZ, PT ;  /* 0x000000ff0800720c */ /* 0x000fe20003f06270 */
[----:B------:R-:W-:Y:S01]  /*48d0*/  IMAD.HI.U32 R8, R3, R240, RZ ;  /* 0x000000f003087227 */ /* 0x000fe200078e00ff */
[----:B------:R-:W-:-:S02]  /*48e0*/  IABS R238, R5 ;  /* 0x0000000500ee7213 */ /* 0x000fc40000000000 */
[----:B------:R-:W-:Y:S01]  /*48f0*/  ISETP.GE.AND P2, PT, R13, RZ, PT ;  /* 0x000000ff0d00720c */ /* 0x000fe20003f46270 */
[----:B------:R-:W-:Y:S01]  /*4900*/  @!P3 IMAD.MOV R226, RZ, RZ, -R226 ;  /* 0x000000ffffe2b224 */ /* 0x000fe200078e0ae2 */
[----:B------:R-:W-:Y:S01]  /*4910*/  ISETP.GT.U32.AND P3, PT, R2, R232, PT ;  /* 0x000000e80200720c */ /* 0x000fe20003f64070 */
[----:B------:R-:W-:Y:S01]  /*4920*/  IMAD.MOV R11, RZ, RZ, -R8 ;  /* 0x000000ffff0b7224 */ /* 0x000fe200078e0a08 */
[----:B------:R-:W-:Y:S01]  /*4930*/  LOP3.LUT R13, R4, 0xb8, RZ, 0xfc, !PT ;  /* 0x000000b8040d7812 */ /* 0x000fe200078efcff */
[--C-:B------:R-:W-:Y:S01]  /*4940*/  @!P1 IMAD.IADD R228, R228, 0x1, -R2.reuse ;  /* 0x00000001e4e49824 */ /* 0x100fe200078e0a02 */
[----:B------:R-:W-:Y:S01]  /*4950*/  ISETP.GE.AND P1, PT, R21, RZ, PT ;  /* 0x000000ff1500720c */ /* 0x000fe20003f26270 */
[----:B------:R-:W-:Y:S01]  /*4960*/  @!P5 IMAD.IADD R236, R236, 0x1, -R2 ;  /* 0x00000001ececd824 */ /* 0x000fe200078e0a02 */
[----:B------:R-:W-:Y:S01]  /*4970*/  IABS R244, R13 ;  /* 0x0000000d00f47213 */ /* 0x000fe20000000000 */
[----:B------:R-:W-:Y:S01]  /*4980*/  IMAD R240, R2, R11, R240 ;  /* 0x0000000b02f07224 */ /* 0x000fe200078e02f0 */
[----:B------:R-:W-:Y:S01]  /*4990*/  LOP3.LUT R11, R4, 0xbc, RZ, 0xfc, !PT ;  /* 0x000000bc040b7812 */ /* 0x000fe200078efcff */
[----:B------:R-:W-:Y:S01]  /*49a0*/  @!P6 IMAD.MOV R228, RZ, RZ, -R228 ;  /* 0x000000ffffe4e224 */ /* 0x000fe200078e0ae4 */
[----:B------:R-:W-:Y:S01]  /*49b0*/  ISETP.GE.AND P6, PT, R5, RZ, PT ;  /* 0x000000ff0500720c */ /* 0x000fe20003fc6270 */
[----:B------:R-:W-:Y:S01]  /*49c0*/  @!P4 IMAD.MOV R234, RZ, RZ, -R234 ;  /* 0x000000ffffeac224 */ /* 0x000fe200078e0aea */
[C---:B------:R-:W-:Y:S01]  /*49d0*/  ISETP.GT.U32.AND P5, PT, R2.reuse, R236, PT ;  /* 0x000000ec0200720c */ /* 0x040fe20003fa4070 */
[----:B------:R-:W-:Y:S01]  /*49e0*/  IMAD.HI.U32 R5, R3, R238, RZ ;  /* 0x000000ee03057227 */ /* 0x000fe200078e00ff */
[----:B------:R-:W-:-:S02]  /*49f0*/  ISETP.GT.U32.AND P4, PT, R2, R240, PT ;  /* 0x000000f00200720c */ /* 0x000fc40003f84070 */
[----:B------:R-:W-:Y:S02]  /*4a00*/  @!P3 IADD3 R232, R232, -R2, RZ ;  /* 0x80000002e8e8b210 */ /* 0x000fe40007ffe0ff */
[----:B------:R-:W-:Y:S01]  /*4a10*/  ISETP.GE.AND P3, PT, R9, RZ, PT ;  /* 0x000000ff0900720c */ /* 0x000fe20003f66270 */
[----:B------:R-:W-:Y:S01]  /*4a20*/  IMAD.MOV R9, RZ, RZ, -R5 ;  /* 0x000000ffff097224 */ /* 0x000fe200078e0a05 */
[----:B------:R-:W-:Y:S01]  /*4a30*/  IABS R248, R11 ;  /* 0x0000000b00f87213 */ /* 0x000fe20000000000 */
[C---:B------:R-:W-:Y:S01]  /*4a40*/  IMAD.HI.U32 R5, R3.reuse, R242, RZ ;  /* 0x000000f203057227 */ /* 0x040fe200078e00ff */
[----:B------:R-:W-:Y:S02]  /*4a50*/  IABS R250, R17 ;  /* 0x0000001100fa7213 */ /* 0x000fe40000000000 */
[----:B------:R-:W-:Y:S01]  /*4a60*/  IABS R246, R15 ;  /* 0x0000000f00f67213 */ /* 0x000fe20000000000 */
[----:B------:R-:W-:Y:S01]  /*4a70*/  IMAD R238, R2, R9, R238 ;  /* 0x0000000902ee7224 */ /* 0x000fe200078e02ee */
[----:B------:R-:W-:Y:S01]  /*4a80*/  @!P5 IADD3 R236, R236, -R2, RZ ;  /* 0x80000002ececd210 */ /* 0x000fe20007ffe0ff */
[----:B------:R-:W-:Y:S01]  /*4a90*/  IMAD.MOV R9, RZ, RZ, -R5 ;  /* 0x000000ffff097224 */ /* 0x000fe200078e0a05 */
[C---:B------:R-:W-:Y:S01]  /*4aa0*/  LOP3.LUT R19, R4.reuse, 0xc0, RZ, 0xfc, !PT ;  /* 0x000000c004137812 */ /* 0x040fe200078efcff */
[----:B------:R-:W-:Y:S01]  /*4ab0*/  IMAD.HI.U32 R5, R3, R244, RZ ;  /* 0x000000f403057227 */ /* 0x000fe200078e00ff */
[----:B------:R-:W-:-:S02]  /*4ac0*/  LOP3.LUT R21, R4, 0xc2, RZ, 0xfc, !PT ;  /* 0x000000c204157812 */ /* 0x000fc400078efcff */
[----:B------:R-:W-:Y:S01]  /*4ad0*/  IABS R65, R19 ;  /* 0x0000001300417213 */ /* 0x000fe20000000000 */
[----:B------:R-:W-:Y:S01]  /*4ae0*/  @!P1 IMAD.MOV R232, RZ, RZ, -R232 ;  /* 0x000000ffffe89224 */ /* 0x000fe200078e0ae8 */
[----:B------:R-:W-:Y:S01]  /*4af0*/  ISETP.GT.U32.AND P1, PT, R2, R238, PT ;  /* 0x000000ee0200720c */ /* 0x000fe20003f24070 */
[----:B------:R-:W-:Y:S01]  /*4b00*/  @!P4 IMAD.IADD R240, R240, 0x1, -R2 ;  /* 0x00000001f0f0c824 */ /* 0x000fe200078e0a02 */
[----:B------:R-:W-:Y:S01]  /*4b10*/  LOP3.LUT R23, R4, 0xd4, RZ, 0xfc, !PT ;  /* 0x000000d404177812 */ /* 0x000fe200078efcff */
[----:B------:R-:W-:Y:S02]  /*4b20*/  IMAD.MOV R5, RZ, RZ, -R5 ;  /* 0x000000ffff057224 */ /* 0x000fe400078e0a05 */
[----:B------:R-:W-:Y:S01]  /*4b30*/  @!P2 IMAD.MOV R236, RZ, RZ, -R236 ;  /* 0x000000ffffeca224 */ /* 0x000fe200078e0aec */
[C---:B------:R-:W-:Y:S01]  /*4b40*/  ISETP.GT.U32.AND P2, PT, R2.reuse, R240, PT ;  /* 0x000000f00200720c */ /* 0x040fe20003f44070 */
[----:B------:R-:W-:Y:S01]  /*4b50*/  IMAD R244, R2, R5, R244 ;  /* 0x0000000502f47224 */ /* 0x000fe200078e02f4 */
[----:B------:R-:W-:Y:S01]  /*4b60*/  IABS R164, R23 ;  /* 0x0000001700a47213 */ /* 0x000fe20000000000 */
[----:B------:R-:W-:-:S04]  /*4b70*/  IMAD.HI.U32 R5, R3, R248, RZ ;  /* 0x000000f803057227 */ /* 0x000fc800078e00ff */
[----:B------:R-:W-:Y:S02]  /*4b80*/  IMAD.MOV R5, RZ, RZ, -R5 ;  /* 0x000000ffff057224 */ /* 0x000fe400078e0a05 */
[----:B------:R-:W-:Y:S01]  /*4b90*/  @!P1 IMAD.IADD R238, R238, 0x1, -R2 ;  /* 0x00000001eeee9824 */ /* 0x000fe200078e0a02 */
[C---:B------:R-:W-:Y:S01]  /*4ba0*/  ISETP.GT.U32.AND P1, PT, R2.reuse, R244, PT ;  /* 0x000000f40200720c */ /* 0x040fe20003f24070 */
[----:B------:R-:W-:Y:S02]  /*4bb0*/  IMAD R248, R2, R5, R248 ;  /* 0x0000000502f87224 */ /* 0x000fe400078e02f8 */
[----:B------:R-:W-:Y:S01]  /*4bc0*/  @!P2 IMAD.IADD R240, R240, 0x1, -R2 ;  /* 0x00000001f0f0a824 */ /* 0x000fe200078e0a02 */
[C---:B------:R-:W-:Y:S01]  /*4bd0*/  ISETP.GT.U32.AND P4, PT, R2.reuse, R238, PT ;  /* 0x000000ee0200720c */ /* 0x040fe20003f84070 */
[----:B------:R-:W-:Y:S01]  /*4be0*/  IMAD.HI.U32 R5, R3, R250, RZ ;  /* 0x000000fa03057227 */ /* 0x000fe200078e00ff */
[----:B------:R-:W-:-:S03]  /*4bf0*/  ISETP.GT.U32.AND P2, PT, R2, R248, PT ;  /* 0x000000f80200720c */ /* 0x000fc60003f44070 */
[----:B------:R-:W-:Y:S02]  /*4c00*/  IMAD R242, R2, R9, R242 ;  /* 0x0000000902f27224 */ /* 0x000fe400078e02f2 */
[----:B------:R-:W-:-:S03]  /*4c10*/  IMAD.HI.U32 R8, R3, R246, RZ ;  /* 0x000000f603087227 */ /* 0x000fc600078e00ff */
[C---:B------:R-:W-:Y:S01]  /*4c20*/  ISETP.GT.U32.AND P5, PT, R2.reuse, R242, PT ;  /* 0x000000f20200720c */ /* 0x040fe20003fa4070 */
[----:B------:R-:W-:Y:S02]  /*4c30*/  IMAD.MOV R5, RZ, RZ, -R5 ;  /* 0x000000ffff057224 */ /* 0x000fe400078e0a05 */
[----:B------:R-:W-:Y:S02]  /*4c40*/  IMAD.MOV R9, RZ, RZ, -R8 ;  /* 0x000000ffff097224 */ /* 0x000fe400078e0a08 */
[----:B------:R-:W-:Y:S02]  /*4c50*/  IMAD R250, R2, R5, R250 ;  /* 0x0000000502fa7224 */ /* 0x000fe400078e02fa */
[----:B------:R-:W-:-:S04]  /*4c60*/  IMAD.HI.U32 R5, R3, R65, RZ ;  /* 0x0000004103057227 */ /* 0x000fc800078e00ff */
[----:B------:R-:W-:Y:S01]  /*4c70*/  IMAD R246, R2, R9, R246 ;  /* 0x0000000902f67224 */ /* 0x000fe200078e02f6 */
[----:B------:R-:W-:Y:S01]  /*4c80*/  IABS R9, R21 ;  /* 0x0000001500097213 */ /* 0x000fe20000000000 */
[--C-:B------:R-:W-:Y:S02]  /*4c90*/  @!P1 IMAD.IADD R244, R244, 0x1, -R2.reuse ;  /* 0x00000001f4f49824 */ /* 0x100fe400078e0a02 */
[--C-:B------:R-:W-:Y:S01]  /*4ca0*/  @!P4 IMAD.IADD R238, R238, 0x1, -R2.reuse ;  /* 0x00000001eeeec824 */ /* 0x100fe200078e0a02 */
[----:B------:R-:W-:Y:S01]  /*4cb0*/  ISETP.GT.U32.AND P4, PT, R2, R246, PT ;  /* 0x000000f60200720c */ /* 0x000fe20003f84070 */
[----:B------:R-:W-:Y:S01]  /*4cc0*/  @!P2 IMAD.IADD R248, R248, 0x1, -R2 ;  /* 0x00000001f8f8a824 */ /* 0x000fe200078e0a02 */
[C---:B------:R-:W-:Y:S01]  /*4cd0*/  ISETP.GT.U32.AND P1, PT, R2.reuse, R244, PT ;  /* 0x000000f40200720c */ /* 0x040fe20003f24070 */
[----:B------:R-:W-:Y:S01]  /*4ce0*/  IMAD.MOV R5, RZ, RZ, -R5 ;  /* 0x000000ffff057224 */ /* 0x000fe200078e0a05 */
[----:B------:R-:W-:Y:S01]  /*4cf0*/  ISETP.GE.AND P2, PT, R11, RZ, PT ;  /* 0x000000ff0b00720c */ /* 0x000fe20003f46270 */
[----:B------:R-:W-:Y:S01]  /*4d00*/  @!P6 IMAD.MOV R238, RZ, RZ, -R238 ;  /* 0x000000ffffeee224 */ /* 0x000fe200078e0aee */
[C---:B------:R-:W-:Y:S01]  /*4d10*/  ISETP.GT.U32.AND P6, PT, R2.reuse, R248, PT ;  /* 0x000000f80200720c */ /* 0x040fe20003fc4070 */
[----:B------:R-:W-:Y:S01]  /*4d20*/  IMAD R65, R2, R5, R65 ;  /* 0x0000000502417224 */ /* 0x000fe200078e0241 */
[----:B------:R-:W-:Y:S01]  /*4d30*/  LOP3.LUT R11, R4, 0xca, RZ, 0xfc, !PT ;  /* 0x000000ca040b7812 */ /* 0x000fe200078efcff */
[----:B------:R-:W-:-:S04]  /*4d40*/  IMAD.HI.U32 R5, R3, R9, RZ ;  /* 0x0000000903057227 */ /* 0x000fc800078e00ff */
[--C-:B------:R-:W-:Y:S02]  /*4d50*/  @!P5 IMAD.IADD R242, R242, 0x1, -R2.reuse ;  /* 0x00000001f2f2d824 */ /* 0x100fe400078e0a02 */
[----:B------:R-:W-:Y:S02]  /*4d60*/  IMAD.MOV R8, RZ, RZ, -R5 ;  /* 0x000000ffff087224 */ /* 0x000fe400078e0a05 */
[--C-:B------:R-:W-:Y:S01]  /*4d70*/  @!P1 IMAD.IADD R244, R244, 0x1, -R2.reuse ;  /* 0x00000001f4f49824 */ /* 0x100fe200078e0a02 */
[C---:B------:R-:W-:Y:S01]  /*4d80*/  ISETP.GT.U32.AND P5, PT, R2.reuse, R242, PT ;  /* 0x000000f20200720c */ /* 0x040fe20003fa4070 */
[C---:B------:R-:W-:Y:S01]  /*4d90*/  IMAD R9, R2.reuse, R8, R9 ;  /* 0x0000000802097224 */ /* 0x040fe200078e0209 */
[----:B------:R-:W-:Y:S01]  /*4da0*/  ISETP.GT.U32.AND P1, PT, R2, R250, PT ;  /* 0x000000fa0200720c */ /* 0x000fe20003f24070 */
[--C-:B------:R-:W-:Y:S01]  /*4db0*/  @!P6 IMAD.IADD R248, R248, 0x1, -R2.reuse ;  /* 0x00000001f8f8e824 */ /* 0x100fe200078e0a02 */
[----:B------:R-:W-:Y:S01]  /*4dc0*/  LOP3.LUT R8, R4, 0xc8, RZ, 0xfc, !PT ;  /* 0x000000c804087812 */ /* 0x000fe200078efcff */
[----:B------:R-:W-:Y:S01]  /*4dd0*/  @!P4 IMAD.IADD R246, R246, 0x1, -R2 ;  /* 0x00000001f6f6c824 */ /* 0x000fe200078e0a02 */
[----:B------:R-:W-:Y:S01]  /*4de0*/  ISETP.GT.U32.AND P6, PT, R2, R9, PT ;  /* 0x000000090200720c */ /* 0x000fe20003fc4070 */
[----:B------:R-:W-:Y:S01]  /*4df0*/  @!P2 IMAD.MOV R248, RZ, RZ, -R248 ;  /* 0x000000fffff8a224 */ /* 0x000fe200078e0af8 */
[----:B------:R-:W-:Y:S01]  /*4e00*/  ISETP.GE.AND P4, PT, R15, RZ, PT ;  /* 0x000000ff0f00720c */ /* 0x000fe20003f86270 */
[----:B------:R-:W-:Y:S01]  /*4e10*/  @!P0 IMAD.MOV R240, RZ, RZ, -R240 ;  /* 0x000000fffff08224 */ /* 0x000fe200078e0af0 */
[----:B------:R-:W-:-:S02]  /*4e20*/  IABS R71, R8 ;  /* 0x0000000800477213 */ /* 0x000fc40000000000 */
[----:B------:R-:W-:Y:S02]  /*4e30*/  LOP3.LUT R15, R4, 0xcc, RZ, 0xfc, !PT ;  /* 0x000000cc040f7812 */ /* 0x000fe400078efcff */
[----:B------:R-:W-:Y:S01]  /*4e40*/  @!P5 IADD3 R242, R242, -R2, RZ ;  /* 0x80000002f2f2d210 */ /* 0x000fe20007ffe0ff */
[----:B------:R-:W-:Y:S01]  /*4e50*/  @!P1 IMAD.IADD R250, R250, 0x1, -R2 ;  /* 0x00000001fafa9824 */ /* 0x000fe200078e0a02 */
[----:B------:R-:W-:Y:S02]  /*4e60*/  ISETP.GE.AND P5, PT, R13, RZ, PT ;  /* 0x000000ff0d00720c */ /* 0x000fe40003fa6270 */
[----:B------:R-:W-:Y:S01]  /*4e70*/  LOP3.LUT R13, R4, 0xc4, RZ, 0xfc, !PT ;  /* 0x000000c4040d7812 */ /* 0x000fe200078efcff */
[----:B------:R-:W-:Y:S01]  /*4e80*/  @!P3 IMAD.MOV R242, RZ, RZ, -R242 ;  /* 0x000000fffff2b224 */ /* 0x000fe200078e0af2 */
[----:B------:R-:W-:Y:S01]  /*4e90*/  ISETP.GT.U32.AND P1, PT, R2, R246, PT ;  /* 0x000000f60200720c */ /* 0x000fe20003f24070 */
[----:B------:R-:W-:Y:S01]  /*4ea0*/  @!P6 IMAD.IADD R9, R9, 0x1, -R2 ;  /* 0x000000010909e824 */ /* 0x000fe200078e0a02 */
[----:B------:R-:W-:-:S02]  /*4eb0*/  IABS R67, R13 ;  /* 0x0000000d00437213 */ /* 0x000fc40000000000 */
[C---:B------:R-:W-:Y:S02]  /*4ec0*/  ISETP.GT.U32.AND P3, PT, R2.reuse, R65, PT ;  /* 0x000000410200720c */ /* 0x040fe40003f64070 */
[C---:B------:R-:W-:Y:S01]  /*4ed0*/  ISETP.GT.U32.AND P2, PT, R2.reuse, R9, PT ;  /* 0x000000090200720c */ /* 0x040fe20003f44070 */
[----:B------:R-:W-:Y:S01]  /*4ee0*/  IMAD.HI.U32 R5, R3, R67, RZ ;  /* 0x0000004303057227 */ /* 0x000fe200078e00ff */
[----:B------:R-:W-:Y:S02]  /*4ef0*/  ISETP.GT.U32.AND P0, PT, R2, R250, PT ;  /* 0x000000fa0200720c */ /* 0x000fe40003f04070 */
[----:B------:R-:W-:Y:S01]  /*4f00*/  @!P5 IADD3 R244, -R244, RZ, RZ ;  /* 0x000000fff4f4d210 */ /* 0x000fe20007ffe1ff */
[----:B------:R-:W-:Y:S01]  /*4f10*/  IMAD.MOV R5, RZ, RZ, -R5 ;  /* 0x000000ffff057224 */ /* 0x000fe200078e0a05 */
[----:B------:R-:W-:Y:S01]  /*4f20*/  ISETP.GE.AND P5, PT, R17, RZ, PT ;  /* 0x000000ff1100720c */ /* 0x000fe20003fa6270 */
[--C-:B------:R-:W-:Y:S01]  /*4f30*/  @!P1 IMAD.IADD R246, R246, 0x1, -R2.reuse ;  /* 0x00000001f6f69824 */ /* 0x100fe200078e0a02 */
[----:B------:R-:W-:Y:S01]  /*4f40*/  ISETP.GE.AND P1, PT, R19, RZ, PT ;  /* 0x000000ff1300720c */ /* 0x000fe20003f26270 */
[----:B------:R-:W-:Y:S01]  /*4f50*/  IMAD R67, R2, R5, R67 ;  /* 0x0000000502437224 */ /* 0x000fe200078e0243 */
[----:B------:R-:W-:Y:S01]  /*4f60*/  LOP3.LUT R5, R4, 0xc6, RZ, 0xfc, !PT ;  /* 0x000000c604057812 */ /* 0x000fe200078efcff */
[----:B------:R-:W-:Y:S01]  /*4f70*/  @!P3 IMAD.IADD R65, R65, 0x1, -R2 ;  /* 0x000000014141b824 */ /* 0x000fe200078e0a02 */
[----:B------:R-:W-:Y:S01]  /*4f80*/  IABS R73, R15 ;  /* 0x0000000f00497213 */ /* 0x000fe20000000000 */
[----:B------:R-:W-:Y:S01]  /*4f90*/  @!P4 IMAD.MOV R246, RZ, RZ, -R246 ;  /* 0x000000fffff6c224 */ /* 0x000fe200078e0af6 */
[----:B------:R-:W-:Y:S01]  /*4fa0*/  IABS R69, R5 ;  /* 0x0000000500457213 */ /* 0x000fe20000000000 */
[--C-:B------:R-:W-:Y:S01]  /*4fb0*/  @!P2 IMAD.IADD R9, R9, 0x1, -R2.reuse ;  /* 0x000000010909a824 */ /* 0x100fe200078e0a02 */
[----:B------:R-:W-:Y:S01]  /*4fc0*/  ISETP.GT.U32.AND P4, PT, R2, R65, PT ;  /* 0x000000410200720c */ /* 0x000fe20003f84070 */
[----:B------:R-:W-:Y:S01]  /*4fd0*/  @!P0 IMAD.IADD R250, R250, 0x1, -R2 ;  /* 0x00000001fafa8824 */ /* 0x000fe200078e0a02 */
[----:B------:R-:W-:-:S02]  /*4fe0*/  ISETP.GT.U32.AND P2, PT, R2, R67, PT ;  /* 0x000000430200720c */ /* 0x000fc40003f44070 */
[----:B------:R-:W-:Y:S01]  /*4ff0*/  ISETP.GE.AND P6, PT, R5, RZ, PT ;  /* 0x000000ff0500720c */ /* 0x000fe20003fc6270 */
[----:B------:R-:W-:Y:S01]  /*5000*/  IMAD.HI.U32 R5, R3, R69, RZ ;  /* 0x0000004503057227 */ /* 0x000fe200078e00ff */
[----:B------:R-:W-:Y:S02]  /*5010*/  ISETP.GE.AND P0, PT, R21, RZ, PT ;  /* 0x000000ff1500720c */ /* 0x000fe40003f06270 */
[----:B------:R-:W-:Y:S01]  /*5020*/  ISETP.GE.AND P3, PT, R13, RZ, PT ;  /* 0x000000ff0d00720c */ /* 0x000fe20003f66270 */
[----:B------:R-:W-:Y:S01]  /*5030*/  @!P5 IMAD.MOV R250, RZ, RZ, -R250 ;  /* 0x000000fffffad224 */ /* 0x000fe200078e0afa */
[----:B------:R-:W-:Y:S01]  /*5040*/  ISETP.GE.AND P5, PT, R8, RZ, PT ;  /* 0x000000ff0800720c */ /* 0x000fe20003fa6270 */
[----:B------:R-:W-:Y:S01]  /*5050*/  IMAD.HI.U32 R8, R3, R71, RZ ;  /* 0x0000004703087227 */ /* 0x000fe200078e00ff */
[C---:B------:R-:W-:Y:S02]  /*5060*/  LOP3.LUT R19, R4.reuse, 0xd0, RZ, 0xfc, !PT ;  /* 0x000000d004137812 */ /* 0x040fe400078efcff */
[----:B------:R-:W-:Y:S01]  /*5070*/  @!P4 IADD3 R65, R65, -R2, RZ ;  /* 0x800000024141c210 */ /* 0x000fe20007ffe0ff */
[----:B------:R-:W-:Y:S01]  /*5080*/  IMAD.MOV R5, RZ, RZ, -R5 ;  /* 0x000000ffff057224 */ /* 0x000fe200078e0a05 */
[----:B------:R-:W-:Y:S01]  /*5090*/  IABS R166, R19 ;  /* 0x0000001300a67213 */ /* 0x000fe20000000000 */
[----:B------:R-:W-:Y:S01]  /*50a0*/  @!P2 IMAD.IADD R67, R67, 0x1, -R2 ;  /* 0x000000014343a824 */ /* 0x000fe200078e0a02 */
[----:B------:R-:W-:Y:S01]  /*50b0*/  LOP3.LUT R17, R4, 0xce, RZ, 0xfc, !PT ;  /* 0x000000ce04117812 */ /* 0x000fe200078efcff */
[----:B------:R-:W-:Y:S01]  /*50c0*/  IMAD.MOV R8, RZ, RZ, -R8 ;  /* 0x000000ffff087224 */ /* 0x000fe200078e0a08 */
[----:B------:R-:W-:Y:S01]  /*50d0*/  IABS R13, R11 ;  /* 0x0000000b000d7213 */ /* 0x000fe20000000000 */
[C---:B------:R-:W-:Y:S01]  /*50e0*/  IMAD R69, R2.reuse, R5, R69 ;  /* 0x0000000502457224 */ /* 0x040fe200078e0245 */
[C---:B------:R-:W-:Y:S01]  /*50f0*/  ISETP.GT.U32.AND P2, PT, R2.reuse, R67, PT ;  /* 0x000000430200720c */ /* 0x040fe20003f44070 */
[----:B------:R-:W-:Y:S01]  /*5100*/  IMAD R71, R2, R8, R71 ;  /* 0x0000000802477224 */ /* 0x000fe200078e0247 */
[----:B------:R-:W-:Y:S01]  /*5110*/  LOP3.LUT R21, R4, 0xd2, RZ, 0xfc, !PT ;  /* 0x000000d204157812 */ /* 0x000fe200078efcff */
[----:B------:R-:W-:Y:S01]  /*5120*/  @!P1 IMAD.MOV R65, RZ, RZ, -R65 ;  /* 0x000000ffff419224 */ /* 0x000fe200078e0a41 */
[C---:B------:R-:W-:Y:S01]  /*5130*/  ISETP.GT.U32.AND P1, PT, R2.reuse, R69, PT ;  /* 0x000000450200720c */ /* 0x040fe20003f24070 */
[----:B------:R-:W-:Y:S01]  /*5140*/  @!P0 IMAD.MOV R9, RZ, RZ, -R9 ;  /* 0x000000ffff098224 */ /* 0x000fe200078e0a09 */
[----:B------:R-:W-:Y:S01]  /*5150*/  ISETP.GT.U32.AND P0, PT, R2, R71, PT ;  /* 0x000000470200720c */ /* 0x000fe20003f04070 */
[----:B------:R-:W-:Y:S01]  /*5160*/  IMAD.HI.U32 R5, R3, R73, RZ ;  /* 0x0000004903057227 */ /* 0x000fe200078e00ff */
[----:B------:R-:W-:-:S02]  /*5170*/  IABS R75, R17 ;  /* 0x00000011004b7213 */ /* 0x000fc40000000000 */
[----:B------:R-:W-:Y:S01]  /*5180*/  ISETP.GE.AND P4, PT, R11, RZ, PT ;  /* 0x000000ff0b00720c */ /* 0x000fe20003f86270 */
[----:B------:R-:W-:Y:S01]  /*5190*/  IMAD.MOV R5, RZ, RZ, -R5 ;  /* 0x000000ffff057224 */ /* 0x000fe200078e0a05 */
[----:B------:R-:W-:Y:S01]  /*51a0*/  IABS R88, R21 ;  /* 0x0000001500587213 */ /* 0x000fe20000000000 */
[----:B------:R-:W-:Y:S01]  /*51b0*/  IMAD.HI.U32 R11, R3, R13, RZ ;  /* 0x0000000d030b7227 */ /* 0x000fe200078e00ff */
[----:B------:R-:W-:-:S03]  /*51c0*/  @!P2 IADD3 R67, R67, -R2, RZ ;  /* 0x800000024343a210 */ /* 0x000fc60007ffe0ff */
[C---:B------:R-:W-:Y:S02]  /*51d0*/  IMAD R73, R2.reuse, R5, R73 ;  /* 0x0000000502497224 */ /* 0x040fe400078e0249 */
[--C-:B------:R-:W-:Y:S02]  /*51e0*/  @!P1 IMAD.IADD R69, R69, 0x1, -R2.reuse ;  /* 0x0000000145459824 */ /* 0x100fe400078e0a02 */
[----:B------:R-:W-:Y:S02]  /*51f0*/  @!P0 IMAD.IADD R71, R71, 0x1, -R2 ;  /* 0x0000000147478824 */ /* 0x000fe400078e0a02 */
[----:B------:R-:W-:Y:S01]  /*5200*/  @!P3 IMAD.MOV R67, RZ, RZ, -R67 ;  /* 0x000000ffff43b224 */ /* 0x000fe200078e0a43 */
[C---:B------:R-:W-:Y:S01]  /*5210*/  ISETP.GT.U32.AND P1, PT, R2.reuse, R69, PT ;  /* 0x000000450200720c */ /* 0x040fe20003f24070 */
[----:B------:R-:W-:Y:S01]  /*5220*/  IMAD.HI.U32 R5, R3, R166, RZ ;  /* 0x000000a603057227 */ /* 0x000fe200078e00ff */
[C---:B------:R-:W-:Y:S02]  /*5230*/  ISETP.GT.U32.AND P3, PT, R2.reuse, R73, PT ;  /* 0x000000490200720c */ /* 0x040fe40003f64070 */
[----:B------:R-:W-:Y:S01]  /*5240*/  ISETP.GT.U32.AND P0, PT, R2, R71, PT ;  /* 0x000000470200720c */ /* 0x000fe20003f04070 */
[----:B------:R-:W-:-:S02]  /*5250*/  IMAD.MOV R5, RZ, RZ, -R5 ;  /* 0x000000ffff057224 */ /* 0x000fc400078e0a05 */
[----:B------:R-:W-:-:S04]  /*5260*/  IMAD.HI.U32 R8, R3, R75, RZ ;  /* 0x0000004b03087227 */ /* 0x000fc800078e00ff */
[----:B------:R-:W-:Y:S02]  /*5270*/  IMAD R166, R2, R5, R166 ;  /* 0x0000000502a67224 */ /* 0x000fe400078e02a6 */
[--C-:B------:R-:W-:Y:S02]  /*5280*/  @!P1 IMAD.IADD R69, R69, 0x1, -R2.reuse ;  /* 0x0000000145459824 */ /* 0x100fe400078e0a02 */
[----:B------:R-:W-:Y:S01]  /*5290*/  @!P3 IMAD.IADD R73, R73, 0x1, -R2 ;  /* 0x000000014949b824 */ /* 0x000fe200078e0a02 */
[----:B------:R-:W-:Y:S01]  /*52a0*/  ISETP.GE.AND P3, PT, R15, RZ, PT ;  /* 0x000000ff0f00720c */ /* 0x000fe20003f66270 */
[----:B------:R-:W-:Y:S02]  /*52b0*/  IMAD.MOV R11, RZ, RZ, -R11 ;  /* 0x000000ffff0b7224 */ /* 0x000fe400078e0a0b */
[----:B------:R-:W-:-:S04]  /*52c0*/  IMAD.HI.U32 R5, R3, R88, RZ ;  /* 0x0000005803057227 */ /* 0x000fc800078e00ff */
[----:B------:R-:W-:Y:S01]  /*52d0*/  @!P0 IMAD.IADD R71, R71, 0x1, -R2 ;  /* 0x0000000147478824 */ /* 0x000fe200078e0a02 */
[C---:B------:R-:W-:Y:S01]  /*52e0*/  ISETP.GT.U32.AND P0, PT, R2.reuse, R166, PT ;  /* 0x000000a60200720c */ /* 0x040fe20003f04070 */
[----:B------:R-:W-:Y:S01]  /*52f0*/  @!P6 IMAD.MOV R69, RZ, RZ, -R69 ;  /* 0x000000ffff45e224 */ /* 0x000fe200078e0a45 */
[C---:B------:R-:W-:Y:S01]  /*5300*/  ISETP.GT.U32.AND P6, PT, R2.reuse, R73, PT ;  /* 0x000000490200720c */ /* 0x040fe20003fc4070 */
[----:B------:R-:W-:Y:S01]  /*5310*/  IMAD.MOV R8, RZ, RZ, -R8 ;  /* 0x000000ffff087224 */ /* 0x000fe200078e0a08 */
[----:B------:R-:W-:Y:S01]  /*5320*/  IADD3 R5, -R5, RZ, RZ ;  /* 0x000000ff05057210 */ /* 0x000fe20007ffe1ff */
[C---:B------:R-:W-:Y:S02]  /*5330*/  IMAD R13, R2.reuse, R11, R13 ;  /* 0x0000000b020d7224 */ /* 0x040fe400078e020d */
[C---:B------:R-:W-:Y:S02]  /*5340*/  IMAD R75, R2.reuse, R8, R75 ;  /* 0x00000008024b7224 */ /* 0x040fe400078e024b */
[----:B------:R-:W-:Y:S01]  /*5350*/  IMAD.HI.U32 R8, R3, R164, RZ ;  /* 0x000000a403087227 */ /* 0x000fe200078e00ff */
[----:B------:R-:W-:-:S02]  /*5360*/  ISETP.GT.U32.AND P2, PT, R2, R13, PT ;  /* 0x0000000d0200720c */ /* 0x000fc40003f44070 */
[C---:B------:R-:W-:Y:S01]  /*5370*/  ISETP.GT.U32.AND P1, PT, R2.reuse, R75, PT ;  /* 0x0000004b0200720c */ /* 0x040fe20003f24070 */
[----:B------:R-:W-:Y:S02]  /*5380*/  IMAD.MOV R11, RZ, RZ, -R8 ;  /* 0x000000ffff0b7224 */ /* 0x000fe400078e0a08 */
[----:B------:R-:W-:Y:S01]  /*5390*/  IMAD R88, R2, R5, R88 ;  /* 0x0000000502587224 */ /* 0x000fe200078e0258 */
[----:B------:R-:W-:Y:S01]  /*53a0*/  LOP3.LUT R5, R4, 0xd6, RZ, 0xfc, !PT ;  /* 0x000000d604057812 */ /* 0x000fe200078efcff */
[----:B------:R-:W-:Y:S01]  /*53b0*/  IMAD R164, R2, R11, R164 ;  /* 0x0000000b02a47224 */ /* 0x000fe200078e02a4 */
[----:B------:R-:W-:Y:S01]  /*53c0*/  LOP3.LUT R11, R4, 0xd8, RZ, 0xfc, !PT ;  /* 0x000000d8040b7812 */ /* 0x000fe200078efcff */
[--C-:B------:R-:W-:Y:S01]  /*53d0*/  @!P0 IMAD.IADD R166, R166, 0x1, -R2.reuse ;  /* 0x00000001a6a68824 */ /* 0x100fe200078e0a02 */
[----:B------:R-:W-:Y:S01]  /*53e0*/  IABS R160, R5 ;  /* 0x0000000500a07213 */ /* 0x000fe20000000000 */
[--C-:B------:R-:W-:Y:S01]  /*53f0*/  @!P6 IMAD.IADD R73, R73, 0x1, -R2.reuse ;  /* 0x000000014949e824 */ /* 0x100fe200078e0a02 */
[C---:B------:R-:W-:Y:S01]  /*5400*/  ISETP.GT.U32.AND P6, PT, R2.reuse, R88, PT ;  /* 0x000000580200720c */ /* 0x040fe20003fc4070 */
[----:B------:R-:W-:Y:S01]  /*5410*/  @!P5 IMAD.MOV R71, RZ, RZ, -R71 ;  /* 0x000000ffff47d224 */ /* 0x000fe200078e0a47 */
[C---:B------:R-:W-:Y:S01]  /*5420*/  ISETP.GT.U32.AND P5, PT, R2.reuse, R166, PT ;  /* 0x000000a60200720c */ /* 0x040fe20003fa4070 */
[----:B------:R-:W-:Y:S01]  /*5430*/  @!P3 IMAD.MOV R73, RZ, RZ, -R73 ;  /* 0x000000ffff49b224 */ /* 0x000fe200078e0a49 */
[----:B------:R-:W-:Y:S01]  /*5440*/  ISETP.GT.U32.AND P3, PT, R2, R164, PT ;  /* 0x000000a40200720c */ /* 0x000fe20003f64070 */
[--C-:B------:R-:W-:Y:S01]  /*5450*/  @!P2 IMAD.IADD R13, R13, 0x1, -R2.reuse ;  /* 0x000000010d0da824 */ /* 0x100fe200078e0a02 */
[----:B------:R-:W-:Y:S01]  /*5460*/  IABS R156, R11 ;  /* 0x0000000b009c7213 */ /* 0x000fe20000000000 */
[----:B------:R-:W-:Y:S01]  /*5470*/  @!P1 IMAD.IADD R75, R75, 0x1, -R2 ;  /* 0x000000014b4b9824 */ /* 0x000fe200078e0a02 */
[----:B------:R-:W-:-:S02]  /*5480*/  ISETP.GE.AND P1, PT, R19, RZ, PT ;  /* 0x000000ff1300720c */ /* 0x000fc40003f26270 */
[C---:B------:R-:W-:Y:S01]  /*5490*/  ISETP.GT.U32.AND P2, PT, R2.reuse, R13, PT ;  /* 0x0000000d0200720c */ /* 0x040fe20003f44070 */
[----:B------:R-:W-:Y:S01]  /*54a0*/  IMAD.HI.U32 R8, R3, R156, RZ ;  /* 0x0000009c03087227 */ /* 0x000fe200078e00ff */
[----:B------:R-:W-:Y:S02]  /*54b0*/  ISETP.GT.U32.AND P0, PT, R2, R75, PT ;  /* 0x0000004b0200720c */ /* 0x000fe40003f04070 */
[----:B------:R-:W-:Y:S01]  /*54c0*/  LOP3.LUT R19, R4, 0xe0, RZ, 0xfc, !PT ;  /* 0x000000e004137812 */ /* 0x000fe200078efcff */
[--C-:B------:R-:W-:Y:S01]  /*54d0*/  @!P6 IMAD.IADD R88, R88, 0x1, -R2.reuse ;  /* 0x000000015858e824 */ /* 0x100fe200078e0a02 */
[----:B------:R-:W-:Y:S01]  /*54e0*/  @!P5 IADD3 R166, R166, -R2, RZ ;  /* 0x80000002a6a6d210 */ /* 0x000fe20007ffe0ff */
[----:B------:R-:W-:Y:S01]  /*54f0*/  @!P3 IMAD.IADD R164, R164, 0x1, -R2 ;  /* 0x00000001a4a4b824 */ /* 0x000fe200078e0a02 */
[----:B------:R-:W-:Y:S01]  /*5500*/  ISETP.GE.AND P5, PT, R5, RZ, PT ;  /* 0x000000ff0500720c */ /* 0x000fe20003fa6270 */
[----:B------:R-:W-:Y:S01]  /*5510*/  IMAD.HI.U32 R5, R3, R160, RZ ;  /* 0x000000a003057227 */ /* 0x000fe200078e00ff */
[----:B------:R-:W-:-:S02]  /*5520*/  ISETP.GT.U32.AND P3, PT, R2, R88, PT ;  /* 0x000000580200720c */ /* 0x000fc40003f64070 */
[----:B------:R-:W-:Y:S01]  /*5530*/  ISETP.GE.AND P6, PT, R11, RZ, PT ;  /* 0x000000ff0b00720c */ /* 0x000fe20003fc6270 */
[----:B------:R-:W-:Y:S01]  /*5540*/  IMAD.MOV R5, RZ, RZ, -R5 ;  /* 0x000000ffff057224 */ /* 0x000fe200078e0a05 */
[----:B------:R-:W-:Y:S01]  /*5550*/  IABS R152, R19 ;  /* 0x0000001300987213 */ /* 0x000fe20000000000 */
[----:B------:R-:W-:Y:S01]  /*5560*/  @!P2 IMAD.IADD R13, R13, 0x1, -R2 ;  /* 0x000000010d0da824 */ /* 0x000fe200078e0a02 */
[----:B------:R-:W-:Y:S01]  /*5570*/  ISETP.GE.AND P2, PT, R17, RZ, PT ;  /* 0x000000ff1100720c */ /* 0x000fe20003f46270 */
[----:B------:R-:W-:Y:S01]  /*5580*/  IMAD R160, R2, R5, R160 ;  /* 0x0000000502a07224 */ /* 0x000fe200078e02a0 */
[----:B------:R-:W-:Y:S01]  /*5590*/  LOP3.LUT R5, R4, 0xda, RZ, 0xfc, !PT ;  /* 0x000000da04057812 */ /* 0x000fe200078efcff */
[--C-:B------:R-:W-:Y:S01]  /*55a0*/  @!P0 IMAD.IADD R75, R75, 0x1, -R2.reuse ;  /* 0x000000014b4b8824 */ /* 0x100fe200078e0a02 */
[----:B------:R-:W-:Y:S01]  /*55b0*/  ISETP.GE.AND P0, PT, R23, RZ, PT ;  /* 0x000000ff1700720c */ /* 0x000fe20003f06270 */
[----:B------:R-:W-:Y:S01]  /*55c0*/  @!P4 IMAD.MOV R13, RZ, RZ, -R13 ;  /* 0x000000ffff0dc224 */ /* 0x000fe200078e0a0d */
[----:B------:R-:W-:Y:S01]  /*55d0*/  ISETP.GE.AND P4, PT, R21, RZ, PT ;  /* 0x000000ff1500720c */ /* 0x000fe20003f86270 */
[----:B------:R-:W-:Y:S01]  /*55e0*/  @!P3 IMAD.IADD R88, R88, 0x1, -R2 ;  /* 0x000000015858b824 */ /* 0x000fe200078e0a02 */
[----:B------:R-:W-:Y:S01]  /*55f0*/  ISETP.GT.U32.AND P3, PT, R2, R160, PT ;  /* 0x000000a00200720c */ /* 0x000fe20003f64070 */
[----:B------:R-:W-:Y:S01]  /*5600*/  IMAD.MOV R11, RZ, RZ, -R8 ;  /* 0x000000ffff0b7224 */ /* 0x000fe200078e0a08 */
[----:B------:R-:W-:Y:S01]  /*5610*/  LOP3.LUT R8, R4, 0xdc, RZ, 0xfc, !PT ;  /* 0x000000dc04087812 */ /* 0x000fe200078efcff */
[----:B------:R-:W-:Y:S01]  /*5620*/  @!P1 IMAD.MOV R166, RZ, RZ, -R166 ;  /* 0x000000ffffa69224 */ /* 0x000fe200078e0aa6 */
[----:B------:R-:W-:Y:S01]  /*5630*/  IABS R162, R5 ;  /* 0x0000000500a27213 */ /* 0x000fe20000000000 */
[----:B------:R-:W-:Y:S01]  /*5640*/  @!P2 IMAD.MOV R75, RZ, RZ, -R75 ;  /* 0x000000ffff4ba224 */ /* 0x000fe200078e0a4b */
[C---:B------:R-:W-:Y:S01]  /*5650*/  ISETP.GT.U32.AND P2, PT, R2.reuse, R164, PT ;  /* 0x000000a40200720c */ /* 0x040fe20003f44070 */
[----:B------:R-:W-:Y:S01]  /*5660*/  IMAD R156, R2, R11, R156 ;  /* 0x0000000b029c7224 */ /* 0x000fe200078e029c */
[----:B------:R-:W-:-:S02]  /*5670*/  IABS R158, R8 ;  /* 0x00000008009e7213 */ /* 0x000fc40000000000 */
[----:B------:R-:W-:Y:S01]  /*5680*/  LOP3.LUT R11, R4, 0xde, RZ, 0xfc, !PT ;  /* 0x000000de040b7812 */ /* 0x000fe200078efcff */
[----:B------:R-:W-:Y:S01]  /*5690*/  @!P4 IMAD.MOV R88, RZ, RZ, -R88 ;  /* 0x000000ffff58c224 */ /* 0x000fe200078e0a58 */
[----:B------:R-:W-:Y:S01]  /*56a0*/  ISETP.GE.AND P1, PT, R5, RZ, PT ;  /* 0x000000ff0500720c */ /* 0x000fe20003f26270 */
[--C-:B------:R-:W-:Y:S01]  /*56b0*/  @!P3 IMAD.IADD R160, R160, 0x1, -R2.reuse ;  /* 0x00000001a0a0b824 */ /* 0x100fe200078e0a02 */
[----:B------:R-:W-:Y:S01]  /*56c0*/  ISETP.GE.AND P4, PT, R11, RZ, PT ;  /* 0x000000ff0b00720c */ /* 0x000fe20003f86270 */
[C---:B------:R-:W-:Y:S01]  /*56d0*/  IMAD.HI.U32 R5, R3.reuse, R162, RZ ;  /* 0x000000a203057227 */ /* 0x040fe200078e00ff */
[----:B------:R-:W-:Y:S02]  /*56e0*/  IABS R154, R11 ;  /* 0x0000000b009a7213 */ /* 0x000fe40000000000 */
[----:B------:R-:W-:Y:S01]  /*56f0*/  ISETP.GT.U32.AND P3, PT, R2, R160, PT ;  /* 0x000000a00200720c */ /* 0x000fe20003f64070 */
[----:B------:R-:W-:Y:S01]  /*5700*/  @!P2 IMAD.IADD R164, R164, 0x1, -R2 ;  /* 0x00000001a4a4a824 */ /* 0x000fe200078e0a02 */
[----:B------:R-:W-:Y:S01]  /*5710*/  ISETP.GE.AND P2, PT, R8, RZ, PT ;  /* 0x000000ff0800720c */ /* 0x000fe20003f46270 */
[----:B------:R-:W-:Y:S01]  /*5720*/  IMAD.HI.U32 R8, R3, R158, RZ ;  /* 0x0000009e03087227 */ /* 0x000fe200078e00ff */
[----:B------:R-:W-:-:S02]  /*5730*/  LOP3.LUT R21, R4, 0xe2, RZ, 0xfc, !PT ;  /* 0x000000e204157812 */ /* 0x000fc400078efcff */
[----:B------:R-:W-:Y:S01]  /*5740*/  @!P0 IADD3 R164, -R164, RZ, RZ ;  /* 0x000000ffa4a48210 */ /* 0x000fe20007ffe1ff */
[----:B------:R-:W-:Y:S01]  /*5750*/  IMAD.MOV R11, RZ, RZ, -R8 ;  /* 0x000000ffff0b7224 */ /* 0x000fe200078e0a08 */
[C---:B------:R-:W-:Y:S01]  /*5760*/  ISETP.GT.U32.AND P0, PT, R2.reuse, R156, PT ;  /* 0x0000009c0200720c */ /* 0x040fe20003f04070 */
[----:B------:R-:W-:Y:S01]  /*5770*/  IMAD.MOV R5, RZ, RZ, -R5 ;  /* 0x000000ffff057224 */ /* 0x000fe200078e0a05 */
[----:B------:R-:W-:Y:S01]  /*5780*/  IABS R17, R21 ;  /* 0x0000001500117213 */ /* 0x000fe20000000000 */
[----:B------:R-:W-:Y:S01]  /*5790*/  IMAD R158, R2, R11, R158 ;  /* 0x0000000b029e7224 */ /* 0x000fe200078e029e */
[----:B------:R-:W-:Y:S01]  /*57a0*/  LOP3.LUT R23, R4, 0xe4, RZ, 0xfc, !PT ;  /* 0x000000e404177812 */ /* 0x000fe200078efcff */
[----:B------:R-:W-:Y:S02]  /*57b0*/  @!P3 IMAD.IADD R160, R160, 0x1, -R2 ;  /* 0x00000001a0a0b824 */ /* 0x000fe400078e0a02 */
[C---:B------:R-:W-:Y:S01]  /*57c0*/  IMAD R162, R2.reuse, R5, R162 ;  /* 0x0000000502a27224 */ /* 0x040fe200078e02a2 */
[----:B------:R-:W-:Y:S01]  /*57d0*/  IABS R150, R23 ;  /* 0x0000001700967213 */ /* 0x000fe20000000000 */
[----:B------:R-:W-:Y:S01]  /*57e0*/  @!P5 IMAD.MOV R160, RZ, RZ, -R160 ;  /* 0x000000ffffa0d224 */ /* 0x000fe200078e0aa0 */
[C---:B------:R-:W-:Y:S01]  /*57f0*/  ISETP.GT.U32.AND P5, PT, R2.reuse, R158, PT ;  /* 0x0000009e0200720c */ /* 0x040fe20003fa4070 */
[----:B------:R-:W-:Y:S01]  /*5800*/  IMAD.HI.U32 R5, R3, R154, RZ ;  /* 0x0000009a03057227 */ /* 0x000fe200078e00ff */
[----:B------:R-:W-:-:S03]  /*5810*/  ISETP.GT.U32.AND P3, PT, R2, R162, PT ;  /* 0x000000a20200720c */ /* 0x000fc60003f64070 */
[----:B------:R-:W-:Y:S02]  /*5820*/  @!P0 IMAD.IADD R156, R156, 0x1, -R2 ;  /* 0x000000019c9c8824 */ /* 0x000fe400078e0a02 */
[----:B------:R-:W-:Y:S02]  /*5830*/  IMAD.MOV R11, RZ, RZ, -R5 ;  /* 0x000000ffff0b7224 */ /* 0x000fe400078e0a05 */
[----:B------:R-:W-:Y:S01]  /*5840*/  IMAD.HI.U32 R5, R3, R17, RZ ;  /* 0x0000001103057227 */ /* 0x000fe200078e00ff */
[----:B------:R-:W-:-:S03]  /*5850*/  ISETP.GT.U32.AND P0, PT, R2, R156, PT ;  /* 0x0000009c0200720c */ /* 0x000fc60003f04070 */
[----:B------:R-:W-:Y:S02]  /*5860*/  @!P5 IMAD.IADD R158, R158, 0x1, -R2 ;  /* 0x000000019e9ed824 */ /* 0x000fe400078e0a02 */
[C---:B------:R-:W-:Y:S02]  /*5870*/  IMAD R154, R2.reuse, R11, R154 ;  /* 0x0000000b029a7224 */ /* 0x040fe400078e029a */
[----:B------:R-:W-:Y:S01]  /*5880*/  IMAD.HI.U32 R8, R3, R152, RZ ;  /* 0x0000009803087227 */ /* 0x000fe200078e00ff */
[----:B------:R-:W-:-:S03]  /*5890*/  ISETP.GT.U32.AND P5, PT, R2, R158, PT ;  /* 0x0000009e0200720c */ /* 0x000fc60003fa4070 */
[----:B------:R-:W-:Y:S02]  /*58a0*/  IMAD.MOV R5, RZ, RZ, -R5 ;  /* 0x000000ffff057224 */ /* 0x000fe400078e0a05 */
[----:B------:R-:W-:Y:S01]  /*58b0*/  @!P0 IADD3 R156, R156, -R2, RZ ;  /* 0x800000029c9c8210 */ /* 0x000fe20007ffe0ff */
[----:B------:R-:W-:Y:S01]  /*58c0*/  IMAD.MOV R15, RZ, RZ, -R8 ;  /* 0x000000ffff0f7224 */ /* 0x000fe200078e0a08 */
[C---:B------:R-:W-:Y:S01]  /*58d0*/  ISETP.GT.U32.AND P0, PT, R2.reuse, R154, PT ;  /* 0x0000009a0200720c */ /* 0x040fe20003f04070 */
[----:B------:R-:W-:Y:S02]  /*58e0*/  IMAD R8, R2, R5, R17 ;  /* 0x0000000502087224 */ /* 0x000fe400078e0211 */
[----:B------:R-:W-:Y:S02]  /*58f0*/  @!P3 IMAD.IADD R162, R162, 0x1, -R2 ;  /* 0x00000001a2a2b824 */ /* 0x000fe400078e0a02 */
[----:B------:R-:W-:-:S03]  /*5900*/  IMAD.HI.U32 R5, R3, R150, RZ ;  /* 0x0000009603057227 */ /* 0x000fc600078e00ff */
[----:B------:R-:W-:Y:S01]  /*5910*/  ISETP.GT.U32.AND P3, PT, R2, R162, PT ;  /* 0x000000a20200720c */ /* 0x000fe20003f64070 */
[--C-:B------:R-:W-:Y:S01]  /*5920*/  @!P5 IMAD.IADD R158, R158, 0x1, -R2.reuse ;  /* 0x000000019e9ed824 */ /* 0x100fe200078e0a02 */
[----:B------:R-:W-:Y:S01]  /*5930*/  ISETP.GT.U32.AND P5, PT, R2, R8, PT ;  /* 0x000000080200720c */ /* 0x000fe20003fa4070 */
[----:B------:R-:W-:Y:S02]  /*5940*/  IMAD.MOV R5, RZ, RZ, -R5 ;  /* 0x000000ffff057224 */ /* 0x000fe400078e0a05 */
[----:B------:R-:W-:Y:S02]  /*5950*/  @!P0 IMAD.IADD R154, R154, 0x1, -R2 ;  /* 0x000000019a9a8824 */ /* 0x000fe400078e0a02 */
[C---:B------:R-:W-:Y:S02]  /*5960*/  IMAD R152, R2.reuse, R15, R152 ;  /* 0x0000000f02987224 */ /* 0x040fe400078e0298 */
[C---:B------:R-:W-:Y:S01]  /*5970*/  IMAD R150, R2.reuse, R5, R150 ;  /* 0x0000000502967224 */ /* 0x040fe200078e0296 */
[----:B------:R-:W-:Y:S01]  /*5980*/  ISETP.GT.U32.AND P0, PT, R2, R154, PT ;  /* 0x0000009a0200720c */ /* 0x000fe20003f04070 */
[----:B------:R-:W-:-:S02]  /*5990*/  @!P6 IMAD.MOV R156, RZ, RZ, -R156 ;  /* 0x000000ffff9ce224 */ /* 0x000fc400078e0a9c */
[----:B------:R-:W-:-:S04]  /*59a0*/  IMAD.HI.U32 R11, R3, R148, RZ ;  /* 0x00000094030b7227 */ /* 0x000fc800078e00ff */
[--C-:B------:R-:W-:Y:S02]  /*59b0*/  @!P5 IMAD.IADD R8, R8, 0x1, -R2.reuse ;  /* 0x000000010808d824 */ /* 0x100fe400078e0a02 */
[--C-:B------:R-:W-:Y:S01]  /*59c0*/  @!P3 IMAD.IADD R162, R162, 0x1, -R2.reuse ;  /* 0x00000001a2a2b824 */ /* 0x100fe200078e0a02 */
[C---:B------:R-:W-:Y:S01]  /*59d0*/  ISETP.GT.U32.AND P3, PT, R2.reuse, R152, PT ;  /* 0x000000980200720c */ /* 0x040fe20003f64070 */
[----:B------:R-:W-:Y:S01]  /*59e0*/  IMAD.MOV R11, RZ, RZ, -R11 ;  /* 0x000000ffff0b7224 */ /* 0x000fe200078e0a0b */
[----:B------:R-:W-:Y:S01]  /*59f0*/  ISETP.GT.U32.AND P6, PT, R2, R8, PT ;  /* 0x000000080200720c */ /* 0x000fe20003fc4070 */
[----:B------:R-:W-:Y:S01]  /*5a00*/  @!P0 IMAD.IADD R154, R154, 0x1, -R2 ;  /* 0x000000019a9a8824 */ /* 0x000fe200078e0a02 */
[----:B------:R-:W-:Y:S01]  /*5a10*/  ISETP.GT.U32.AND P0, PT, R2, R150, PT ;  /* 0x000000960200720c */ /* 0x000fe20003f04070 */
[----:B------:R-:W-:-:S04]  /*5a20*/  IMAD.HI.U32 R5, R3, R118, RZ ;  /* 0x0000007603057227 */ /* 0x000fc800078e00ff */
[----:B------:R-:W-:-:S04]  /*5a30*/  IMAD.HI.U32 R15, R3, R120, RZ ;  /* 0x00000078030f7227 */ /* 0x000fc800078e00ff */
[----:B------:R-:W-:Y:S01]  /*5a40*/  IMAD R148, R2, R11, R148 ;  /* 0x0000000b02947224 */ /* 0x000fe200078e0294 */
[----:B------:R-:W-:Y:S01]  /*5a50*/  IADD3 R15, -R15, RZ, RZ ;  /* 0x000000ff0f0f7210 */ /* 0x000fe20007ffe1ff */
[----:B------:R-:W-:Y:S02]  /*5a60*/  IMAD.MOV R5, RZ, RZ, -R5 ;  /* 0x000000ffff057224 */ /* 0x000fe400078e0a05 */
[----:B------:R-:W-:Y:S01]  /*5a70*/  @!P6 IMAD.IADD R8, R8, 0x1, -R2 ;  /* 0x000000010808e824 */ /* 0x000fe200078e0a02 */
[C---:B------:R-:W-:Y:S01]  /*5a80*/  ISETP.GT.U32.AND P6, PT, R2.reuse, R148, PT ;  /* 0x000000940200720c */ /* 0x040fe20003fc4070 */
[----:B------:R-:W-:Y:S02]  /*5a90*/  IMAD R118, R2, R5, R118 ;  /* 0x0000000502767224 */ /* 0x000fe400078e0276 */
[----:B------:R-:W-:-:S04]  /*5aa0*/  IMAD.HI.U32 R5, R3, R146, RZ ;  /* 0x0000009203057227 */ /* 0x000fc800078e00ff */
[--C-:B------:R-:W-:Y:S01]  /*5ab0*/  @!P3 IMAD.IADD R152, R152, 0x1, -R2.reuse ;  /* 0x000000019898b824 */ /* 0x100fe200078e0a02 */
[----:B------:R-:W-:Y:S01]  /*5ac0*/  ISETP.GE.AND P3, PT, R19, RZ, PT ;  /* 0x000000ff1300720c */ /* 0x000fe20003f66270 */
[----:B------:R-:W-:Y:S01]  /*5ad0*/  @!P0 IMAD.IADD R150, R150, 0x1, -R2 ;  /* 0x0000000196968824 */ /* 0x000fe200078e0a02 */
[----:B------:R-:W-:Y:S01]  /*5ae0*/  LOP3.LUT R19, R4, 0xfc, RZ, 0xfc, !PT ;  /* 0x000000fc04137812 */ /* 0x000fe200078efcff */
[C---:B------:R-:W-:Y:S01]  /*5af0*/  IMAD R120, R2.reuse, R15, R120 ;  /* 0x0000000f02787224 */ /* 0x040fe200078e0278 */
[C---:B------:R-:W-:Y:S01]  /*5b00*/  ISETP.GT.U32.AND P5, PT, R2.reuse, R152, PT ;  /* 0x000000980200720c */ /* 0x040fe20003fa4070 */
[----:B------:R-:W-:Y:S01]  /*5b10*/  IMAD.MOV R15, RZ, RZ, -R5 ;  /* 0x000000ffff0f7224 */ /* 0x000fe200078e0a05 */
[----:B------:R-:W-:Y:S01]  /*5b20*/  ISETP.GT.U32.AND P0, PT, R2, R150, PT ;  /* 0x000000960200720c */ /* 0x000fe20003f04070 */
[----:B------:R-:W-:Y:S01]  /*5b30*/  IMAD.HI.U32 R5, R3, R122, RZ ;  /* 0x0000007a03057227 */ /* 0x000fe200078e00ff */
[----:B------:R-:W-:-:S03]  /*5b40*/  IABS R130, R19 ;  /* 0x0000001300827213 */ /* 0x000fc60000000000 */
[----:B------:R-:W-:Y:S01]  /*5b50*/  IMAD R146, R2, R15, R146 ;  /* 0x0000000f02927224 */ /* 0x000fe200078e0292 */
[----:B------:R-:W-:Y:S01]  /*5b60*/  IADD3 R5, -R5, RZ, RZ ;  /* 0x000000ff05057210 */ /* 0x000fe20007ffe1ff */
[----:B------:R-:W-:Y:S02]  /*5b70*/  @!P6 IMAD.IADD R148, R148, 0x1, -R2 ;  /* 0x000000019494e824 */ /* 0x000fe400078e0a02 */
[----:B------:R-:W-:Y:S01]  /*5b80*/  IMAD.HI.U32 R11, R3, R128, RZ ;  /* 0x00000080030b7227 */ /* 0x000fe200078e00ff */
[----:B------:R-:W-:-:S03]  /*5b90*/  ISETP.GT.U32.AND P6, PT, R2, R146, PT ;  /* 0x000000920200720c */ /* 0x000fc60003fc4070 */
[--C-:B------:R-:W-:Y:S01]  /*5ba0*/  @!P5 IMAD.IADD R152, R152, 0x1, -R2.reuse ;  /* 0x000000019898d824 */ /* 0x100fe200078e0a02 */
[----:B------:R-:W-:Y:S01]  /*5bb0*/  ISETP.GT.U32.AND P5, PT, R2, R118, PT ;  /* 0x000000760200720c */ /* 0x000fe20003fa4070 */
[----:B------:R-:W-:Y:S01]  /*5bc0*/  @!P0 IMAD.IADD R150, R150, 0x1, -R2 ;  /* 0x0000000196968824 */ /* 0x000fe200078e0a02 */
[C---:B------:R-:W-:Y:S01]  /*5bd0*/  ISETP.GT.U32.AND P0, PT, R2.reuse, R120, PT ;  /* 0x000000780200720c */ /* 0x040fe20003f04070 */
[----:B------:R-:W-:Y:S02]  /*5be0*/  IMAD R122, R2, R5, R122 ;  /* 0x00000005027a7224 */ /* 0x000fe400078e027a */
[----:B------:R-:W-:Y:S02]  /*5bf0*/  IMAD.MOV R11, RZ, RZ, -R11 ;  /* 0x000000ffff0b7224 */ /* 0x000fe400078e0a0b */
[----:B------:R-:W-:-:S04]  /*5c00*/  IMAD.HI.U32 R15, R3, R144, RZ ;  /* 0x00000090030f7227 */ /* 0x000fc800078e00ff */
[--C-:B------:R-:W-:Y:S01]  /*5c10*/  @!P6 IMAD.IADD R146, R146, 0x1, -R2.reuse ;  /* 0x000000019292e824 */ /* 0x100fe200078e0a02 */
[----:B------:R-:W-:Y:S01]  /*5c20*/  ISETP.GT.U32.AND P6, PT, R2, R122, PT ;  /* 0x0000007a0200720c */ /* 0x000fe20003fc4070 */
[--C-:B------:R-:W-:Y:S01]  /*5c30*/  @!P5 IMAD.IADD R118, R118, 0x1, -R2.reuse ;  /* 0x000000017676d824 */ /* 0x100fe200078e0a02 */
[----:B------:R-:W-:Y:S01]  /*5c40*/  ISETP.GE.AND P5, PT, R21, RZ, PT ;  /* 0x000000ff1500720c */ /* 0x000fe20003fa6270 */
[----:B------:R-:W-:Y:S01]  /*5c50*/  @!P0 IMAD.IADD R120, R120, 0x1, -R2 ;  /* 0x0000000178788824 */ /* 0x000fe200078e0a02 */
[----:B------:R-:W-:Y:S01]  /*5c60*/  ISETP.GE.AND P0, PT, R23, RZ, PT ;  /* 0x000000ff1700720c */ /* 0x000fe20003f06270 */
[----:B------:R-:W-:Y:S01]  /*5c70*/  IMAD R128, R2, R11, R128 ;  /* 0x0000000b02807224 */ /* 0x000fe200078e0280 */
[C---:B------:R-:W-:Y:S01]  /*5c80*/  LOP3.LUT R21, R4.reuse, 0xf4, RZ, 0xfc, !PT ;  /* 0x000000f404157812 */ /* 0x040fe200078efcff */
[----:B------:R-:W-:Y:S01]  /*5c90*/  IMAD.MOV R15, RZ, RZ, -R15 ;  /* 0x000000ffff0f7224 */ /* 0x000fe200078e0a0f */
[----:B------:R-:W-:Y:S01]  /*5ca0*/  LOP3.LUT R23, R4, 0xf6, RZ, 0xfc, !PT ;  /* 0x000000f604177812 */ /* 0x000fe200078efcff */
[----:B------:R-:W-:Y:S01]  /*5cb0*/  @!P1 IMAD.MOV R162, RZ, RZ, -R162 ;  /* 0x000000ffffa29224 */ /* 0x000fe200078e0aa2 */
[----:B------:R-:W-:Y:S01]  /*5cc0*/  IABS R142, R21 ;  /* 0x00000015008e7213 */ /* 0x000fe20000000000 */
[----:B------:R-:W-:Y:S01]  /*5cd0*/  @!P2 IMAD.MOV R158, RZ, RZ, -R158 ;  /* 0x000000ffff9ea224 */ /* 0x000fe200078e0a9e */
[----:B------:R-:W-:Y:S01]  /*5ce0*/  IABS R126, R23 ;  /* 0x00000017007e7213 */ /* 0x000fe20000000000 */
[----:B------:R-:W-:Y:S01]  /*5cf0*/  @!P6 IMAD.IADD R122, R122, 0x1, -R2 ;  /* 0x000000017a7ae824 */ /* 0x000fe200078e0a02 */
[C---:B------:R-:W-:Y:S01]  /*5d00*/  ISETP.GT.U32.AND P6, PT, R2.reuse, R128, PT ;  /* 0x000000800200720c */ /* 0x040fe20003fc4070 */
[C---:B------:R-:W-:Y:S01]  /*5d10*/  IMAD R144, R2.reuse, R15, R144 ;  /* 0x0000000f02907224 */ /* 0x040fe200078e0290 */
[C---:B------:R-:W-:Y:S01]  /*5d20*/  ISETP.GT.U32.AND P1, PT, R2.reuse, R118, PT ;  /* 0x000000760200720c */ /* 0x040fe20003f24070 */
[----:B------:R-:W-:Y:S01]  /*5d30*/  IMAD.HI.U32 R4, R3, R142, RZ ;  /* 0x0000008e03047227 */ /* 0x000fe200078e00ff */
[----:B------:R-:W-:-:S03]  /*5d40*/  ISETP.GT.U32.AND P2, PT, R2, R148, PT ;  /* 0x000000940200720c */ /* 0x000fc60003f44070 */
[----:B------:R-:W-:-:S04]  /*5d50*/  IMAD.HI.U32 R5, R3, R126, RZ ;  /* 0x0000007e03057227 */ /* 0x000fc800078e00ff */
[----:B------:R-:W-:-:S04]  /*5d60*/  IMAD.HI.U32 R15, R3, R124, RZ ;  /* 0x0000007c030f7227 */ /* 0x000fc800078e00ff */
[----:B------:R-:W-:Y:S01]  /*5d70*/  @!P3 IMAD.MOV R152, RZ, RZ, -R152 ;  /* 0x000000ffff98b224 */ /* 0x000fe200078e0a98 */
[C---:B------:R-:W-:Y:S01]  /*5d80*/  ISETP.GT.U32.AND P3, PT, R2.reuse, R146, PT ;  /* 0x000000920200720c */ /* 0x040fe20003f64070 */
[----:B------:R-:W-:Y:S01]  /*5d90*/  @!P5 IMAD.MOV R8, RZ, RZ, -R8 ;  /* 0x000000ffff08d224 */ /* 0x000fe200078e0a08 */
[----:B------:R-:W-:Y:S01]  /*5da0*/  ISETP.GT.U32.AND P5, PT, R2, R122, PT ;  /* 0x0000007a0200720c */ /* 0x000fe20003fa4070 */
[----:B------:R-:W-:Y:S01]  /*5db0*/  IMAD.MOV R17, RZ, RZ, -R4 ;  /* 0x000000ffff117224 */ /* 0x000fe200078e0a04 */
[----:B------:R-:W-:Y:S01]  /*5dc0*/  IADD3 R15, -R15, RZ, RZ ;  /* 0x000000ff0f0f7210 */ /* 0x000fe20007ffe1ff */
[----:B------:R-:W-:Y:S01]  /*5dd0*/  IMAD.MOV R5, RZ, RZ, -R5 ;  /* 0x000000ffff057224 */ /* 0x000fe200078e0a05 */
[----:B------:R-:W-:Y:S01]  /*5de0*/  @!P2 IADD3 R148, R148, -R2, RZ ;  /* 0x800000029494a210 */ /* 0x000fe20007ffe0ff */
[C---:B------:R-:W-:Y:S02]  /*5df0*/  IMAD R142, R2.reuse, R17, R142 ;  /* 0x00000011028e7224 */ /* 0x040fe400078e028e */
[----:B------:R-:W-:-:S02]  /*5e00*/  IMAD R126, R2, R5, R126 ;  /* 0x00000005027e7224 */ /* 0x000fc400078e027e */
[----:B------:R-:W-:Y:S01]  /*5e10*/  @!P4 IMAD.MOV R154, RZ, RZ, -R154 ;  /* 0x000000ffff9ac224 */ /* 0x000fe200078e0a9a */
[----:B------:R-:W-:Y:S01]  /*5e20*/  ISETP.GT.U32.AND P4, PT, R2, R120, PT ;  /* 0x000000780200720c */ /* 0x000fe20003f84070 */
[----:B------:R-:W-:Y:S01]  /*5e30*/  @!P6 IMAD.IADD R128, R128, 0x1, -R2 ;  /* 0x000000018080e824 */ /* 0x000fe200078e0a02 */
[----:B------:R-:W-:Y:S01]  /*5e40*/  ISETP.GT.U32.AND P2, PT, R2, R126, PT ;  /* 0x0000007e0200720c */ /* 0x000fe20003f44070 */
[----:B------:R-:W-:-:S03]  /*5e50*/  IMAD.HI.U32 R11, R3, R140, RZ ;  /* 0x0000008c030b7227 */ /* 0x000fc600078e00ff */
[C---:B------:R-:W-:Y:S01]  /*5e60*/  ISETP.GT.U32.AND P6, PT, R2.reuse, R128, PT ;  /* 0x000000800200720c */ /* 0x040fe20003fc4070 */
[----:B------:R-:W-:Y:S01]  /*5e70*/  @!P0 IMAD.MOV R150, RZ, RZ, -R150 ;  /* 0x000000ffff968224 */ /* 0x000fe200078e0a96 */
[C---:B------:R-:W-:Y:S01]  /*5e80*/  ISETP.GT.U32.AND P0, PT, R2.reuse, R144, PT ;  /* 0x000000900200720c */ /* 0x040fe20003f04070 */
[----:B------:R-:W-:Y:S02]  /*5e90*/  IMAD R124, R2, R15, R124 ;  /* 0x0000000f027c7224 */ /* 0x000fe400078e027c */
[----:B------:R-:W-:Y:S01]  /*5ea0*/  @!P1 IMAD.IADD R118, R118, 0x1, -R2 ;  /* 0x0000000176769824 */ /* 0x000fe200078e0a02 */
[----:B------:R-:W-:Y:S01]  /*5eb0*/  ISETP.GT.U32.AND P1, PT, R2, R142, PT ;  /* 0x0000008e0200720c */ /* 0x000fe20003f24070 */
[----:B------:R-:W-:Y:S02]  /*5ec0*/  IMAD.MOV R11, RZ, RZ, -R11 ;  /* 0x000000ffff0b7224 */ /* 0x000fe400078e0a0b */
[----:B------:R-:W-:-:S04]  /*5ed0*/  IMAD.HI.U32 R3, R3, R130, RZ ;  /* 0x0000008203037227 */ /* 0x000fc800078e00ff */
[--C-:B------:R-:W-:Y:S01]  /*5ee0*/  @!P3 IMAD.IADD R146, R146, 0x1, -R2.reuse ;  /* 0x000000019292b824 */ /* 0x100fe200078e0a02 */
[----:B------:R-:W-:Y:S01]  /*5ef0*/  ISETP.GT.U32.AND P3, PT, R2, R124, PT ;  /* 0x0000007c0200720c */ /* 0x000fe20003f64070 */
[----:B------:R-:W-:Y:S01]  /*5f00*/  @!P5 IMAD.IADD R122, R122, 0x1, -R2 ;  /* 0x000000017a7ad824 */ /* 0x000fe200078e0a02 */
[----:B------:R-:W-:Y:S01]  /*5f10*/  ISETP.GE.AND P5, PT, R25, RZ, PT ;  /* 0x000000ff1900720c */ /* 0x000fe20003fa6270 */
[----:B------:R-:W-:Y:S02]  /*5f20*/  IMAD R140, R2, R11, R140 ;  /* 0x0000000b028c7224 */ /* 0x000fe400078e028c */
[----:B------:R-:W-:Y:S02]  /*5f30*/  IMAD.MOV R3, RZ, RZ, -R3 ;  /* 0x000000ffff037224 */ /* 0x000fe400078e0a03 */
[----:B------:R-:W-:Y:S01]  /*5f40*/  @!P4 IMAD.IADD R120, R120, 0x1, -R2 ;  /* 0x000000017878c824 */ /* 0x000fe200078e0a02 */
[C---:B------:R-:W-:Y:S01]  /*5f50*/  ISETP.GT.U32.AND P4, PT, R2.reuse, R140, PT ;  /* 0x0000008c0200720c */ /* 0x040fe20003f84070 */
[----:B------:R-:W-:Y:S01]  /*5f60*/  IMAD R130, R2, R3, R130 ;  /* 0x0000000302827224 */ /* 0x000fe200078e0282 */
[----:B------:R-:W-:Y:S01]  /*5f70*/  SHF.L.U32 R3, R47, 0xa, RZ ;  /* 0x0000000a2f037819 */ /* 0x000fe200000006ff */
[--C-:B------:R-:W-:Y:S01]  /*5f80*/  @!P0 IMAD.IADD R144, R144, 0x1, -R2.reuse ;  /* 0x0000000190908824 */ /* 0x100fe200078e0a02 */
[----:B------:R-:W-:Y:S01]  /*5f90*/  ISETP.GE.AND P0, PT, R27, RZ, PT ;  /* 0x000000ff1b00720c */ /* 0x000fe20003f06270 */
[--C-:B------:R-:W-:Y:S01]  /*5fa0*/  @!P1 IMAD.IADD R142, R142, 0x1, -R2.reuse ;  /* 0x000000018e8e9824 */ /* 0x100fe200078e0a02 */
[----:B------:R-:W-:Y:S01]  /*5fb0*/  ISETP.GE.AND P1, PT, R29, RZ, PT ;  /* 0x000000ff1d00720c */ /* 0x000fe20003f26270 */
[--C-:B------:R-:W-:Y:S01]  /*5fc0*/  @!P2 IMAD.IADD R126, R126, 0x1, -R2.reuse ;  /* 0x000000017e7ea824 */ /* 0x100fe200078e0a02 */
[----:B------:R-:W-:Y:S01]  /*5fd0*/  ISETP.GE.AND P2, PT, R31, RZ, PT ;  /* 0x000000ff1f00720c */ /* 0x000fe20003f46270 */
[--C-:B------:R-:W-:Y:S01]  /*5fe0*/  @!P6 IMAD.IADD R128, R128, 0x1, -R2.reuse ;  /* 0x000000018080e824 */ /* 0x100fe200078e0a02 */
[----:B------:R-:W-:Y:S01]  /*5ff0*/  ISETP.GT.U32.AND P6, PT, R2, R130, PT ;  /* 0x000000820200720c */ /* 0x000fe20003fc4070 */
[----:B------:R-:W-:Y:S01]  /*6000*/  @!P3 IMAD.IADD R124, R124, 0x1, -R2 ;  /* 0x000000017c7cb824 */ /* 0x000fe200078e0a02 */
[----:B------:R-:W-:Y:S01]  /*6010*/  ISETP.GE.AND P3, PT, R35, RZ, PT ;  /* 0x000000ff2300720c */ /* 0x000fe20003f66270 */
[----:B------:R-:W-:Y:S01]  /*6020*/  @!P5 IMAD.MOV R118, RZ, RZ, -R118 ;  /* 0x000000ffff76d224 */ /* 0x000fe200078e0a76 */
[----:B------:R-:W-:Y:S01]  /*6030*/  ISETP.GT.U32.AND P5, PT, R2, R144, PT ;  /* 0x000000900200720c */ /* 0x000fe20003fa4070 */
[----:B------:R-:W-:Y:S01]  /*6040*/  @!P4 IMAD.IADD R140, R140, 0x1, -R2 ;  /* 0x000000018c8cc824 */ /* 0x000fe200078e0a02 */
[----:B------:R-:W-:Y:S01]  /*6050*/  ISETP.GE.AND P4, PT, R33, RZ, PT ;  /* 0x000000ff2100720c */ /* 0x000fe20003f86270 */
[----:B------:R-:W-:Y:S01]  /*6060*/  @!P0 IMAD.MOV R148, RZ, RZ, -R148 ;  /* 0x000000ffff948224 */ /* 0x000fe200078e0a94 */
[C---:B------:R-:W-:Y:S01]  /*6070*/  ISETP.GT.U32.AND P0, PT, R2.reuse, R142, PT ;  /* 0x0000008e0200720c */ /* 0x040fe20003f04070 */
        /* <DEDUP_REMOVED lines=9> */
[----:B------:R-:W-:Y:S01]  /*6110*/  ISETP.GE.AND P5, PT, R21, RZ, PT ;  /* 0x000000ff1500720c */ /* 0x000fe20003fa6270 */
[----:B------:R-:W-:Y:S01]  /*6120*/  @!P4 IMAD.MOV R122, RZ, RZ, -R122 ;  /* 0x000000ffff7ac224 */ /* 0x000fe200078e0a7a */
[----:B------:R-:W-:Y:S01]  /*6130*/  ISETP.GT.U32.AND P4, PT, R2, R130, PT ;  /* 0x000000820200720c */ /* 0x000fe20003f84070 */
[--C-:B------:R-:W-:Y:S01]  /*6140*/  @!P0 IMAD.IADD R142, R142, 0x1, -R2.reuse ;  /* 0x000000018e8e8824 */ /* 0x100fe200078e0a02 */
[----:B------:R-:W-:Y:S01]  /*6150*/  ISETP.GE.AND P0, PT, R23, RZ, PT ;  /* 0x000000ff1700720c */ /* 0x000fe20003f06270 */
[----:B------:R-:W-:Y:S01]  /*6160*/  IMAD R4, R252, R117, RZ ;  /* 0x00000075fc047224 */ /* 0x000fe200078e02ff */
[----:B------:R-:W-:Y:S01]  /*6170*/  @!P1 IADD3 R126, R126, -R2, RZ ;  /* 0x800000027e7e9210 */ /* 0x000fe20007ffe0ff */
[--C-:B------:R-:W-:Y:S01]  /*6180*/  @!P2 IMAD.IADD R140, R140, 0x1, -R2.reuse ;  /* 0x000000018c8ca824 */ /* 0x100fe200078e0a02 */
[----:B------:R-:W-:Y:S01]  /*6190*/  ISETP.GE.AND P1, PT, R39, RZ, PT ;  /* 0x000000ff2700720c */ /* 0x000fe20003f26270 */
[----:B------:R-:W-:Y:S01]  /*61a0*/  @!P6 IMAD.IADD R124, R124, 0x1, -R2 ;  /* 0x000000017c7ce824 */ /* 0x000fe200078e0a02 */
[----:B------:R-:W-:Y:S01]  /*61b0*/  ISETP.GE.AND P2, PT, R41, RZ, PT ;  /* 0x000000ff2900720c */ /* 0x000fe20003f46270 */
[----:B------:R-:W-:Y:S01]  /*61c0*/  @!P3 IMAD.MOV R144, RZ, RZ, -R144 ;  /* 0x000000ffff90b224 */ /* 0x000fe200078e0a90 */
[----:B------:R-:W-:Y:S01]  /*61d0*/  ISETP.GE.AND P6, PT, R19, RZ, PT ;  /* 0x000000ff1300720c */ /* 0x000fe20003fc6270 */
[----:B------:R-:W-:Y:S01]  /*61e0*/  @!P5 IMAD.MOV R142, RZ, RZ, -R142 ;  /* 0x000000ffff8ed224 */ /* 0x000fe200078e0a8e */
[----:B------:R-:W-:Y:S01]  /*61f0*/  ISETP.NE.AND P3, PT, R45, RZ, PT ;  /* 0x000000ff2d00720c */ /* 0x000fe20003f65270 */
[----:B------:R-:W-:Y:S01]  /*6200*/  @!P4 IMAD.IADD R130, R130, 0x1, -R2 ;  /* 0x000000018282c824 */ /* 0x000fe200078e0a02 */
[C---:B------:R-:W-:Y:S01]  /*6210*/  LEA R5, P5, R4.reuse, UR4, 0x2 ;  /* 0x0000000404057c11 */ /* 0x040fe2000f8a10ff */
[----:B------:R-:W-:Y:S01]  /*6220*/  @!P0 IMAD.MOV R126, RZ, RZ, -R126 ;  /* 0x000000ffff7e8224 */ /* 0x000fe200078e0a7e */
[C---:B------:R-:W-:Y:S01]  /*6230*/  SEL R139, R123.reuse, R10, !P3 ;  /* 0x0000000a7b8b7207 */ /* 0x040fe20005800000 */
[----:B------:R-:W2:Y:S01]  /*6240*/  S2UR UR4, SR_CgaCtaId ;  /* 0x00000000000479c3 */ /* 0x000ea20000008800 */
[----:B------:R-:W-:Y:S01]  /*6250*/  LEA.HI.X.SX32 R4, R4, UR5, 0x2, P5 ;  /* 0x0000000504047c11 */ /* 0x000fe2000a8f16ff */
[----:B------:R-:W-:Y:S01]  /*6260*/  ULDC UR5, c[0x0][0x240] ;  /* 0x0000900000057ab9 */ /* 0x000fe20000000800 */
[----:B------:R-:W-:Y:S01]  /*6270*/  SEL R138, R123, R138, !P3 ;  /* 0x0000008a7b8a7207 */ /* 0x000fe20005800000 */
[----:B------:R-:W-:Y:S01]  /*6280*/  IMAD R139, R139, UR5, RZ ;  /* 0x000000058b8b7c24 */ /* 0x000fe2000f8e02ff */
[----:B------:R-:W-:Y:S01]  /*6290*/  ISETP.GE.AND P4, PT, R43, RZ, PT ;  /* 0x000000ff2b00720c */ /* 0x000fe20003f86270 */
[----:B------:R-:W-:Y:S01]  /*62a0*/  @!P1 IMAD.MOV R140, RZ, RZ, -R140 ;  /* 0x000000ffff8c9224 */ /* 0x000fe200078e0a8c */
[C---:B------:R-:W-:Y:S01]  /*62b0*/  SEL R137, R123.reuse, R14, !P3 ;  /* 0x0000000e7b897207 */ /* 0x040fe20005800000 */
[----:B------:R-:W-:Y:S01]  /*62c0*/  @!P2 IMAD.MOV R124, RZ, RZ, -R124 ;  /* 0x000000ffff7ca224 */ /* 0x000fe200078e0a7c */
[----:B------:R-:W-:Y:S01]  /*62d0*/  SEL R136, R123, R136, !P3 ;  /* 0x000000887b887207 */ /* 0x000fe20005800000 */
[----:B------:R-:W-:Y:S01]  /*62e0*/  @!P6 IMAD.MOV R130, RZ, RZ, -R130 ;  /* 0x000000ffff82e224 */ /* 0x000fe200078e0a82 */
[----:B------:R-:W-:Y:S01]  /*62f0*/  ISETP.NE.AND P0, PT, R141, RZ, PT ;  /* 0x000000ff8d00720c */ /* 0x000fe20003f05270 */
[----:B------:R-:W-:Y:S01]  /*6300*/  IMAD R138, R138, UR5, RZ ;  /* 0x000000058a8a7c24 */ /* 0x000fe2000f8e02ff */
[----:B------:R-:W-:Y:S01]  /*6310*/  SEL R111, R123, R26, !P3 ;  /* 0x0000001a7b6f7207 */ /* 0x000fe20005800000 */
[----:B------:R-:W-:Y:S01]  /*6320*/  IMAD R137, R137, UR5, RZ ;  /* 0x0000000589897c24 */ /* 0x000fe2000f8e02ff */
[C---:B------:R-:W-:Y:S01]  /*6330*/  SEL R107, R123.reuse, R30, !P3 ;  /* 0x0000001e7b6b7207 */ /* 0x040fe20005800000 */
[----:B------:R-:W-:Y:S01]  /*6340*/  IMAD R136, R136, UR5, RZ ;  /* 0x0000000588887c24 */ /* 0x000fe2000f8e02ff */
[C---:B------:R-:W-:Y:S01]  /*6350*/  SEL R105, R123.reuse, R32, !P3 ;  /* 0x000000207b697207 */ /* 0x040fe20005800000 */
[----:B------:R-:W-:Y:S01]  /*6360*/  @!P4 IMAD.MOV R0, RZ, RZ, -R0 ;  /* 0x000000ffff00c224 */ /* 0x000fe200078e0a00 */
[----:B------:R-:W-:Y:S01]  /*6370*/  SEL R135, R123, R16, !P3 ;  /* 0x000000107b877207 */ /* 0x000fe20005800000 */
[----:B------:R-:W-:Y:S01]  /*6380*/  IMAD R111, R111, UR5, RZ ;  /* 0x000000056f6f7c24 */ /* 0x000fe2000f8e02ff */
        /* <DEDUP_REMOVED lines=14> */
[C---:B------:R-:W-:Y:S01]  /*6470*/  SEL R134, R123.reuse, R134, !P3 ;  /* 0x000000867b867207 */ /* 0x040fe20005800000 */
[----:B------:R-:W-:Y:S01]  /*6480*/  IMAD R32, R32, UR5, RZ ;  /* 0x0000000520207c24 */ /* 0x000fe2000f8e02ff */
[C---:B------:R-:W-:Y:S01]  /*6490*/  SEL R133, R123.reuse, R18, !P3 ;  /* 0x000000127b857207 */ /* 0x040fe20005800000 */
[----:B------:R-:W-:Y:S01]  /*64a0*/  IMAD R30, R30, UR5, RZ ;  /* 0x000000051e1e7c24 */ /* 0x000fe2000f8e02ff */
[C---:B------:R-:W-:Y:S01]  /*64b0*/  SEL R131, R123.reuse, R20, !P3 ;  /* 0x000000147b837207 */ /* 0x040fe20005800000 */
        /* <DEDUP_REMOVED lines=27> */
[----:B------:R-:W-:Y:S01]  /*6670*/  LEA R168, P1, R139, R5, 0x2 ;  /* 0x000000058ba87211 */ /* 0x000fe200078210ff */
[----:B------:R-:W-:Y:S01]  /*6680*/  IMAD R76, R76, UR5, RZ ;  /* 0x000000054c4c7c24 */ /* 0x000fe2000f8e02ff */
[C---:B------:R-:W-:Y:S01]  /*6690*/  SEL R132, R123.reuse, R132, !P3 ;  /* 0x000000847b847207 */ /* 0x040fe20005800000 */
        /* <DEDUP_REMOVED lines=109> */
[----:B-1----:R-:W-:Y:S01]  /*6d70*/  SEL R43, R123, R222, !P3 ;  /* 0x000000de7b2b7207 */ /* 0x002fe20005800000 */
        /* <DEDUP_REMOVED lines=83> */
[-C--:B------:R-:W-:Y:S01]  /*72b0*/  LEA R144, P3, R138, R5.reuse, 0x2 ;  /* 0x000000058a907211 */ /* 0x080fe200078610ff */
[----:B------:R-:W-:Y:S01]  /*72c0*/  IMAD R124, R124, UR5, RZ ;  /* 0x000000057c7c7c24 */ /* 0x000fe2000f8e02ff */
[-C--:B------:R-:W-:Y:S01]  /*72d0*/  LEA.HI.X.SX32 R169, R139, R4.reuse, 0x2, P1 ;  /* 0x000000048ba97211 */ /* 0x080fe200008f16ff */
[----:B------:R-:W-:Y:S01]  /*72e0*/  IMAD R123, R123, UR5, RZ ;  /* 0x000000057b7b7c24 */ /* 0x000fe2000f8e02ff */
[CC--:B------:R-:W-:Y:S01]  /*72f0*/  LEA R142, P2, R137.reuse, R5.reuse, 0x2 ;  /* 0x00000005898e7211 */ /* 0x0c0fe200078410ff */
[----:B------:R-:W-:Y:S01]  /*7300*/  IMAD R154, R116, 0x50, RZ ;  /* 0x00000050749a7824 */ /* 0x000fe200078e02ff */
[----:B------:R-:W-:Y:S01]  /*7310*/  LEA R140, P1, R136, R5, 0x2 ;  /* 0x00000005888c7211 */ /* 0x000fe200078210ff */
[----:B------:R-:W-:Y:S01]  /*7320*/  STL.64 [R1+0x1e8], R168 ;  /* 0x0001e8a801007387 */ /* 0x000fe20000100a00 */
[-C--:B------:R-:W-:Y:S01]  /*7330*/  LEA.HI.X.SX32 R145, R138, R4.reuse, 0x2, P3 ;  /* 0x000000048a917211 */ /* 0x080fe200018f16ff */
[C---:B------:R-:W-:Y:S01]  /*7340*/  IMAD R156, R116.reuse, 0x54, RZ ;  /* 0x00000054749c7824 */ /* 0x040fe200078e02ff */
[----:B------:R-:W-:Y:S01]  /*7350*/  @!P0 LOP3.LUT R0, RZ, R141, RZ, 0x33, !PT ;  /* 0x0000008dff008212 */ /* 0x000fe200078e33ff */
[C---:B------:R-:W-:Y:S01]  /*7360*/  IMAD R158, R116.reuse, 0x58, RZ ;  /* 0x00000058749e7824 */ /* 0x040fe200078e02ff */
[-C--:B------:R-:W-:Y:S01]  /*7370*/  LEA.HI.X.SX32 R143, R137, R4.reuse, 0x2, P2 ;  /* 0x00000004898f7211 */ /* 0x080fe200010f16ff */
[----:B------:R1:W-:Y:S01]  /*7380*/  STL.64 [R1+0x258], R144 ;  /* 0x0002589001007387 */ /* 0x0003e20000100a00 */
[-C--:B------:R-:W-:Y:S01]  /*7390*/  LEA R152, P0, R135, R5.reuse, 0x2 ;  /* 0x0000000587987211 */ /* 0x080fe200078010ff */
[----:B------:R-:W-:Y:S01]  /*73a0*/  IMAD R160, R116, 0x5c, RZ ;  /* 0x0000005c74a07824 */ /* 0x000fe200078e02ff */
[-C--:B------:R-:W-:Y:S01]  /*73b0*/  LEA.HI.X.SX32 R141, R136, R4.reuse, 0x2, P1 ;  /* 0x00000004888d7211 */ /* 0x080fe200008f16ff */
[----:B------:R3:W-:Y:S01]  /*73c0*/  STL.64 [R1+0x1e0], R142 ;  /* 0x0001e08e01007387 */ /* 0x0007e20000100a00 */
[-C--:B------:R-:W-:Y:S01]  /*73d0*/  LEA R150, P6, R134, R5.reuse, 0x2 ;  /* 0x0000000586967211 */ /* 0x080fe200078c10ff */
[----:B------:R-:W-:Y:S01]  /*73e0*/  IMAD R162, R116, 0x60, RZ ;  /* 0x0000006074a27824 */ /* 0x000fe200078e02ff */
[-C--:B------:R-:W-:Y:S01]  /*73f0*/  LEA R146, P4, R132, R5.reuse, 0x2 ;  /* 0x0000000584927211 */ /* 0x080fe200078810ff */
[----:B------:R4:W-:Y:S01]  /*7400*/  STL.64 [R1+0x1d8], R140 ;  /* 0x0001d88c01007387 */ /* 0x0009e20000100a00 */
[-C--:B------:R-:W-:Y:S01]  /*7410*/  LEA R148, P5, R133, R5.reuse, 0x2 ;  /* 0x0000000585947211 */ /* 0x080fe200078a10ff */
[C---:B------:R-:W-:Y:S01]  /*7420*/  IMAD R164, R116.reuse, 0x64, RZ ;  /* 0x0000006474a47824 */ /* 0x040fe200078e02ff */
[-C--:B------:R-:W-:Y:S01]  /*7430*/  LEA.HI.X.SX32 R153, R135, R4.reuse, 0x2, P0 ;  /* 0x0000000487997211 */ /* 0x080fe200000f16ff */
[C---:B------:R-:W-:Y:S01]  /*7440*/  IMAD R166, R116.reuse, 0x68, RZ ;  /* 0x0000006874a67824 */ /* 0x040fe200078e02ff */
[-C--:B-1----:R-:W-:Y:S01]  /*7450*/  LEA R144, P3, R131, R5.reuse, 0x2 ;  /* 0x0000000583907211 */ /* 0x082fe200078610ff */
[----:B------:R-:W-:Y:S01]  /*7460*/  IMAD R168, R116, 0x6c, RZ ;  /* 0x0000006c74a87824 */ /* 0x000fe200078e02ff */
[-C--:B------:R-:W-:Y:S01]  /*7470*/  LEA.HI.X.SX32 R151, R134, R4.reuse, 0x2, P6 ;  /* 0x0000000486977211 */ /* 0x080fe200030f16ff */
[----:B------:R1:W-:Y:S01]  /*7480*/  STL.64 [R1+0x1d0], R152 ;  /* 0x0001d09801007387 */ /* 0x0003e20000100a00 */
[-C--:B---3--:R-:W-:Y:S01]  /*7490*/  LEA R142, P2, R115, R5.reuse, 0x2 ;  /* 0x00000005738e7211 */ /* 0x088fe200078410ff */
[----:B------:R-:W-:Y:S01]  /*74a0*/  IMAD R169, R116, 0x1b, RZ ;  /* 0x0000001b74a97824 */ /* 0x000fe200078e02ff */
[-C--:B------:R-:W-:Y:S01]  /*74b0*/  LEA.HI.X.SX32 R147, R132, R4.reuse, 0x2, P4 ;  /* 0x0000000484937211 */ /* 0x080fe200020f16ff */
[----:B------:R3:W-:Y:S01]  /*74c0*/  STL.64 [R1+0x1c8], R150 ;  /* 0x0001c89601007387 */ /* 0x0007e20000100a00 */
[-C--:B----4-:R-:W-:Y:S01]  /*74d0*/  LEA R140, P1, R114, R5.reuse, 0x2 ;  /* 0x00000005728c7211 */ /* 0x090fe200078210ff */
[C---:B------:R-:W-:Y:S01]  /*74e0*/  IMAD R170, R116.reuse, 0x70, RZ ;  /* 0x0000007074aa7824 */ /* 0x040fe200078e02ff */
[-C--:B------:R-:W-:Y:S01]  /*74f0*/  LEA R138, P0, R113, R5.reuse, 0x2 ;  /* 0x00000005718a7211 */ /* 0x080fe200078010ff */
[----:B------:R4:W-:Y:S01]  /*7500*/  STL.64 [R1+0x1b8], R146 ;  /* 0x0001b89201007387 */ /* 0x0009e20000100a00 */
[-C--:B------:R-:W-:Y:S01]  /*7510*/  LEA.HI.X.SX32 R149, R133, R4.reuse, 0x2, P5 ;  /* 0x0000000485957211 */ /* 0x080fe200028f16ff */
[----:B------:R-:W-:Y:S01]  /*7520*/  IMAD R172, R116, 0x74, RZ ;  /* 0x0000007474ac7824 */ /* 0x000fe200078e02ff */
[-C--:B------:R-:W-:Y:S01]  /*7530*/  LEA R136, P6, R112, R5.reuse, 0x2 ;  /* 0x0000000570887211 */ /* 0x080fe200078c10ff */
[C---:B-1----:R-:W-:Y:S01]  /*7540*/  IMAD R152, R116.reuse, 0x4c, RZ ;  /* 0x0000004c74987824 */ /* 0x042fe200078e02ff */
[-C--:B------:R-:W-:Y:S01]  /*7550*/  LEA.HI.X.SX32 R145, R131, R4.reuse, 0x2, P3 ;  /* 0x0000000483917211 */ /* 0x080fe200018f16ff */
[----:B------:R1:W-:Y:S01]  /*7560*/  STL.64 [R1+0x1c0], R148 ;  /* 0x0001c09401007387 */ /* 0x0003e20000100a00 */
[-C--:B------:R-:W-:Y:S01]  /*7570*/  LEA R134, P5, R111, R5.reuse, 0x2 ;  /* 0x000000056f867211 */ /* 0x080fe200078a10ff */
[----:B---3--:R-:W-:Y:S01]  /*7580*/  IMAD R150, R116, 0x48, RZ ;  /* 0x0000004874967824 */ /* 0x008fe200078e02ff */
[-C--:B------:R-:W-:Y:S01]  /*7590*/  LEA.HI.X.SX32 R143, R115, R4.reuse, 0x2, P2 ;  /* 0x00000004738f7211 */ /* 0x080fe200010f16ff */
[----:B------:R3:W-:Y:S01]  /*75a0*/  STL.64 [R1+0x1b0], R144 ;  /* 0x0001b09001007387 */ /* 0x0007e20000100a00 */
[-C--:B------:R-:W-:Y:S01]  /*75b0*/  LEA.HI.X.SX32 R141, R114, R4.reuse, 0x2, P1 ;  /* 0x00000004728d7211 */ /* 0x080fe200008f16ff */
[----:B------:R-:W-:Y:S01]  /*75c0*/  IMAD R151, R116, 0x12, RZ ;  /* 0x0000001274977824 */ /* 0x000fe200078e02ff */
[-C--:B------:R-:W-:Y:S01]  /*75d0*/  LEA.HI.X.SX32 R139, R113, R4.reuse, 0x2, P0 ;  /* 0x00000004718b7211 */ /* 0x080fe200000f16ff */
[----:B------:R2:W-:Y:S01]  /*75e0*/  STL.64 [R1+0x1a8], R142 ;  /* 0x0001a88e01007387 */ /* 0x0005e20000100a00 */
[-C--:B------:R-:W-:Y:S01]  /*75f0*/  LEA.HI.X.SX32 R137, R112, R4.reuse, 0x2, P6 ;  /* 0x0000000470897211 */ /* 0x080fe200030f16ff */
[----:B------:R-:W-:Y:S01]  /*7600*/  IMAD R153, R116, 0x13, RZ ;  /* 0x0000001374997824 */ /* 0x000fe200078e02ff */
[-C--:B------:R-:W-:Y:S01]  /*7610*/  LEA.HI.X.SX32 R135, R111, R4.reuse, 0x2, P5 ;  /* 0x000000046f877211 */ /* 0x080fe200028f16ff */
[----:B------:R2:W-:Y:S01]  /*7620*/  STL.64 [R1+0x1a0], R140 ;  /* 0x0001a08c01007387 */ /* 0x0005e20000100a00 */
[-C--:B----4-:R-:W-:Y:S01]  /*7630*/  LEA R146, P4, R110, R5.reuse, 0x2 ;  /* 0x000000056e927211 */ /* 0x090fe200078810ff */
[----:B-1----:R-:W-:Y:S01]  /*7640*/  IMAD R148, R116, 0x44, RZ ;  /* 0x0000004474947824 */ /* 0x002fe200078e02ff */
[----:B------:R-:W-:Y:S01]  /*7650*/  LOP3.LUT R12, R12, 0x8000, R3, 0xf8, !PT ;  /* 0x000080000c0c7812 */ /* 0x000fe200078ef803 */
[----:B------:R1:W-:Y:S01]  /*7660*/  STL.64 [R1+0x198], R138 ;  /* 0x0001988a01007387 */ /* 0x0003e20000100a00 */
[CC--:B---3--:R-:W-:Y:S01]  /*7670*/  LEA R144, P3, R109.reuse, R5.reuse, 0x2 ;  /* 0x000000056d907211 */ /* 0x0c8fe200078610ff */
[----:B------:R-:W3:Y:S01]  /*7680*/  LDC.64 R2, c[0x0][0x230] ;  /* 0x00008c00ff027b82 */ /* 0x000ee20000000a00 */
[-C--:B------:R-:W-:Y:S01]  /*7690*/  LEA.HI.X.SX32 R147, R110, R4.reuse, 0x2, P4 ;  /* 0x000000046e937211 */ /* 0x080fe200020f16ff */
[----:B------:R4:W-:Y:S01]  /*76a0*/  STL.64 [R1+0x190], R136 ;  /* 0x0001908801007387 */ /* 0x0009e20000100a00 */
[-C--:B--2---:R-:W-:Y:S01]  /*76b0*/  LEA R142, P2, R108, R5.reuse, 0x2 ;  /* 0x000000056c8e7211 */ /* 0x084fe200078410ff */
[C---:B------:R-:W-:Y:S01]  /*76c0*/  IMAD R149, R116.reuse, 0x11, RZ ;  /* 0x0000001174957824 */ /* 0x040fe200078e02ff */
[-C--:B------:R-:W-:Y:S01]  /*76d0*/  LEA.HI.X.SX32 R145, R109, R4.reuse, 0x2, P3 ;  /* 0x000000046d917211 */ /* 0x080fe200018f16ff */
[----:B------:R2:W-:Y:S01]  /*76e0*/  STL.64 [R1+0x188], R134 ;  /* 0x0001888601007387 */ /* 0x0005e20000100a00 */
[-C--:B------:R-:W-:Y:S01]  /*76f0*/  LEA R140, P1, R107, R5.reuse, 0x2 ;  /* 0x000000056b8c7211 */ /* 0x080fe200078210ff */
[----:B------:R-:W-:Y:S01]  /*7700*/  IMAD R174, R116, 0x78, RZ ;  /* 0x0000007874ae7824 */ /* 0x000fe200078e02ff */
[-C--:B------:R-:W-:Y:S01]  /*7710*/  LEA.HI.X.SX32 R143, R108, R4.reuse, 0x2, P2 ;  /* 0x000000046c8f7211 */ /* 0x080fe200010f16ff */
[----:B------:R-:W-:Y:S01]  /*7720*/  STL.64 [R1+0x180], R146 ;  /* 0x0001809201007387 */ /* 0x000fe20000100a00 */
[-C--:B-1----:R-:W-:Y:S01]  /*7730*/  LEA R138, P0, R106, R5.reuse, 0x2 ;  /* 0x000000056a8a7211 */ /* 0x082fe200078010ff */
[C---:B------:R-:W-:Y:S01]  /*7740*/  IMAD R176, R116.reuse, 0x7c, RZ ;  /* 0x0000007c74b07824 */ /* 0x040fe200078e02ff */
[-C--:B------:R-:W-:Y:S01]  /*7750*/  LEA R132, P4, R103, R5.reuse, 0x2 ;  /* 0x0000000567847211 */ /* 0x080fe200078810ff */
[----:B------:R-:W-:Y:S01]  /*7760*/  STL.64 [R1+0x178], R144 ;  /* 0x0001789001007387 */ /* 0x000fe20000100a00 */
[-C--:B----4-:R-:W-:Y:S01]  /*7770*/  LEA R136, P6, R105, R5.reuse, 0x2 ;  /* 0x0000000569887211 */ /* 0x090fe200078c10ff */
[----:B------:R-:W-:Y:S01]  /*7780*/  IMAD R180, R116, 0x84, RZ ;  /* 0x0000008474b47824 */ /* 0x000fe200078e02ff */
[-C--:B------:R-:W-:Y:S01]  /*7790*/  LEA.HI.X.SX32 R141, R107, R4.reuse, 0x2, P1 ;  /* 0x000000046b8d7211 */ /* 0x080fe200008f16ff */
[----:B------:R1:W-:Y:S01]  /*77a0*/  STL.64 [R1+0x170], R142 ;  /* 0x0001708e01007387 */ /* 0x0003e20000100a00 */
[-C--:B--2---:R-:W-:Y:S01]  /*77b0*/  LEA R134, P5, R104, R5.reuse, 0x2 ;  /* 0x0000000568867211 */ /* 0x084fe200078a10ff */
[----:B------:R-:W-:Y:S01]  /*77c0*/  IMAD R182, R116, 0x88, RZ ;  /* 0x0000008874b67824 */ /* 0x000fe200078e02ff */
[----:B------:R-:W-:Y:S01]  /*77d0*/  LEA R114, P3, R102, R5, 0x2 ;  /* 0x0000000566727211 */ /* 0x000fe200078610ff */
[----:B------:R2:W-:Y:S01]  /*77e0*/  STL.64 [R1+0x168], R140 ;  /* 0x0001688c01007387 */ /* 0x0005e20000100a00 */
[-C--:B------:R-:W-:Y:S01]  /*77f0*/  LEA.HI.X.SX32 R139, R106, R4.reuse, 0x2, P0 ;  /* 0x000000046a8b7211 */ /* 0x080fe200000f16ff */
[----:B---3--:R-:W-:Y:S01]  /*7800*/  IMAD R3, R0, R3, RZ ;  /* 0x0000000300037224 */ /* 0x008fe200078e02ff */
[-C--:B------:R-:W-:Y:S01]  /*7810*/  LEA R112, P2, R101, R5.reuse, 0x2 ;  /* 0x0000000565707211 */ /* 0x080fe200078410ff */
[----:B------:R-:W-:Y:S01]  /*7820*/  VIADD R0, R2, 0xfffffffe ;  /* 0xfffffffe02007836 */ /* 0x000fe20000000000 */
[-C--:B------:R-:W-:Y:S01]  /*7830*/  LEA.HI.X.SX32 R135, R104, R4.reuse, 0x2, P5 ;  /* 0x0000000468877211 */ /* 0x080fe200028f16ff */
[----:B------:R-:W-:Y:S01]  /*7840*/  STL.64 [R1+0x160], R138 ;  /* 0x0001608a01007387 */ /* 0x000fe20000100a00 */
[-C--:B------:R-:W-:Y:S01]  /*7850*/  LEA R110, P1, R100, R5.reuse, 0x2 ;  /* 0x00000005646e7211 */ /* 0x080fe200078210ff */
[C---:B-1----:R-:W-:Y:S01]  /*7860*/  IMAD R143, R116.reuse, 0xe, RZ ;  /* 0x0000000e748f7824 */ /* 0x042fe200078e02ff */
[-C--:B------:R-:W-:Y:S01]  /*7870*/  LEA.HI.X.SX32 R137, R105, R4.reuse, 0x2, P6 ;  /* 0x0000000469897211 */ /* 0x080fe200030f16ff */
[----:B------:R1:W-:Y:S01]  /*7880*/  STL.64 [R1+0x150], R134 ;  /* 0x0001508601007387 */ /* 0x0003e20000100a00 */
[-C--:B------:R-:W-:Y:S01]  /*7890*/  LEA R108, P0, R99, R5.reuse, 0x2 ;  /* 0x00000005636c7211 */ /* 0x080fe200078010ff */
[----:B--2---:R-:W-:Y:S01]  /*78a0*/  IMAD R141, R116, 0xd, RZ ;  /* 0x0000000d748d7824 */ /* 0x004fe200078e02ff */
[-C--:B------:R-:W-:Y:S01]  /*78b0*/  LEA.HI.X.SX32 R133, R103, R4.reuse, 0x2, P4 ;  /* 0x0000000467857211 */ /* 0x080fe200020f16ff */
[----:B------:R-:W-:Y:S01]  /*78c0*/  STL.64 [R1+0x158], R136 ;  /* 0x0001588801007387 */ /* 0x000fe20000100a00 */
[-C--:B------:R-:W-:Y:S01]  /*78d0*/  LEA.HI.X.SX32 R115, R102, R4.reuse, 0x2, P3 ;  /* 0x0000000466737211 */ /* 0x080fe200018f16ff */
[----:B------:R-:W-:Y:S01]  /*78e0*/  IMAD R145, R116, 0xf, RZ ;  /* 0x0000000f74917824 */ /* 0x000fe200078e02ff */
[-C--:B------:R-:W-:Y:S01]  /*78f0*/  LEA R106, P6, R98, R5.reuse, 0x2 ;  /* 0x00000005626a7211 */ /* 0x080fe200078c10ff */
[----:B------:R2:W-:Y:S01]  /*7900*/  STL.64 [R1+0x148], R132 ;  /* 0x0001488401007387 */ /* 0x0005e20000100a00 */
[-C--:B------:R-:W-:Y:S01]  /*7910*/  LEA.HI.X.SX32 R113, R101, R4.reuse, 0x2, P2 ;  /* 0x0000000465717211 */ /* 0x080fe200010f16ff */
[----:B------:R-:W-:Y:S01]  /*7920*/  IMAD.SHL.U32 R147, R116, 0x10, RZ ;  /* 0x0000001074937824 */ /* 0x000fe200078e00ff */
[-C--:B------:R-:W-:Y:S01]  /*7930*/  LEA.HI.X.SX32 R111, R100, R4.reuse, 0x2, P1 ;  /* 0x00000004646f7211 */ /* 0x080fe200008f16ff */
[----:B------:R3:W-:Y:S01]  /*7940*/  STL.64 [R1+0x140], R114 ;  /* 0x0001407201007387 */ /* 0x0007e20000100a00 */
[-C--:B------:R-:W-:Y:S01]  /*7950*/  LEA.HI.X.SX32 R109, R99, R4.reuse, 0x2, P0 ;  /* 0x00000004636d7211 */ /* 0x080fe200000f16ff */
[----:B------:R-:W-:Y:S01]  /*7960*/  IMAD R184, R116, 0x8c, RZ ;  /* 0x0000008c74b87824 */ /* 0x000fe200078e02ff */
[CC--:B-1----:R-:W-:Y:S01]  /*7970*/  LEA R134, P5, R97.reuse, R5.reuse, 0x2 ;  /* 0x0000000561867211 */ /* 0x0c2fe200078a10ff */
[----:B------:R1:W-:Y:S01]  /*7980*/  STL.64 [R1+0x138], R112 ;  /* 0x0001387001007387 */ /* 0x0003e20000100a00 */
[-C--:B------:R-:W-:Y:S01]  /*7990*/  LEA.HI.X.SX32 R107, R98, R4.reuse, 0x2, P6 ;  /* 0x00000004626b7211 */ /* 0x080fe200030f16ff */
[----:B------:R-:W-:Y:S01]  /*79a0*/  IMAD R186, R116, 0x90, RZ ;  /* 0x0000009074ba7824 */ /* 0x000fe200078e02ff */
[-C--:B------:R-:W-:Y:S01]  /*79b0*/  LEA.HI.X.SX32 R135, R97, R4.reuse, 0x2, P5 ;  /* 0x0000000461877211 */ /* 0x080fe200028f16ff */
[----:B------:R4:W-:Y:S01]  /*79c0*/  STL.64 [R1+0x130], R110 ;  /* 0x0001306e01007387 */ /* 0x0009e20000100a00 */
[-C--:B--2---:R-:W-:Y:S01]  /*79d0*/  LEA R132, P4, R96, R5.reuse, 0x2 ;  /* 0x0000000560847211 */ /* 0x084fe200078810ff */
[----:B------:R-:W-:Y:S01]  /*79e0*/  IMAD R188, R116, 0x94, RZ ;  /* 0x0000009474bc7824 */ /* 0x000fe200078e02ff */
[-C--:B------:R-:W-:Y:S01]  /*79f0*/  LEA R104, P5, R90, R5.reuse, 0x2 ;  /* 0x000000055a687211 */ /* 0x080fe200078a10ff */
[----:B------:R2:W-:Y:S01]  /*7a00*/  STL.64 [R1+0x128], R108 ;  /* 0x0001286c01007387 */ /* 0x0005e20000100a00 */
[CC--:B---3--:R-:W-:Y:S01]  /*7a10*/  LEA R114, P3, R95.reuse, R5.reuse, 0x2 ;  /* 0x000000055f727211 */ /* 0x0c8fe200078610ff */
[----:B------:R-:W-:Y:S01]  /*7a20*/  IMAD R190, R116, 0x98, RZ ;  /* 0x0000009874be7824 */ /* 0x000fe200078e02ff */
[-C--:B------:R-:W-:Y:S01]  /*7a30*/  LEA.HI.X.SX32 R133, R96, R4.reuse, 0x2, P4 ;  /* 0x0000000460857211 */ /* 0x080fe200020f16ff */
[----:B------:R3:W-:Y:S01]  /*7a40*/  STL.64 [R1+0x120], R106 ;  /* 0x0001206a01007387 */ /* 0x0007e20000100a00 */
[-C--:B-1----:R-:W-:Y:S01]  /*7a50*/  LEA R112, P2, R94, R5.reuse, 0x2 ;  /* 0x000000055e707211 */ /* 0x082fe200078410ff */
[C---:B------:R-:W-:Y:S01]  /*7a60*/  IMAD R192, R116.reuse, 0x9c, RZ ;  /* 0x0000009c74c07824 */ /* 0x040fe200078e02ff */
[-C--:B------:R-:W-:Y:S01]  /*7a70*/  LEA.HI.X.SX32 R115, R95, R4.reuse, 0x2, P3 ;  /* 0x000000045f737211 */ /* 0x080fe200018f16ff */
[----:B------:R-:W-:Y:S01]  /*7a80*/  STL.64 [R1+0x118], R134 ;  /* 0x0001188601007387 */ /* 0x000fe20000100a00 */
[-C--:B----4-:R-:W-:Y:S01]  /*7a90*/  LEA R110, P1, R93, R5.reuse, 0x2 ;  /* 0x000000055d6e7211 */ /* 0x090fe200078210ff */
[----:B------:R-:W-:Y:S01]  /*7aa0*/  IMAD R194, R116, 0xa0, RZ ;  /* 0x000000a074c27824 */ /* 0x000fe200078e02ff */
[-C--:B------:R-:W-:Y:S01]  /*7ab0*/  LEA.HI.X.SX32 R113, R94, R4.reuse, 0x2, P2 ;  /* 0x000000045e717211 */ /* 0x080fe200010f16ff */
[----:B------:R-:W-:Y:S01]  /*7ac0*/  STL.64 [R1+0x110], R132 ;  /* 0x0001108401007387 */ /* 0x000fe20000100a00 */
[-C--:B--2---:R-:W-:Y:S01]  /*7ad0*/  LEA R108, P0, R92, R5.reuse, 0x2 ;  /* 0x000000055c6c7211 */ /* 0x084fe200078010ff */
[----:B------:R-:W-:Y:S01]  /*7ae0*/  IMAD R196, R116, 0xa4, RZ ;  /* 0x000000a474c47824 */ /* 0x000fe200078e02ff */
[-C--:B------:R-:W-:Y:S01]  /*7af0*/  LEA R102, P4, R86, R5.reuse, 0x2 ;  /* 0x0000000556667211 */ /* 0x080fe200078810ff */
[----:B------:R-:W-:Y:S01]  /*7b00*/  STL.64 [R1+0x108], R114 ;  /* 0x0001087201007387 */ /* 0x000fe20000100a00 */
[-C--:B---3--:R-:W-:Y:S01]  /*7b10*/  LEA R106, P6, R91, R5.reuse, 0x2 ;  /* 0x000000055b6a7211 */ /* 0x088fe200078c10ff */
[----:B------:R-:W-:Y:S01]  /*7b20*/  IMAD R198, R116, 0xa8, RZ ;  /* 0x000000a874c67824 */ /* 0x000fe200078e02ff */
[-C--:B------:R-:W-:Y:S01]  /*7b30*/  LEA.HI.X.SX32 R111, R93, R4.reuse, 0x2, P1 ;  /* 0x000000045d6f7211 */ /* 0x080fe200008f16ff */
[----:B------:R-:W-:Y:S01]  /*7b40*/  STL.64 [R1+0x100], R112 ;  /* 0x0001007001007387 */ /* 0x000fe20000100a00 */
[-C--:B------:R-:W-:Y:S01]  /*7b50*/  LEA.HI.X.SX32 R109, R92, R4.reuse, 0x2, P0 ;  /* 0x000000045c6d7211 */ /* 0x080fe200000f16ff */
[----:B------:R-:W-:Y:S01]  /*7b60*/  IMAD R200, R116, 0xac, RZ ;  /* 0x000000ac74c87824 */ /* 0x000fe200078e02ff */
[-C--:B------:R-:W-:Y:S01]  /*7b70*/  LEA R100, P3, R84, R5.reuse, 0x2 ;  /* 0x0000000554647211 */ /* 0x080fe200078610ff */
        /* <DEDUP_REMOVED lines=8> */
[----:B------:R1:W-:Y:S01]  /*7c00*/  STL.64 [R1+0xe0], R104 ;  /* 0x0000e06801007387 */ /* 0x0003e20000100a00 */
[-C--:B------:R-:W-:Y:S01]  /*7c10*/  LEA.HI.X.SX32 R103, R86, R4.reuse, 0x2, P4 ;  /* 0x0000000456677211 */ /* 0x080fe200020f16ff */
[----:B------:R-:W-:Y:S01]  /*7c20*/  IMAD R206, R116, 0xb8, RZ ;  /* 0x000000b874ce7824 */ /* 0x000fe200078e02ff */
[-C--:B------:R-:W-:Y:S01]  /*7c30*/  LEA.HI.X.SX32 R101, R84, R4.reuse, 0x2, P3 ;  /* 0x0000000454657211 */ /* 0x080fe200018f16ff */
[----:B------:R-:W-:Y:S01]  /*7c40*/  STL.64 [R1+0xe8], R106 ;  /* 0x0000e86a01007387 */ /* 0x000fe20000100a00 */
[-C--:B------:R-:W-:Y:S01]  /*7c50*/  LEA.HI.X.SX32 R99, R80, R4.reuse, 0x2, P2 ;  /* 0x0000000450637211 */ /* 0x080fe200010f16ff */
[----:B------:R-:W-:Y:S01]  /*7c60*/  IMAD R208, R116, 0xbc, RZ ;  /* 0x000000bc74d07824 */ /* 0x000fe200078e02ff */
[-C--:B------:R-:W-:Y:S01]  /*7c70*/  LEA R96, P0, R74, R5.reuse, 0x2 ;  /* 0x000000054a607211 */ /* 0x080fe200078010ff */
[----:B------:R2:W-:Y:S01]  /*7c80*/  STL.64 [R1+0xd8], R102 ;  /* 0x0000d86601007387 */ /* 0x0005e20000100a00 */
[-C--:B------:R-:W-:Y:S01]  /*7c90*/  LEA.HI.X.SX32 R95, R78, R4.reuse, 0x2, P1 ;  /* 0x000000044e5f7211 */ /* 0x080fe200008f16ff */
[----:B------:R-:W-:Y:S01]  /*7ca0*/  IMAD R210, R116, 0xc0, RZ ;  /* 0x000000c074d27824 */ /* 0x000fe200078e02ff */
[-C--:B------:R-:W-:Y:S01]  /*7cb0*/  LEA R92, P6, R72, R5.reuse, 0x2 ;  /* 0x00000005485c7211 */ /* 0x080fe200078c10ff */
[----:B------:R3:W-:Y:S01]  /*7cc0*/  STL.64 [R1+0xd0], R100 ;  /* 0x0000d06401007387 */ /* 0x0007e20000100a00 */
[-C--:B-1----:R-:W-:Y:S01]  /*7cd0*/  LEA R104, P5, R68, R5.reuse, 0x2 ;  /* 0x0000000544687211 */ /* 0x082fe200078a10ff */
[----:B------:R-:W-:Y:S01]  /*7ce0*/  IMAD R212, R116, 0xc4, RZ ;  /* 0x000000c474d47824 */ /* 0x000fe200078e02ff */
[-C--:B------:R-:W-:Y:S01]  /*7cf0*/  LEA.HI.X.SX32 R97, R74, R4.reuse, 0x2, P0 ;  /* 0x000000044a617211 */ /* 0x080fe200000f16ff */
        /* <DEDUP_REMOVED lines=9> */
[-C--:B---3--:R-:W-:Y:S01]  /*7d90*/  LEA R100, P3, R62, R5.reuse, 0x2 ;  /* 0x000000053e647211 */ /* 0x088fe200078610ff */
[----:B------:R-:W-:Y:S01]  /*7da0*/  IMAD R218, R116, 0xd0, RZ ;  /* 0x000000d074da7824 */ /* 0x000fe200078e02ff */
[-C--:B------:R-:W-:Y:S01]  /*7db0*/  LEA.HI.X.SX32 R103, R66, R4.reuse, 0x2, P4 ;  /* 0x0000000442677211 */ /* 0x080fe200020f16ff */
[----:B------:R3:W-:Y:S01]  /*7dc0*/  STL.64 [R1+0xb0], R92 ;  /* 0x0000b05c01007387 */ /* 0x0007e20000100a00 */
[-C--:B-1----:R-:W-:Y:S01]  /*7dd0*/  LEA R98, P2, R60, R5.reuse, 0x2 ;  /* 0x000000053c627211 */ /* 0x082fe200078410ff */
[----:B------:R-:W-:Y:S01]  /*7de0*/  IMAD R220, R116, 0xd4, RZ ;  /* 0x000000d474dc7824 */ /* 0x000fe200078e02ff */
[-C--:B------:R-:W-:Y:S01]  /*7df0*/  LEA.HI.X.SX32 R101, R62, R4.reuse, 0x2, P3 ;  /* 0x000000043e657211 */ /* 0x080fe200018f16ff */
[----:B------:R1:W-:Y:S01]  /*7e00*/  STL.64 [R1+0xa0], R102 ;  /* 0x0000a06601007387 */ /* 0x0003e20000100a00 */
[-C--:B----4-:R-:W-:Y:S01]  /*7e10*/  LEA R94, P1, R56, R5.reuse, 0x2 ;  /* 0x00000005385e7211 */ /* 0x090fe200078210ff */
[----:B------:R-:W-:Y:S01]  /*7e20*/  IMAD R222, R116, 0xd8, RZ ;  /* 0x000000d874de7824 */ /* 0x000fe200078e02ff */
[-C--:B------:R-:W-:Y:S01]  /*7e30*/  LEA.HI.X.SX32 R99, R60, R4.reuse, 0x2, P2 ;  /* 0x000000043c637211 */ /* 0x080fe200010f16ff */
[----:B------:R-:W-:Y:S01]  /*7e40*/  STL.64 [R1+0xa8], R104 ;  /* 0x0000a86801007387 */ /* 0x000fe20000100a00 */
[-C--:B--2---:R-:W-:Y:S01]  /*7e50*/  LEA R96, P0, R54, R5.reuse, 0x2 ;  /* 0x0000000536607211 */ /* 0x084fe200078010ff */
[----:B------:R-:W-:Y:S01]  /*7e60*/  IMAD R224, R116, 0xdc, RZ ;  /* 0x000000dc74e07824 */ /* 0x000fe200078e02ff */
[-C--:B------:R-:W-:Y:S01]  /*7e70*/  LEA.HI.X.SX32 R95, R56, R4.reuse, 0x2, P1 ;  /* 0x00000004385f7211 */ /* 0x080fe200008f16ff */
        /* <DEDUP_REMOVED lines=15> */
[----:B------:R-:W-:Y:S01]  /*7f70*/  IADD3 R130, R2, -0x1, RZ ;  /* 0xffffffff02827810 */ /* 0x000fe20007ffe0ff */
        /* <DEDUP_REMOVED lines=12> */
[----:B------:R4:W-:Y:S01]  /*8040*/  STL.64 [R1+0x60], R100 ;  /* 0x0000606401007387 */ /* 0x0009e20000100a00 */
[-C--:B--2---:R-:W-:Y:S01]  /*8050*/  LEA R92, P6, R30, R5.reuse, 0x2 ;  /* 0x000000051e5c7211 */ /* 0x084fe200078c10ff */
[----:B------:R-:W-:Y:S01]  /*8060*/  IMAD R242, R116, 0xfc, RZ ;  /* 0x000000fc74f27824 */ /* 0x000fe200078e02ff */
[-C--:B------:R-:W-:Y:S01]  /*8070*/  LEA.HI.X.SX32 R97, R32, R4.reuse, 0x2, P0 ;  /* 0x0000000420617211 */ /* 0x080fe200000f16ff */
[----:B------:R2:W-:Y:S01]  /*8080*/  STL.64 [R1+0x58], R98 ;  /* 0x0000586201007387 */ /* 0x0005e20000100a00 */
[-C--:B---3--:R-:W-:Y:S01]  /*8090*/  LEA R90, P5, R26, R5.reuse, 0x2 ;  /* 0x000000051a5a7211 */ /* 0x088fe200078a10ff */
[----:B------:R-:W-:Y:S01]  /*80a0*/  IMAD.SHL.U32 R244, R116, 0x4, RZ ;  /* 0x0000000474f47824 */ /* 0x000fe200078e00ff */
[-C--:B------:R-:W-:Y:S01]  /*80b0*/  LEA.HI.X.SX32 R93, R30, R4.reuse, 0x2, P6 ;  /* 0x000000041e5d7211 */ /* 0x080fe200030f16ff */
[----:B------:R3:W-:Y:S01]  /*80c0*/  STL.64 [R1+0x50], R94 ;  /* 0x0000505e01007387 */ /* 0x0007e20000100a00 */
[-C--:B-1----:R-:W-:Y:S01]  /*80d0*/  LEA R102, P4, R10, R5.reuse, 0x2 ;  /* 0x000000050a667211 */ /* 0x082fe200078810ff */
[----:B------:R-:W-:Y:S01]  /*80e0*/  ULEA UR12, UR4, UR12, 0x18 ;  /* 0x0000000c040c7291 */ /* 0x000fe2000f8ec03f */
[----:B------:R-:W-:Y:S01]  /*80f0*/  LEA.HI.X.SX32 R91, R26, R4, 0x2, P5 ;  /* 0x000000041a5b7211 */ /* 0x000fe200028f16ff */
[----:B------:R1:W-:Y:S01]  /*8100*/  STL.64 [R1+0x48], R96 ;  /* 0x0000486001007387 */ /* 0x0003e20000100a00 */
[----:B----4-:R-:W-:-:S02]  /*8110*/  LEA R100, P3, R14, R5, 0x2 ;  /* 0x000000050e647211 */ /* 0x010fc400078610ff */
[-C--:B------:R-:W-:Y:S01]  /*8120*/  LEA.HI.X.SX32 R103, R10, R4.reuse, 0x2, P4 ;  /* 0x000000040a677211 */ /* 0x080fe200020f16ff */
[----:B------:R4:W-:Y:S01]  /*8130*/  STL.64 [R1+0x40], R92 ;  /* 0x0000405c01007387 */ /* 0x0009e20000100a00 */
[-C--:B--2---:R-:W-:Y:S01]  /*8140*/  LEA R98, P2, R16, R5.reuse, 0x2 ;  /* 0x0000000510627211 */ /* 0x084fe200078410ff */
[----:B------:R-:W-:Y:S01]  /*8150*/  VIADD R247, R247, UR12 ;  /* 0x0000000cf7f77c36 */ /* 0x000fe20008000000 */
[-C--:B------:R-:W-:Y:S01]  /*8160*/  LEA.HI.X.SX32 R101, R14, R4.reuse, 0x2, P3 ;  /* 0x000000040e657211 */ /* 0x080fe200018f16ff */
[----:B------:R2:W-:Y:S01]  /*8170*/  STL.64 [R1+0x38], R90 ;  /* 0x0000385a01007387 */ /* 0x0005e20000100a00 */
[-C--:B---3--:R-:W-:Y:S01]  /*8180*/  LEA R94, P1, R24, R5.reuse, 0x2 ;  /* 0x00000005185e7211 */ /* 0x088fe200078210ff */
[----:B------:R-:W-:Y:S01]  /*8190*/  VIADD R249, R249, UR12 ;  /* 0x0000000cf9f97c36 */ /* 0x000fe20008000000 */
[-C--:B------:R-:W-:Y:S01]  /*81a0*/  LEA.HI.X.SX32 R99, R16, R4.reuse, 0x2, P2 ;  /* 0x0000000410637211 */ /* 0x080fe200010f16ff */
[----:B------:R-:W-:Y:S01]  /*81b0*/  STL.64 [R1+0x30], R102 ;  /* 0x0000306601007387 */ /* 0x000fe20000100a00 */
[-C--:B-1----:R-:W-:Y:S01]  /*81c0*/  LEA R96, P0, R18, R5.reuse, 0x2 ;  /* 0x0000000512607211 */ /* 0x082fe200078010ff */
[----:B------:R-:W-:Y:S01]  /*81d0*/  VIADD R251, R251, UR12 ;  /* 0x0000000cfbfb7c36 */ /* 0x000fe20008000000 */
[----:B------:R-:W-:Y:S01]  /*81e0*/  LEA.HI.X.SX32 R95, R24, R4, 0x2, P1 ;  /* 0x00000004185f7211 */ /* 0x000fe200008f16ff */
[----:B------:R-:W-:Y:S01]  /*81f0*/  STL.64 [R1+0x28], R100 ;  /* 0x0000286401007387 */ /* 0x000fe20000100a00 */
[----:B----4-:R-:W-:-:S02]  /*8200*/  LEA R92, P6, R20, R5, 0x2 ;  /* 0x00000005145c7211 */ /* 0x010fc400078c10ff */
[----:B------:R-:W-:Y:S01]  /*8210*/  LEA.HI.X.SX32 R97, R18, R4, 0x2, P0 ;  /* 0x0000000412617211 */ /* 0x000fe200000f16ff */
[----:B------:R1:W-:Y:S01]  /*8220*/  STL.64 [R1+0x18], R94 ;  /* 0x0000185e01007387 */ /* 0x0003e20000100a00 */
[-C--:B--2---:R-:W-:Y:S02]  /*8230*/  LEA R90, P5, R22, R5.reuse, 0x2 ;  /* 0x00000005165a7211 */ /* 0x084fe400078a10ff */
[-C--:B------:R-:W-:Y:S01]  /*8240*/  LEA R10, P4, R11, R5.reuse, 0x2 ;  /* 0x000000050b0a7211 */ /* 0x080fe200078810ff */
[----:B------:R-:W-:Y:S01]  /*8250*/  STL.64 [R1+0x20], R98 ;  /* 0x0000206201007387 */ /* 0x000fe20000100a00 */
[-C--:B------:R-:W-:Y:S02]  /*8260*/  LEA R14, P3, R15, R5.reuse, 0x2 ;  /* 0x000000050f0e7211 */ /* 0x080fe400078610ff */
[-C--:B------:R-:W-:Y:S01]  /*8270*/  LEA R16, P2, R17, R5.reuse, 0x2 ;  /* 0x0000000511107211 */ /* 0x080fe200078410ff */
[----:B------:R2:W-:Y:S01]  /*8280*/  STL.64 [R1+0x10], R96 ;  /* 0x0000106001007387 */ /* 0x0005e20000100a00 */
[----:B------:R-:W-:-:S02]  /*8290*/  LEA R18, P0, R19, R5, 0x2 ;  /* 0x0000000513127211 */ /* 0x000fc400078010ff */
[-C--:B------:R-:W-:Y:S02]  /*82a0*/  LEA.HI.X.SX32 R93, R20, R4.reuse, 0x2, P6 ;  /* 0x00000004145d7211 */ /* 0x080fe400030f16ff */
[-C--:B-1----:R-:W-:Y:S02]  /*82b0*/  LEA R94, P1, R28, R5.reuse, 0x2 ;  /* 0x000000051c5e7211 */ /* 0x082fe400078210ff */
[-C--:B------:R-:W-:Y:S01]  /*82c0*/  LEA R20, P6, R21, R5.reuse, 0x2 ;  /* 0x0000000515147211 */ /* 0x080fe200078c10ff */
[----:B------:R-:W-:Y:S01]  /*82d0*/  STL.64 [R1+0x8], R92 ;  /* 0x0000085c01007387 */ /* 0x000fe20000100a00 */
[-C--:B------:R-:W-:Y:S02]  /*82e0*/  LEA.HI.X.SX32 R91, R22, R4.reuse, 0x2, P5 ;  /* 0x00000004165b7211 */ /* 0x080fe400028f16ff */
[----:B------:R-:W-:Y:S02]  /*82f0*/  LEA R22, P5, R23, R5, 0x2 ;  /* 0x0000000517167211 */ /* 0x000fe400078a10ff */
[----:B------:R-:W-:-:S02]  /*8300*/  LEA.HI.X.SX32 R11, R11, R4, 0x2, P4 ;  /* 0x000000040b0b7211 */ /* 0x000fc400020f16ff */
[-C--:B--2---:R-:W-:Y:S02]  /*8310*/  LEA R96, P4, R34, R5.reuse, 0x2 ;  /* 0x0000000522607211 */ /* 0x084fe400078810ff */
[-C--:B------:R-:W-:Y:S01]  /*8320*/  LEA.HI.X.SX32 R15, R15, R4.reuse, 0x2, P3 ;  /* 0x000000040f0f7211 */ /* 0x080fe200018f16ff */
[----:B------:R-:W-:Y:S01]  /*8330*/  STL.64 [R1+0x8c0], R10 ;  /* 0x0008c00a01007387 */ /* 0x000fe20000100a00 */
[-C--:B------:R-:W-:Y:S02]  /*8340*/  LEA.HI.X.SX32 R95, R28, R4.reuse, 0x2, P1 ;  /* 0x000000041c5f7211 */ /* 0x080fe400008f16ff */
[-C--:B------:R-:W-:Y:S01]  /*8350*/  LEA R24, P3, R25, R5.reuse, 0x2 ;  /* 0x0000000519187211 */ /* 0x080fe200078610ff */
[----:B------:R1:W-:Y:S01]  /*8360*/  STL.64 [R1], R90 ;  /* 0x0000005a01007387 */ /* 0x0003e20000100a00 */
[-C--:B------:R-:W-:Y:S02]  /*8370*/  LEA.HI.X.SX32 R17, R17, R4.reuse, 0x2, P2 ;  /* 0x0000000411117211 */ /* 0x080fe400010f16ff */
[----:B------:R-:W-:Y:S01]  /*8380*/  LEA R28, P1, R29, R5, 0x2 ;  /* 0x000000051d1c7211 */ /* 0x000fe200078210ff */
[----:B------:R-:W-:Y:S01]  /*8390*/  STL.64 [R1+0x848], R14 ;  /* 0x0008480e01007387 */ /* 0x000fe20000100a00 */
[----:B------:R-:W-:-:S02]  /*83a0*/  LEA.HI.X.SX32 R19, R19, R4, 0x2, P0 ;  /* 0x0000000413137211 */ /* 0x000fc400000f16ff */
[-C--:B------:R-:W-:Y:S01]  /*83b0*/  LEA R26, P2, R27, R5.reuse, 0x2 ;  /* 0x000000051b1a7211 */ /* 0x080fe200078410ff */
[----:B------:R-:W-:Y:S01]  /*83c0*/  STL.64 [R1+0x8d8], R94 ;  /* 0x0008d85e01007387 */ /* 0x000fe20000100a00 */
[-C--:B------:R-:W-:Y:S02]  /*83d0*/  LEA R98, P0, R40, R5.reuse, 0x2 ;  /* 0x0000000528627211 */ /* 0x080fe400078010ff */
[-C--:B------:R-:W-:Y:S01]  /*83e0*/  LEA.HI.X.SX32 R21, R21, R4.reuse, 0x2, P6 ;  /* 0x0000000415157211 */ /* 0x080fe200030f16ff */
[----:B------:R-:W-:Y:S01]  /*83f0*/  STL.64 [R1+0x8c8], R18 ;  /* 0x0008c81201007387 */ /* 0x000fe20000100a00 */
[-C--:B------:R-:W-:Y:S02]  /*8400*/  LEA R30, P6, R31, R5.reuse, 0x2 ;  /* 0x000000051f1e7211 */ /* 0x080fe400078c10ff */
[----:B------:R-:W-:Y:S01]  /*8410*/  LEA.HI.X.SX32 R23, R23, R4, 0x2, P5 ;  /* 0x0000000417177211 */ /* 0x000fe200028f16ff */
[----:B------:R-:W-:Y:S01]  /*8420*/  STL.64 [R1+0x850], R20 ;  /* 0x0008501401007387 */ /* 0x000fe20000100a00 */
[----:B------:R-:W-:-:S02]  /*8430*/  LEA R32, P5, R33, R5, 0x2 ;  /* 0x0000000521207211 */ /* 0x000fc400078a10ff */
[-C--:B------:R-:W-:Y:S02]  /*8440*/  LEA.HI.X.SX32 R97, R34, R4.reuse, 0x2, P4 ;  /* 0x0000000422617211 */ /* 0x080fe400020f16ff */
[-C--:B------:R-:W-:Y:S02]  /*8450*/  LEA R34, P4, R35, R5.reuse, 0x2 ;  /* 0x0000000523227211 */ /* 0x080fe400078810ff */
[-C--:B------:R-:W-:Y:S01]  /*8460*/  LEA.HI.X.SX32 R25, R25, R4.reuse, 0x2, P3 ;  /* 0x0000000419197211 */ /* 0x080fe200018f16ff */
[----:B------:R-:W-:Y:S01]  /*8470*/  STL.64 [R1+0x8e0], R96 ;  /* 0x0008e06001007387 */ /* 0x000fe20000100a00 */
[-C--:B------:R-:W-:Y:S02]  /*8480*/  LEA.HI.X.SX32 R29, R29, R4.reuse, 0x2, P1 ;  /* 0x000000041d1d7211 */ /* 0x080fe400008f16ff */
[----:B------:R-:W-:Y:S01]  /*8490*/  LEA R100, P3, R46, R5, 0x2 ;  /* 0x000000052e647211 */ /* 0x000fe200078610ff */
[----:B------:R-:W-:Y:S01]  /*84a0*/  STL.64 [R1+0x8d0], R24 ;  /* 0x0008d01801007387 */ /* 0x000fe20000100a00 */
[----:B------:R-:W-:-:S02]  /*84b0*/  LEA.HI.X.SX32 R27, R27, R4, 0x2, P2 ;  /* 0x000000041b1b7211 */ /* 0x000fc400010f16ff */
[-C--:B------:R-:W-:Y:S02]  /*84c0*/  LEA R38, P1, R39, R5.reuse, 0x2 ;  /* 0x0000000527267211 */ /* 0x080fe400078210ff */
[-C--:B------:R-:W-:Y:S01]  /*84d0*/  LEA.HI.X.SX32 R99, R40, R4.reuse, 0x2, P0 ;  /* 0x0000000428637211 */ /* 0x080fe200000f16ff */
[----:B------:R-:W-:Y:S01]  /*84e0*/  STL.64 [R1+0x858], R26 ;  /* 0x0008581a01007387 */ /* 0x000fe20000100a00 */
[-C--:B------:R-:W-:Y:S02]  /*84f0*/  LEA R36, P2, R37, R5.reuse, 0x2 ;  /* 0x0000000525247211 */ /* 0x080fe400078410ff */
[-C--:B------:R-:W-:Y:S01]  /*8500*/  LEA R40, P0, R41, R5.reuse, 0x2 ;  /* 0x0000000529287211 */ /* 0x080fe200078010ff */
[----:B------:R2:W-:Y:S01]  /*8510*/  STL.64 [R1+0x8e8], R98 ;  /* 0x0008e86201007387 */ /* 0x0005e20000100a00 */
[----:B------:R-:W-:Y:S02]  /*8520*/  LEA.HI.X.SX32 R31, R31, R4, 0x2, P6 ;  /* 0x000000041f1f7211 */ /* 0x000fe400030f16ff */
[----:B------:R-:W-:-:S02]  /*8530*/  LEA R102, P6, R52, R5, 0x2 ;  /* 0x0000000534667211 */ /* 0x000fc400078c10ff */
[-C--:B------:R-:W-:Y:S02]  /*8540*/  LEA.HI.X.SX32 R33, R33, R4.reuse, 0x2, P5 ;  /* 0x0000000421217211 */ /* 0x080fe400028f16ff */
[-C--:B------:R-:W-:Y:S02]  /*8550*/  LEA R42, P5, R43, R5.reuse, 0x2 ;  /* 0x000000052b2a7211 */ /* 0x080fe400078a10ff */
[-C--:B------:R-:W-:Y:S01]  /*8560*/  LEA.HI.X.SX32 R35, R35, R4.reuse, 0x2, P4 ;  /* 0x0000000423237211 */ /* 0x080fe200020f16ff */
[----:B------:R-:W-:Y:S01]  /*8570*/  STL.64 [R1+0x860], R32 ;  /* 0x0008602001007387 */ /* 0x000fe20000100a00 */
[----:B------:R-:W-:Y:S02]  /*8580*/  LEA R44, P4, R45, R5, 0x2 ;  /* 0x000000052d2c7211 */ /* 0x000fe400078810ff */
[-C--:B------:R-:W-:Y:S02]  /*8590*/  LEA.HI.X.SX32 R101, R46, R4.reuse, 0x2, P3 ;  /* 0x000000042e657211 */ /* 0x080fe400018f16ff */
[----:B------:R-:W-:-:S02]  /*85a0*/  LEA.HI.X.SX32 R39, R39, R4, 0x2, P1 ;  /* 0x0000000427277211 */ /* 0x000fc400008f16ff */
[-C--:B------:R-:W-:Y:S02]  /*85b0*/  LEA R46, P3, R47, R5.reuse, 0x2 ;  /* 0x000000052f2e7211 */ /* 0x080fe400078610ff */
[-C--:B------:R-:W-:Y:S01]  /*85c0*/  LEA.HI.X.SX32 R37, R37, R4.reuse, 0x2, P2 ;  /* 0x0000000425257211 */ /* 0x080fe200010f16ff */
[----:B------:R-:W-:Y:S01]  /*85d0*/  STL.64 [R1+0x868], R38 ;  /* 0x0008682601007387 */ /* 0x000fe20000100a00 */
[-C--:B------:R-:W-:Y:S02]  /*85e0*/  LEA R48, P1, R49, R5.reuse, 0x2 ;  /* 0x0000000531307211 */ /* 0x080fe400078210ff */
[----:B------:R-:W-:Y:S02]  /*85f0*/  LEA.HI.X.SX32 R41, R41, R4, 0x2, P0 ;  /* 0x0000000429297211 */ /* 0x000fe400000f16ff */
[-C--:B------:R-:W-:Y:S02]  /*8600*/  LEA R104, P2, R58, R5.reuse, 0x2 ;  /* 0x000000053a687211 */ /* 0x080fe400078410ff */
[----:B------:R-:W-:-:S02]  /*8610*/  LEA R50, P0, R51, R5, 0x2 ;  /* 0x0000000533327211 */ /* 0x000fc400078010ff */
[-C--:B------:R-:W-:Y:S02]  /*8620*/  LEA.HI.X.SX32 R103, R52, R4.reuse, 0x2, P6 ;  /* 0x0000000434677211 */ /* 0x080fe400030f16ff */
[-C--:B------:R-:W-:Y:S02]  /*8630*/  LEA R52, P6, R53, R5.reuse, 0x2 ;  /* 0x0000000535347211 */ /* 0x080fe400078c10ff */
[-C--:B------:R-:W-:Y:S02]  /*8640*/  LEA.HI.X.SX32 R43, R43, R4.reuse, 0x2, P5 ;  /* 0x000000042b2b7211 */ /* 0x080fe400028f16ff */
[-C--:B------:R-:W-:Y:S02]  /*8650*/  LEA R106, P5, R64, R5.reuse, 0x2 ;  /* 0x00000005406a7211 */ /* 0x080fe400078a10ff */
[----:B------:R-:W-:Y:S02]  /*8660*/  LEA.HI.X.SX32 R45, R45, R4, 0x2, P4 ;  /* 0x000000042d2d7211 */ /* 0x000fe400020f16ff */
[----:B------:R-:W-:-:S02]  /*8670*/  LEA R54, P4, R55, R5, 0x2 ;  /* 0x0000000537367211 */ /* 0x000fc400078810ff */
[-C--:B------:R-:W-:Y:S01]  /*8680*/  LEA.HI.X.SX32 R47, R47, R4.reuse, 0x2, P3 ;  /* 0x000000042f2f7211 */ /* 0x080fe200018f16ff */
[----:B------:R-:W-:Y:S01]  /*8690*/  STL.64 [R1+0x870], R44 ;  /* 0x0008702c01007387 */ /* 0x000fe20000100a00 */
[-C--:B------:R-:W-:Y:S02]  /*86a0*/  LEA.HI.X.SX32 R49, R49, R4.reuse, 0x2, P1 ;  /* 0x0000000431317211 */ /* 0x080fe400008f16ff */
[-C--:B------:R-:W-:Y:S02]  /*86b0*/  LEA R56, P3, R57, R5.reuse, 0x2 ;  /* 0x0000000539387211 */ /* 0x080fe400078610ff */
[-C--:B------:R-:W-:Y:S02]  /*86c0*/  LEA.HI.X.SX32 R105, R58, R4.reuse, 0x2, P2 ;  /* 0x000000043a697211 */ /* 0x080fe400010f16ff */
[----:B------:R-:W-:Y:S02]  /*86d0*/  LEA R108, P1, R70, R5, 0x2 ;  /* 0x00000005466c7211 */ /* 0x000fe400078210ff */
[----:B------:R-:W-:-:S02]  /*86e0*/  LEA.HI.X.SX32 R51, R51, R4, 0x2, P0 ;  /* 0x0000000433337211 */ /* 0x000fc400000f16ff */
[-C--:B------:R-:W-:Y:S02]  /*86f0*/  LEA R58, P2, R59, R5.reuse, 0x2 ;  /* 0x000000053b3a7211 */ /* 0x080fe400078410ff */
[-C--:B------:R-:W-:Y:S01]  /*8700*/  LEA R60, P0, R61, R5.reuse, 0x2 ;  /* 0x000000053d3c7211 */ /* 0x080fe200078010ff */
[----:B------:R-:W-:Y:S01]  /*8710*/  STL.64 [R1+0x878], R50 ;  /* 0x0008783201007387 */ /* 0x000fe20000100a00 */
[-C--:B------:R-:W-:Y:S02]  /*8720*/  LEA.HI.X.SX32 R53, R53, R4.reuse, 0x2, P6 ;  /* 0x0000000435357211 */ /* 0x080fe400030f16ff */
[-C--:B------:R-:W-:Y:S02]  /*8730*/  LEA R62, P6, R63, R5.reuse, 0x2 ;  /* 0x000000053f3e7211 */ /* 0x080fe400078c10ff */
[----:B------:R-:W-:Y:S02]  /*8740*/  LEA.HI.X.SX32 R107, R64, R4, 0x2, P5 ;  /* 0x00000004406b7211 */ /* 0x000fe400028f16ff */
[----:B------:R-:W-:-:S02]  /*8750*/  LEA R64, P5, R65, R5, 0x2 ;  /* 0x0000000541407211 */ /* 0x000fc400078a10ff */
[-C--:B------:R-:W-:Y:S02]  /*8760*/  LEA.HI.X.SX32 R55, R55, R4.reuse, 0x2, P4 ;  /* 0x0000000437377211 */ /* 0x080fe400020f16ff */
[-C--:B------:R-:W-:Y:S02]  /*8770*/  LEA R110, P4, R76, R5.reuse, 0x2 ;  /* 0x000000054c6e7211 */ /* 0x080fe400078810ff */
[-C--:B------:R-:W-:Y:S02]  /*8780*/  LEA.HI.X.SX32 R57, R57, R4.reuse, 0x2, P3 ;  /* 0x0000000439397211 */ /* 0x080fe400018f16ff */
[-C--:B------:R-:W-:Y:S02]  /*8790*/  LEA.HI.X.SX32 R109, R70, R4.reuse, 0x2, P1 ;  /* 0x00000004466d7211 */ /* 0x080fe400008f16ff */
[----:B------:R-:W-:Y:S01]  /*87a0*/  LEA R66, P3, R67, R5, 0x2 ;  /* 0x0000000543427211 */ /* 0x000fe200078610ff */
[----:B------:R-:W-:Y:S01]  /*87b0*/  STL.64 [R1+0x880], R56 ;  /* 0x0008803801007387 */ /* 0x000fe20000100a00 */
[----:B------:R-:W-:-:S02]  /*87c0*/  LEA.HI.X.SX32 R59, R59, R4, 0x2, P2 ;  /* 0x000000043b3b7211 */ /* 0x000fc400010f16ff */
[-C--:B------:R-:W-:Y:S02]  /*87d0*/  LEA R70, P1, R71, R5.reuse, 0x2 ;  /* 0x0000000547467211 */ /* 0x080fe400078210ff */
[-C--:B------:R-:W-:Y:S02]  /*87e0*/  LEA.HI.X.SX32 R61, R61, R4.reuse, 0x2, P0 ;  /* 0x000000043d3d7211 */ /* 0x080fe400000f16ff */
[-C--:B------:R-:W-:Y:S02]  /*87f0*/  LEA R68, P2, R69, R5.reuse, 0x2 ;  /* 0x0000000545447211 */ /* 0x080fe400078410ff */
[-C--:B------:R-:W-:Y:S02]  /*8800*/  LEA R112, P0, R82, R5.reuse, 0x2 ;  /* 0x0000000552707211 */ /* 0x080fe400078010ff */
[----:B------:R-:W-:Y:S02]  /*8810*/  LEA.HI.X.SX32 R63, R63, R4, 0x2, P6 ;  /* 0x000000043f3f7211 */ /* 0x000fe400030f16ff */
[----:B------:R-:W-:-:S02]  /*8820*/  LEA R72, P6, R73, R5, 0x2 ;  /* 0x0000000549487211 */ /* 0x000fc400078c10ff */
[-C--:B------:R-:W-:Y:S01]  /*8830*/  LEA.HI.X.SX32 R65, R65, R4.reuse, 0x2, P5 ;  /* 0x0000000441417211 */ /* 0x080fe200028f16ff */
[----:B------:R-:W-:Y:S01]  /*8840*/  STL.64 [R1+0x888], R62 ;  /* 0x0008883e01007387 */ /* 0x000fe20000100a00 */
[-C--:B------:R-:W-:Y:S02]  /*8850*/  LEA R74, P5, R75, R5.reuse, 0x2 ;  /* 0x000000054b4a7211 */ /* 0x080fe400078a10ff */
[-C--:B------:R-:W-:Y:S02]  /*8860*/  LEA.HI.X.SX32 R111, R76, R4.reuse, 0x2, P4 ;  /* 0x000000044c6f7211 */ /* 0x080fe400020f16ff */
[----:B------:R-:W-:Y:S02]  /*8870*/  LEA R76, P4, R77, R5, 0x2 ;  /* 0x000000054d4c7211 */ /* 0x000fe400078810ff */
[-C--:B------:R-:W-:Y:S02]  /*8880*/  LEA.HI.X.SX32 R67, R67, R4.reuse, 0x2, P3 ;  /* 0x0000000443437211 */ /* 0x080fe400018f16ff */
[----:B------:R-:W-:-:S02]  /*8890*/  LEA.HI.X.SX32 R71, R71, R4, 0x2, P1 ;  /* 0x0000000447477211 */ /* 0x000fc400008f16ff */
[-C--:B------:R-:W-:Y:S02]  /*88a0*/  LEA R114, P3, R88, R5.reuse, 0x2 ;  /* 0x0000000558727211 */ /* 0x080fe400078610ff */
[-C--:B------:R-:W-:Y:S02]  /*88b0*/  LEA.HI.X.SX32 R69, R69, R4.reuse, 0x2, P2 ;  /* 0x0000000445457211 */ /* 0x080fe400010f16ff */
[-C--:B------:R-:W-:Y:S02]  /*88c0*/  LEA R80, P1, R81, R5.reuse, 0x2 ;  /* 0x0000000551507211 */ /* 0x080fe400078210ff */
[----:B------:R-:W-:Y:S01]  /*88d0*/  LEA.HI.X.SX32 R113, R82, R4, 0x2, P0 ;  /* 0x0000000452717211 */ /* 0x000fe200000f16ff */
[----:B------:R-:W-:Y:S01]  /*88e0*/  STL.64 [R1+0x890], R68 ;  /* 0x0008904401007387 */ /* 0x000fe20000100a00 */
[-C--:B------:R-:W-:Y:S02]  /*88f0*/  LEA R78, P2, R79, R5.reuse, 0x2 ;  /* 0x000000054f4e7211 */ /* 0x080fe400078410ff */
[----:B------:R-:W-:-:S02]  /*8900*/  LEA R82, P0, R83, R5, 0x2 ;  /* 0x0000000553527211 */ /* 0x000fc400078010ff */
[-C--:B------:R-:W-:Y:S02]  /*8910*/  LEA.HI.X.SX32 R73, R73, R4.reuse, 0x2, P6 ;  /* 0x0000000449497211 */ /* 0x080fe400030f16ff */
[-C--:B-1----:R-:W-:Y:S02]  /*8920*/  LEA R90, P6, R89, R5.reuse, 0x2 ;  /* 0x00000005595a7211 */ /* 0x082fe400078c10ff */
[-C--:B------:R-:W-:Y:S02]  /*8930*/  LEA.HI.X.SX32 R75, R75, R4.reuse, 0x2, P5 ;  /* 0x000000044b4b7211 */ /* 0x080fe400028f16ff */
[-C--:B------:R-:W-:Y:S02]  /*8940*/  LEA R84, P5, R85, R5.reuse, 0x2 ;  /* 0x0000000555547211 */ /* 0x080fe400078a10ff */
[----:B------:R-:W-:Y:S01]  /*8950*/  LEA.HI.X.SX32 R77, R77, R4, 0x2, P4 ;  /* 0x000000044d4d7211 */ /* 0x000fe200020f16ff */
[----:B------:R-:W-:Y:S01]  /*8960*/  STL.64 [R1+0x898], R74 ;  /* 0x0008984a01007387 */ /* 0x000fe20000100a00 */
[----:B------:R-:W-:-:S02]  /*8970*/  LEA R86, P4, R87, R5, 0x2 ;  /* 0x0000000557567211 */ /* 0x000fc400078810ff */
[-C--:B------:R-:W-:Y:S02]  /*8980*/  LEA.HI.X.SX32 R115, R88, R4.reuse, 0x2, P3 ;  /* 0x0000000458737211 */ /* 0x080fe400018f16ff */
[-C--:B------:R-:W-:Y:S02]  /*8990*/  LEA.HI.X.SX32 R81, R81, R4.reuse, 0x2, P1 ;  /* 0x0000000451517211 */ /* 0x080fe400008f16ff */
[-C--:B------:R-:W-:Y:S02]  /*89a0*/  LEA R88, P3, R9, R5.reuse, 0x2 ;  /* 0x0000000509587211 */ /* 0x080fe400078610ff */
[-C--:B------:R-:W-:Y:S01]  /*89b0*/  LEA.HI.X.SX32 R79, R79, R4.reuse, 0x2, P2 ;  /* 0x000000044f4f7211 */ /* 0x080fe200010f16ff */
[----:B------:R-:W-:Y:S01]  /*89c0*/  STL.64 [R1+0x8a0], R80 ;  /* 0x0008a05001007387 */ /* 0x000fe20000100a00 */
[----:B------:R-:W-:Y:S02]  /*89d0*/  LEA R138, P1, R13, R5, 0x2 ;  /* 0x000000050d8a7211 */ /* 0x000fe400078210ff */
[----:B------:R-:W-:-:S02]  /*89e0*/  LEA.HI.X.SX32 R83, R83, R4, 0x2, P0 ;  /* 0x0000000453537211 */ /* 0x000fc400000f16ff */
[-C--:B------:R-:W-:Y:S02]  /*89f0*/  LEA R92, P2, R8, R5.reuse, 0x2 ;  /* 0x00000005085c7211 */ /* 0x080fe400078410ff */
[-C--:B------:R-:W-:Y:S02]  /*8a00*/  LEA R136, P0, R118, R5.reuse, 0x2 ;  /* 0x0000000576887211 */ /* 0x080fe400078010ff */
[-C--:B------:R-:W-:Y:S02]  /*8a10*/  LEA.HI.X.SX32 R91, R89, R4.reuse, 0x2, P6 ;  /* 0x00000004595b7211 */ /* 0x080fe400030f16ff */
[-C--:B--2---:R-:W-:Y:S02]  /*8a20*/  LEA R98, P6, R119, R5.reuse, 0x2 ;  /* 0x0000000577627211 */ /* 0x084fe400078c10ff */
[----:B------:R-:W-:Y:S02]  /*8a30*/  LEA.HI.X.SX32 R85, R85, R4, 0x2, P5 ;  /* 0x0000000455557211 */ /* 0x000fe400028f16ff */
[----:B------:R-:W-:-:S02]  /*8a40*/  LEA R24, P5, R120, R5, 0x2 ;  /* 0x0000000578187211 */ /* 0x000fc400078a10ff */
[-C--:B------:R-:W-:Y:S02]  /*8a50*/  LEA.HI.X.SX32 R87, R87, R4.reuse, 0x2, P4 ;  /* 0x0000000457577211 */ /* 0x080fe400020f16ff */
[-C--:B------:R-:W-:Y:S02]  /*8a60*/  LEA R134, P4, R121, R5.reuse, 0x2 ;  /* 0x0000000579867211 */ /* 0x080fe400078810ff */
[-C--:B------:R-:W-:Y:S01]  /*8a70*/  LEA.HI.X.SX32 R89, R9, R4.reuse, 0x2, P3 ;  /* 0x0000000409597211 */ /* 0x080fe200018f16ff */
[----:B------:R-:W-:Y:S01]  /*8a80*/  STL.64 [R1+0x8a8], R86 ;  /* 0x0008a85601007387 */ /* 0x000fe20000100a00 */
[-C--:B------:R-:W-:Y:S01]  /*8a90*/  LEA.HI.X.SX32 R139, R13, R4.reuse, 0x2, P1 ;  /* 0x000000040d8b7211 */ /* 0x080fe200008f16ff */
[----:B------:R-:W-:Y:S01]  /*8aa0*/  IMAD.SHL.U32 R13, R116, 0x8, RZ ;  /* 0x00000008740d7824 */ /* 0x000fe200078e00ff */
[----:B------:R-:W-:Y:S02]  /*8ab0*/  LEA R132, P3, R122, R5, 0x2 ;  /* 0x000000057a847211 */ /* 0x000fe400078610ff */
[-C--:B------:R-:W-:Y:S01]  /*8ac0*/  LEA.HI.X.SX32 R93, R8, R4.reuse, 0x2, P2 ;  /* 0x00000004085d7211 */ /* 0x080fe200010f16ff */
[----:B------:R-:W-:Y:S01]  /*8ad0*/  STL.64 [R1+0x1f0], R138 ;  /* 0x0001f08a01007387 */ /* 0x000fe20000100a00 */
[----:B------:R-:W-:-:S02]  /*8ae0*/  LEA.HI.X.SX32 R137, R118, R4, 0x2, P0 ;  /* 0x0000000476897211 */ /* 0x000fc400000f16ff */
[-C--:B------:R-:W-:Y:S02]  /*8af0*/  LEA R96, P2, R129, R5.reuse, 0x2 ;  /* 0x0000000581607211 */ /* 0x080fe400078410ff */
[-C--:B------:R-:W-:Y:S01]  /*8b00*/  LEA.HI.X.SX32 R99, R119, R4.reuse, 0x2, P6 ;  /* 0x0000000477637211 */ /* 0x080fe200030f16ff */
[----:B------:R1:W-:Y:S01]  /*8b10*/  STL.64 [R1+0x1f8], R136 ;  /* 0x0001f88801007387 */ /* 0x0003e20000100a00 */
[-C--:B------:R-:W-:Y:S02]  /*8b20*/  LEA R20, P0, R127, R5.reuse, 0x2 ;  /* 0x000000057f147211 */ /* 0x080fe400078010ff */
[-C--:B------:R-:W-:Y:S01]  /*8b30*/  LEA.HI.X.SX32 R25, R120, R4.reuse, 0x2, P5 ;  /* 0x0000000478197211 */ /* 0x080fe200028f16ff */
[----:B------:R-:W-:Y:S01]  /*8b40*/  STL.64 [R1+0x200], R98 ;  /* 0x0002006201007387 */ /* 0x000fe20000100a00 */
[-C--:B------:R-:W-:Y:S02]  /*8b50*/  LEA R18, P1, R128, R5.reuse, 0x2 ;  /* 0x0000000580127211 */ /* 0x080fe400078210ff */
[----:B------:R-:W-:Y:S01]  /*8b60*/  LEA.HI.X.SX32 R135, R121, R4, 0x2, P4 ;  /* 0x0000000479877211 */ /* 0x000fe200020f16ff */
[----:B------:R-:W-:Y:S01]  /*8b70*/  STL.64 [R1+0x208], R24 ;  /* 0x0002081801007387 */ /* 0x000fe20000100a00 */
[----:B------:R-:W-:-:S02]  /*8b80*/  LEA R14, P6, R126, R5, 0x2 ;  /* 0x000000057e0e7211 */ /* 0x000fc400078c10ff */
[-C--:B------:R-:W-:Y:S01]  /*8b90*/  LEA.HI.X.SX32 R133, R122, R4.reuse, 0x2, P3 ;  /* 0x000000047a857211 */ /* 0x080fe200018f16ff */
[----:B------:R-:W-:Y:S01]  /*8ba0*/  STL.64 [R1+0x210], R134 ;  /* 0x0002108601007387 */ /* 0x000fe20000100a00 */
[-C--:B------:R-:W-:Y:S01]  /*8bb0*/  LEA R94, P5, R125, R5.reuse, 0x2 ;  /* 0x000000057d5e7211 */ /* 0x080fe200078a10ff */
[----:B-1----:R-:W-:Y:S01]  /*8bc0*/  IMAD R137, R116, 0xb, RZ ;  /* 0x0000000b74897824 */ /* 0x002fe200078e02ff */
[-C--:B------:R-:W-:Y:S01]  /*8bd0*/  LEA.HI.X.SX32 R97, R129, R4.reuse, 0x2, P2 ;  /* 0x0000000481617211 */ /* 0x080fe200010f16ff */
[----:B------:R1:W-:Y:S01]  /*8be0*/  STL.64 [R1+0x218], R132 ;  /* 0x0002188401007387 */ /* 0x0003e20000100a00 */
[----:B------:R-:W-:Y:S02]  /*8bf0*/  LEA R8, P3, R123, R5, 0x2 ;  /* 0x000000057b087211 */ /* 0x000fe400078610ff */
[-C--:B------:R-:W-:Y:S01]  /*8c00*/  LEA.HI.X.SX32 R21, R127, R4.reuse, 0x2, P0 ;  /* 0x000000047f157211 */ /* 0x080fe200000f16ff */
[----:B------:R-:W-:Y:S01]  /*8c10*/  STL.64 [R1+0x220], R96 ;  /* 0x0002206001007387 */ /* 0x000fe20000100a00 */
[----:B------:R-:W-:-:S02]  /*8c20*/  LEA.HI.X.SX32 R19, R128, R4, 0x2, P1 ;  /* 0x0000000480137211 */ /* 0x000fc400008f16ff */
[-C--:B------:R-:W-:Y:S01]  /*8c30*/  LEA.HI.X.SX32 R15, R126, R4.reuse, 0x2, P6 ;  /* 0x000000047e0f7211 */ /* 0x080fe200030f16ff */
[----:B------:R-:W-:Y:S01]  /*8c40*/  STL.64 [R1+0x230], R20 ;  /* 0x0002301401007387 */ /* 0x000fe20000100a00 */
[----:B------:R-:W-:Y:S01]  /*8c50*/  LEA R10, P4, R124, R5, 0x2 ;  /* 0x000000057c0a7211 */ /* 0x000fe200078810ff */
[----:B------:R-:W-:Y:S01]  /*8c60*/  VIADD R5, R2, 0xfffffffd ;  /* 0xfffffffd02057836 */ /* 0x000fe20000000000 */
[-C--:B------:R-:W-:Y:S01]  /*8c70*/  LEA.HI.X.SX32 R95, R125, R4.reuse, 0x2, P5 ;  /* 0x000000047d5f7211 */ /* 0x080fe200028f16ff */
[----:B------:R-:W-:Y:S01]  /*8c80*/  STL.64 [R1+0x228], R18 ;  /* 0x0002281201007387 */ /* 0x000fe20000100a00 */
[-C--:B------:R-:W-:Y:S01]  /*8c90*/  LEA.HI.X.SX32 R9, R123, R4.reuse, 0x2, P3 ;  /* 0x000000047b097211 */ /* 0x080fe200018f16ff */
[----:B-1----:R-:W-:Y:S01]  /*8ca0*/  IMAD R133, R116, 0x9, RZ ;  /* 0x0000000974857824 */ /* 0x002fe200078e02ff */
[C---:B------:R-:W-:Y:S01]  /*8cb0*/  LEA R118, P3, R3.reuse, UR6, 0x2 ;  /* 0x0000000603767c11 */ /* 0x040fe2000f8610ff */
[----:B------:R-:W-:Y:S01]  /*8cc0*/  STL.64 [R1+0x238], R14 ;  /* 0x0002380e01007387 */ /* 0x000fe20000100a00 */
[----:B------:R-:W-:Y:S01]  /*8cd0*/  LEA.HI.X.SX32 R11, R124, R4, 0x2, P4 ;  /* 0x000000047c0b7211 */ /* 0x000fe200020f16ff */
[----:B------:R-:W-:Y:S01]  /*8ce0*/  VIADD R4, R2, 0xfffffffc ;  /* 0xfffffffc02047836 */ /* 0x000fe20000000000 */
[----:B------:R-:W-:Y:S01]  /*8cf0*/  ISETP.GE.U32.AND P1, PT, R0, 0x7fffffbf, PT ;  /* 0x7fffffbf0000780c */ /* 0x000fe20003f26070 */
[----:B------:R-:W-:Y:S01]  /*8d00*/  STL.64 [R1+0x240], R94 ;  /* 0x0002405e01007387 */ /* 0x000fe20000100a00 */
[----:B------:R-:W-:Y:S01]  /*8d10*/  LEA.HI.X.SX32 R119, R3, UR7, 0x2, P3 ;  /* 0x0000000703777c11 */ /* 0x000fe200098f16ff */
[C---:B------:R-:W-:Y:S01]  /*8d20*/  IMAD.SHL.U32 R0, R116.reuse, 0x2, RZ ;  /* 0x0000000274007824 */ /* 0x040fe200078e00ff */
[-C--:B------:R-:W-:Y:S01]  /*8d30*/  LEA R120, P3, R116, R118.reuse, 0x3 ;  /* 0x0000007674787211 */ /* 0x080fe200078618ff */
[----:B------:R1:W-:Y:S01]  /*8d40*/  STL.64 [R1+0x248], R8 ;  /* 0x0002480801007387 */ /* 0x0003e20000100a00 */
[----:B------:R-:W-:Y:S01]  /*8d50*/  ISETP.GE.U32.AND P2, PT, R4, 0x7fffffbd, PT ;  /* 0x7fffffbd0400780c */ /* 0x000fe20003f46070 */
[----:B------:R-:W-:Y:S01]  /*8d60*/  IMAD R3, R116, 0x3, RZ ;  /* 0x0000000374037824 */ /* 0x000fe200078e02ff */
[-C--:B------:R-:W-:Y:S01]  /*8d70*/  LEA.HI.X.SX32 R121, R0, R119.reuse, 0x2, P3 ;  /* 0x0000007700797211 */ /* 0x080fe200018f16ff */
[C---:B------:R-:W-:Y:S01]  /*8d80*/  IMAD R4, R116.reuse, 0x5, RZ ;  /* 0x0000000574047824 */ /* 0x040fe200078e02ff */
[-C--:B------:R-:W-:Y:S01]  /*8d90*/  IADD3 R124, P3, R155, R118.reuse, RZ ;  /* 0x000000769b7c7210 */ /* 0x080fe20007f7e0ff */
[C---:B------:R-:W-:Y:S01]  /*8da0*/  IMAD R135, R116.reuse, 0xa, RZ ;  /* 0x0000000a74877824 */ /* 0x040fe200078e02ff */
[----:B------:R-:W-:Y:S01]  /*8db0*/  ISETP.GE.U32.AND P0, PT, R5, 0x7fffffbe, PT ;  /* 0x7fffffbe0500780c */ /* 0x000fe20003f06070 */
[----:B------:R-:W-:Y:S01]  /*8dc0*/  IMAD R5, R116, 0x6, RZ ;  /* 0x0000000674057824 */ /* 0x000fe200078e02ff */
[-C--:B------:R-:W-:Y:S01]  /*8dd0*/  LEA.HI.X.SX32 R125, R4, R119.reuse, 0x2, P3 ;  /* 0x00000077047d7211 */ /* 0x080fe200018f16ff */
[C---:B------:R-:W-:Y:S01]  /*8de0*/  IMAD R4, R116.reuse, 0x39, RZ ;  /* 0x0000003974047824 */ /* 0x040fe200078e02ff */
[-C--:B------:R-:W-:Y:S01]  /*8df0*/  IADD3 R128, P3, R171, R118.reuse, RZ ;  /* 0x00000076ab807210 */ /* 0x080fe20007f7e0ff */
[----:B-1----:R-:W-:Y:S01]  /*8e00*/  IMAD R9, R116, 0xc, RZ ;  /* 0x0000000c74097824 */ /* 0x002fe200078e02ff */
[----:B------:R-:W-:Y:S01]  /*8e10*/  ISETP.GE.U32.AND P6, PT, R130, 0x7fffffc0, PT ;  /* 0x7fffffc08200780c */ /* 0x000fe20003fc6070 */
[----:B------:R-:W-:Y:S01]  /*8e20*/  IMAD R8, R116, 0x7, RZ ;  /* 0x0000000774087824 */ /* 0x000fe200078e02ff */
[-C--:B------:R-:W-:Y:S01]  /*8e30*/  IADD3 R242, P5, R242, R118.reuse, RZ ;  /* 0x00000076f2f27210 */ /* 0x080fe20007fbe0ff */
[----:B------:R-:W-:Y:S01]  /*8e40*/  IMAD R0, R116, 0x3a, RZ ;  /* 0x0000003a74007824 */ /* 0x000fe200078e02ff */
[-C--:B------:R-:W-:Y:S01]  /*8e50*/  IADD3 R122, P4, R9, R118.reuse, RZ ;  /* 0x00000076097a7210 */ /* 0x080fe20007f9e0ff */
[----:B------:R-:W-:Y:S01]  /*8e60*/  VIADD R21, R2, 0x3f ;  /* 0x0000003f02157836 */ /* 0x000fe20000000000 */
[-C--:B------:R-:W-:Y:S01]  /*8e70*/  LEA.HI.X.SX32 R129, R8, R119.reuse, 0x2, P3 ;  /* 0x0000007708817211 */ /* 0x080fe200018f16ff */
[C---:B------:R-:W-:Y:S01]  /*8e80*/  IMAD R8, R116.reuse, 0x33, RZ ;  /* 0x0000003374087824 */ /* 0x040fe200078e02ff */
[-C--:B------:R-:W-:Y:S01]  /*8e90*/  LEA.HI.X.SX32 R123, R3, R119.reuse, 0x2, P4 ;  /* 0x00000077037b7211 */ /* 0x080fe200020f16ff */
[C---:B------:R-:W-:Y:S01]  /*8ea0*/  IMAD R3, R116.reuse, 0x3b, RZ ;  /* 0x0000003b74037824 */ /* 0x040fe200078e02ff */
[-C--:B------:R-:W-:Y:S01]  /*8eb0*/  IADD3 R126, P4, R163, R118.reuse, RZ ;  /* 0x00000076a37e7210 */ /* 0x080fe20007f9e0ff */
[----:B------:R-:W1:Y:S01]  /*8ec0*/  LDC R15, c[0x0][0x230] ;  /* 0x00008c00ff0f7b82 */ /* 0x000e620000000800 */
[-C--:B------:R-:W-:Y:S01]  /*8ed0*/  IADD3 R132, P3, R187, R118.reuse, RZ ;  /* 0x00000076bb847210 */ /* 0x080fe20007f7e0ff */
[----:B------:R-:W-:Y:S01]  /*8ee0*/  STL.64 [R1+0x250], R10 ;  /* 0x0002500a01007387 */ /* 0x000fe20000100a00 */
[-C--:B------:R-:W-:Y:S01]  /*8ef0*/  LEA.HI.X.SX32 R127, R5, R119.reuse, 0x2, P4 ;  /* 0x00000077057f7211 */ /* 0x080fe200020f16ff */
[C---:B------:R-:W-:Y:S01]  /*8f00*/  IMAD R5, R116.reuse, 0x3d, RZ ;  /* 0x0000003d74057824 */ /* 0x040fe200078e02ff */
[CC--:B------:R-:W-:Y:S01]  /*8f10*/  LEA R130, P4, R116.reuse, R118.reuse, 0x5 ;  /* 0x0000007674827211 */ /* 0x0c0fe200078828ff */
[----:B------:R-:W-:Y:S01]  /*8f20*/  STL.64 [R1+0x828], R118 ;  /* 0x0008287601007387 */ /* 0x000fe20000100a00 */
[-C--:B------:R-:W-:Y:S01]  /*8f30*/  LEA.HI.X.SX32 R133, R133, R119.reuse, 0x2, P3 ;  /* 0x0000007785857211 */ /* 0x080fe200018f16ff */
[----:B------:R-:W2:Y:S01]  /*8f40*/  LDC R20, c[0x0][0x230] ;  /* 0x00008c00ff147b82 */ /* 0x000ea20000000800 */
[----:B------:R-:W-:Y:S01]  /*8f50*/  LEA.HI.X.SX32 R131, R13, R119, 0x2, P4 ;  /* 0x000000770d837211 */ /* 0x000fe200020f16ff */
[----:B------:R-:W-:Y:S01]  /*8f60*/  IMAD R13, R116, 0x36, RZ ;  /* 0x00000036740d7824 */ /* 0x000fe200078e02ff */
[----:B------:R-:W-:-:S02]  /*8f70*/  IADD3 R134, P4, R195, R118, RZ ;  /* 0x00000076c3867210 */ /* 0x000fc40007f9e0ff */
[-C--:B------:R-:W-:Y:S02]  /*8f80*/  IADD3 R136, P3, R203, R118.reuse, RZ ;  /* 0x00000076cb887210 */ /* 0x080fe40007f7e0ff */
[-C--:B------:R-:W-:Y:S01]  /*8f90*/  LEA.HI.X.SX32 R135, R135, R119.reuse, 0x2, P4 ;  /* 0x0000007787877211 */ /* 0x080fe200020f16ff */
[----:B------:R-:W3:Y:S01]  /*8fa0*/  LDC R14, c[0x0][0x230] ;  /* 0x00008c00ff0e7b82 */ /* 0x000ee20000000800 */
[-C--:B------:R-:W-:Y:S02]  /*8fb0*/  LEA.HI.X.SX32 R137, R137, R119.reuse, 0x2, P3 ;  /* 0x0000007789897211 */ /* 0x080fe400018f16ff */
[-C--:B------:R-:W-:Y:S02]  /*8fc0*/  IADD3 R138, P4, R211, R118.reuse, RZ ;  /* 0x00000076d38a7210 */ /* 0x080fe40007f9e0ff */
[----:B------:R-:W-:Y:S02]  /*8fd0*/  IADD3 R140, P3, R219, R118, RZ ;  /* 0x00000076db8c7210 */ /* 0x000fe40007f7e0ff */
[-C--:B------:R-:W-:Y:S01]  /*8fe0*/  LEA.HI.X.SX32 R139, R9, R119.reuse, 0x2, P4 ;  /* 0x00000077098b7211 */ /* 0x080fe200020f16ff */
[----:B------:R-:W-:Y:S01]  /*8ff0*/  IMAD R9, R116, 0x37, RZ ;  /* 0x0000003774097824 */ /* 0x000fe200078e02ff */
[----:B------:R-:W-:-:S02]  /*9000*/  LEA.HI.X.SX32 R141, R141, R119, 0x2, P3 ;  /* 0x000000778d8d7211 */ /* 0x000fc400018f16ff */
[-C--:B------:R-:W-:Y:S02]  /*9010*/  IADD3 R142, P4, R227, R118.reuse, RZ ;  /* 0x00000076e38e7210 */ /* 0x080fe40007f9e0ff */
[-C--:B------:R-:W-:Y:S02]  /*9020*/  IADD3 R144, P3, R235, R118.reuse, RZ ;  /* 0x00000076eb907210 */ /* 0x080fe40007f7e0ff */
[-C--:B------:R-:W-:Y:S02]  /*9030*/  LEA.HI.X.SX32 R143, R143, R119.reuse, 0x2, P4 ;  /* 0x000000778f8f7211 */ /* 0x080fe400020f16ff */
[----:B------:R-:W-:Y:S02]  /*9040*/  LEA.HI.X.SX32 R145, R145, R119, 0x2, P3 ;  /* 0x0000007791917211 */ /* 0x000fe400018f16ff */
[-C--:B------:R-:W-:Y:S02]  /*9050*/  LEA R146, P4, R116, R118.reuse, 0x6 ;  /* 0x0000007674927211 */ /* 0x080fe400078830ff */
[----:B------:R-:W-:-:S02]  /*9060*/  IADD3 R148, P3, R148, R118, RZ ;  /* 0x0000007694947210 */ /* 0x000fc40007f7e0ff */
[-C--:B------:R-:W-:Y:S02]  /*9070*/  LEA.HI.X.SX32 R147, R147, R119.reuse, 0x2, P4 ;  /* 0x0000007793937211 */ /* 0x080fe400020f16ff */
[-C--:B------:R-:W-:Y:S02]  /*9080*/  LEA.HI.X.SX32 R149, R149, R119.reuse, 0x2, P3 ;  /* 0x0000007795957211 */ /* 0x080fe400018f16ff */
[-C--:B------:R-:W-:Y:S02]  /*9090*/  IADD3 R150, P4, R150, R118.reuse, RZ ;  /* 0x0000007696967210 */ /* 0x080fe40007f9e0ff */
[----:B------:R-:W-:Y:S02]  /*90a0*/  IADD3 R152, P3, R152, R118, RZ ;  /* 0x0000007698987210 */ /* 0x000fe40007f7e0ff */
[-C--:B------:R-:W-:Y:S02]  /*90b0*/  LEA.HI.X.SX32 R151, R151, R119.reuse, 0x2, P4 ;  /* 0x0000007797977211 */ /* 0x080fe400020f16ff */
[----:B------:R-:W-:-:S02]  /*90c0*/  LEA.HI.X.SX32 R153, R153, R119, 0x2, P3 ;  /* 0x0000007799997211 */ /* 0x000fc400018f16ff */
[-C--:B------:R-:W-:Y:S02]  /*90d0*/  IADD3 R154, P4, R154, R118.reuse, RZ ;  /* 0x000000769a9a7210 */ /* 0x080fe40007f9e0ff */
[-C--:B------:R-:W-:Y:S02]  /*90e0*/  IADD3 R156, P3, R156, R118.reuse, RZ ;  /* 0x000000769c9c7210 */ /* 0x080fe40007f7e0ff */
[-C--:B------:R-:W-:Y:S02]  /*90f0*/  LEA.HI.X.SX32 R155, R155, R119.reuse, 0x2, P4 ;  /* 0x000000779b9b7211 */ /* 0x080fe400020f16ff */
[----:B------:R-:W-:Y:S02]  /*9100*/  LEA.HI.X.SX32 R157, R157, R119, 0x2, P3 ;  /* 0x000000779d9d7211 */ /* 0x000fe400018f16ff */
[-C--:B------:R-:W-:Y:S02]  /*9110*/  IADD3 R158, P4, R158, R118.reuse, RZ ;  /* 0x000000769e9e7210 */ /* 0x080fe40007f9e0ff */
        /* <DEDUP_REMOVED lines=19> */
[-C--:B------:R-:W-:Y:S02]  /*9250*/  LEA R178, P4, R116, R118.reuse, 0x7 ;  /* 0x0000007674b27211 */ /* 0x080fe400078838ff */
        /* <DEDUP_REMOVED lines=38> */
[----:B------:R-:W-:Y:S01]  /*94c0*/  LEA.HI.X.SX32 R217, R8, R119, 0x2, P3 ;  /* 0x0000007708d97211 */ /* 0x000fe200018f16ff */
[----:B------:R-:W-:Y:S01]  /*94d0*/  IMAD R8, R116, 0x3e, RZ ;  /* 0x0000003e74087824 */ /* 0x000fe200078e02ff */
[-C--:B------:R-:W-:Y:S02]  /*94e0*/  IADD3 R218, P4, R218, R118.reuse, RZ ;  /* 0x00000076dada7210 */ /* 0x080fe40007f9e0ff */
[----:B------:R-:W-:-:S02]  /*94f0*/  IADD3 R220, P3, R220, R118, RZ ;  /* 0x00000076dcdc7210 */ /* 0x000fc40007f7e0ff */
[-C--:B------:R-:W-:Y:S02]  /*9500*/  LEA.HI.X.SX32 R219, R219, R119.reuse, 0x2, P4 ;  /* 0x00000077dbdb7211 */ /* 0x080fe400020f16ff */
[-C--:B------:R-:W-:Y:S02]  /*9510*/  LEA.HI.X.SX32 R221, R221, R119.reuse, 0x2, P3 ;  /* 0x00000077dddd7211 */ /* 0x080fe400018f16ff */
[-C--:B------:R-:W-:Y:S02]  /*9520*/  IADD3 R222, P4, R222, R118.reuse, RZ ;  /* 0x00000076dede7210 */ /* 0x080fe40007f9e0ff */
[-C--:B------:R-:W-:Y:S02]  /*9530*/  IADD3 R224, P3, R224, R118.reuse, RZ ;  /* 0x00000076e0e07210 */ /* 0x080fe40007f7e0ff */
[-C--:B------:R-:W-:Y:S01]  /*9540*/  LEA.HI.X.SX32 R223, R13, R119.reuse, 0x2, P4 ;  /* 0x000000770ddf7211 */ /* 0x080fe200020f16ff */
[----:B------:R-:W-:Y:S01]  /*9550*/  VIADD R13, R7, UR12 ;  /* 0x0000000c070d7c36 */ /* 0x000fe20008000000 */
[----:B------:R-:W-:Y:S01]  /*9560*/  LEA.HI.X.SX32 R225, R9, R119, 0x2, P3 ;  /* 0x0000007709e17211 */ /* 0x000fe200018f16ff */
[----:B------:R-:W-:Y:S01]  /*9570*/  IMAD R9, R116, 0x3f, RZ ;  /* 0x0000003f74097824 */ /* 0x000fe200078e02ff */
[----:B------:R-:W-:-:S02]  /*9580*/  IADD3 R226, P4, R226, R118, RZ ;  /* 0x00000076e2e27210 */ /* 0x000fc40007f9e0ff */
[-C--:B------:R-:W-:Y:S01]  /*9590*/  IADD3 R228, P3, R228, R118.reuse, RZ ;  /* 0x00000076e4e47210 */ /* 0x080fe20007f7e0ff */
[----:B------:R-:W-:Y:S01]  /*95a0*/  @!PT LDS RZ, [RZ] ;  /* 0x00000000fffff984 */ /* 0x000fe20000000800 */
[----:B------:R-:W-:Y:S01]  /*95b0*/  @!PT LDS RZ, [RZ] ;  /* 0x00000000fffff984 */ /* 0x000fe20000000800 */
[----:B------:R-:W-:Y:S01]  /*95c0*/  @!PT LDS RZ, [RZ] ;  /* 0x00000000fffff984 */ /* 0x000fe20000000800 */
[----:B------:R-:W-:Y:S01]  /*95d0*/  LDGSTS.E [R13+0x40000], desc[UR16][R118.64], !P6 ;  /* 0x40000000760d7fae */ /* 0x000fe2000f121850 */
[-C--:B------:R-:W-:Y:S02]  /*95e0*/  LEA.HI.X.SX32 R227, R227, R119.reuse, 0x2, P4 ;  /* 0x00000077e3e37211 */ /* 0x080fe400020f16ff */
[-C--:B------:R-:W-:Y:S02]  /*95f0*/  LEA.HI.X.SX32 R229, R4, R119.reuse, 0x2, P3 ;  /* 0x0000007704e57211 */ /* 0x080fe400018f16ff */
[-C--:B------:R-:W-:Y:S02]  /*9600*/  IADD3 R230, P4, R230, R118.reuse, RZ ;  /* 0x00000076e6e67210 */ /* 0x080fe40007f9e0ff */
[-C--:B------:R-:W-:Y:S02]  /*9610*/  IADD3 R232, P3, R232, R118.reuse, RZ ;  /* 0x00000076e8e87210 */ /* 0x080fe40007f7e0ff */
[-C--:B------:R-:W-:Y:S01]  /*9620*/  LEA.HI.X.SX32 R231, R0, R119.reuse, 0x2, P4 ;  /* 0x0000007700e77211 */ /* 0x080fe200020f16ff */
[C---:B------:R-:W-:Y:S01]  /*9630*/  VIADD R0, R2.reuse, 0xffffffdd ;  /* 0xffffffdd02007836 */ /* 0x040fe20000000000 */
[----:B------:R-:W-:Y:S01]  /*9640*/  LEA.HI.X.SX32 R233, R3, R119, 0x2, P3 ;  /* 0x0000007703e97211 */ /* 0x000fe200018f16ff */
[----:B------:R-:W-:Y:S01]  /*9650*/  VIADD R3, R2, 0xffffffde ;  /* 0xffffffde02037836 */ /* 0x000fe20000000000 */
[----:B------:R-:W-:-:S02]  /*9660*/  IADD3 R234, P4, R234, R118, RZ ;  /* 0x00000076eaea7210 */ /* 0x000fc40007f9e0ff */
[-C--:B------:R-:W-:Y:S02]  /*9670*/  IADD3 R236, P3, R236, R118.reuse, RZ ;  /* 0x00000076ecec7210 */ /* 0x080fe40007f7e0ff */
[-C--:B------:R-:W-:Y:S02]  /*9680*/  LEA.HI.X.SX32 R235, R235, R119.reuse, 0x2, P4 ;  /* 0x00000077ebeb7211 */ /* 0x080fe400020f16ff */
[-C--:B------:R-:W-:Y:S02]  /*9690*/  LEA.HI.X.SX32 R237, R5, R119.reuse, 0x2, P3 ;  /* 0x0000007705ed7211 */ /* 0x080fe400018f16ff */
[-C--:B------:R-:W-:Y:S01]  /*96a0*/  IADD3 R238, P4, R238, R118.reuse, RZ ;  /* 0x00000076eeee7210 */ /* 0x080fe20007f9e0ff */
[----:B------:R-:W4:Y:S01]  /*96b0*/  LDC R5, c[0x0][0x230] ;  /* 0x00008c00ff057b82 */ /* 0x000f220000000800 */
[----:B------:R-:W-:Y:S02]  /*96c0*/  LEA R240, P3, R116, R118, 0x4 ;  /* 0x0000007674f07211 */ /* 0x000fe400078620ff */
[----:B------:R-:W-:-:S02]  /*96d0*/  LEA.HI.X.SX32 R239, R8, R119, 0x2, P4 ;  /* 0x0000007708ef7211 */ /* 0x000fc400020f16ff */
[-C--:B------:R-:W-:Y:S02]  /*96e0*/  LEA.HI.X.SX32 R241, R244, R119.reuse, 0x2, P3 ;  /* 0x00000077f4f17211 */ /* 0x080fe400018f16ff */
[----:B------:R-:W-:Y:S02]  /*96f0*/  IADD3 R4, R2, -0x21, RZ ;  /* 0xffffffdf02047810 */ /* 0x000fe40007ffe0ff */
[----:B------:R-:W-:Y:S02]  /*9700*/  IADD3 R244, P4, R244, R118, RZ ;  /* 0x00000076f4f47210 */ /* 0x000fe40007f9e0ff */
[-C--:B------:R-:W-:Y:S02]  /*9710*/  LEA.HI.X.SX32 R243, R9, R119.reuse, 0x2, P5 ;  /* 0x0000007709f37211 */ /* 0x080fe400028f16ff */
[----:B------:R-:W-:Y:S01]  /*9720*/  ISETP.GE.U32.AND P5, PT, R0, 0x7fffff9e, PT ;  /* 0x7fffff9e0000780c */ /* 0x000fe20003fa6070 */
[----:B------:R-:W-:Y:S01]  /*9730*/  VIADD R0, R2, 0xffffffdc ;  /* 0xffffffdc02007836 */ /* 0x000fe20000000000 */
[----:B------:R-:W-:Y:S01]  /*9740*/  ISETP.GE.U32.AND P3, PT, R4, 0x7fffffa0, PT ;  /* 0x7fffffa00400780c */ /* 0x000fe20003f66070 */
[----:B------:R-:W3:Y:S01]  /*9750*/  LDC R9, c[0x0][0x230] ;  /* 0x00008c00ff097b82 */ /* 0x000ee20000000800 */
[----:B------:R-:W-:-:S02]  /*9760*/  LEA.HI.X.SX32 R245, R116, R119, 0x2, P4 ;  /* 0x0000007774f57211 */ /* 0x000fc400020f16ff */
[----:B------:R-:W-:Y:S01]  /*9770*/  ISETP.GE.U32.AND P4, PT, R3, 0x7fffff9f, PT ;  /* 0x7fffff9f0300780c */ /* 0x000fe20003f86070 */
[----:B------:R-:W-:Y:S01]  /*9780*/  VIADD R3, R2, 0xfffffffb ;  /* 0xfffffffb02037836 */ /* 0x000fe20000000000 */
[----:B------:R-:W-:Y:S01]  /*9790*/  ISETP.GE.U32.AND P6, PT, R0, 0x7fffff9d, PT ;  /* 0x7fffff9d0000780c */ /* 0x000fe20003fc6070 */
[C---:B------:R-:W-:Y:S01]  /*97a0*/  VIADD R0, R2.reuse, 0xfffffff9 ;  /* 0xfffffff902007836 */ /* 0x040fe20000000000 */
[----:B------:R-:W-:Y:S01]  /*97b0*/  LDGSTS.E [R13+0x40004], desc[UR16][R244.64], !P1 ;  /* 0x40004000f40d7fae */ /* 0x000fe2000c921850 */
[----:B------:R-:W-:Y:S02]  /*97c0*/  LOP3.LUT R246, R7, 0x10, RZ, 0x3c, !PT ;  /* 0x0000001007f67812 */ /* 0x000fe400078e3cff */
[----:B------:R-:W-:Y:S01]  /*97d0*/  ISETP.GE.U32.AND P1, PT, R3, 0x7fffffbc, PT ;  /* 0x7fffffbc0300780c */ /* 0x000fe20003f26070 */
[----:B------:R1:W-:Y:S01]  /*97e0*/  LDGSTS.E [R13+0x40008], desc[UR16][R120.64], !P0 ;  /* 0x40008000780d7fae */ /* 0x0003e2000c121850 */
[----:B------:R-:W-:Y:S01]  /*97f0*/  VIADD R3, R2, 0xfffffffa ;  /* 0xfffffffa02037836 */ /* 0x000fe20000000000 */
[----:B------:R-:W-:Y:S01]  /*9800*/  LOP3.LUT R248, R7, 0x30, RZ, 0x3c, !PT ;  /* 0x0000003007f87812 */ /* 0x000fe200078e3cff */
[----:B------:R-:W-:Y:S01]  /*9810*/  VIADD R246, R246, UR12 ;  /* 0x0000000cf6f67c36 */ /* 0x000fe20008000000 */
[----:B------:R-:W-:Y:S01]  /*9820*/  LDGSTS.E [R13+0x4000c], desc[UR16][R122.64], !P2 ;  /* 0x4000c0007a0d7fae */ /* 0x000fe2000d121850 */
[----:B------:R-:W-:Y:S01]  /*9830*/  ISETP.GE.U32.AND P2, PT, R0, 0x7fffffba, PT ;  /* 0x7fffffba0000780c */ /* 0x000fe20003f46070 */
[C---:B------:R-:W-:Y:S01]  /*9840*/  VIADD R0, R2.reuse, 0xffffffdb ;  /* 0xffffffdb02007836 */ /* 0x040fe20000000000 */
[----:B------:R-:W-:Y:S01]  /*9850*/  ISETP.GE.U32.AND P0, PT, R3, 0x7fffffbb, PT ;  /* 0x7fffffbb0300780c */ /* 0x000fe20003f06070 */
[----:B------:R-:W-:Y:S01]  /*9860*/  LDGSTS.E [R13+0x44000], desc[UR16][R178.64], !P3 ;  /* 0x44000000b20d7fae */ /* 0x000fe2000d921850 */
[----:B------:R-:W-:Y:S01]  /*9870*/  VIADD R3, R2, 0xfffffff8 ;  /* 0xfffffff802037836 */ /* 0x000fe20000000000 */
[----:B------:R-:W-:-:S02]  /*9880*/  IADD3 R248, R248, UR12, RZ ;  /* 0x0000000cf8f87c10 */ /* 0x000fc4000fffe0ff */
[----:B------:R-:W-:Y:S01]  /*9890*/  LDGSTS.E [R13+0x44004], desc[UR16][R180.64], !P4 ;  /* 0x44004000b40d7fae */ /* 0x000fe2000e121850 */
[----:B------:R-:W-:Y:S02]  /*98a0*/  ISETP.GE.U32.AND P4, PT, R0, 0x7fffff9c, PT ;  /* 0x7fffff9c0000780c */ /* 0x000fe40003f86070 */
[C---:B------:R-:W-:Y:S01]  /*98b0*/  IADD3 R0, R2.reuse, -0x26, RZ ;  /* 0xffffffda02007810 */ /* 0x040fe20007ffe0ff */
[----:B------:R-:W-:Y:S01]  /*98c0*/  LDGSTS.E [R13+0x44008], desc[UR16][R182.64], !P5 ;  /* 0x44008000b60d7fae */ /* 0x000fe2000e921850 */
[----:B------:R-:W-:Y:S01]  /*98d0*/  ISETP.GE.U32.AND P3, PT, R3, 0x7fffffb9, PT ;  /* 0x7fffffb90300780c */ /* 0x000fe20003f66070 */
[----:B------:R-:W-:Y:S01]  /*98e0*/  VIADD R3, R2, 0xfffffff7 ;  /* 0xfffffff702037836 */ /* 0x000fe20000000000 */
[----:B------:R-:W-:Y:S01]  /*98f0*/  ISETP.GE.U32.AND P5, PT, R0, 0x7fffff9b, PT ;  /* 0x7fffff9b0000780c */ /* 0x000fe20003fa6070 */
[----:B------:R-:W-:Y:S01]  /*9900*/  VIADD R0, R2, 0xffffffd9 ;  /* 0xffffffd902007836 */ /* 0x000fe20000000000 */
[----:B------:R-:W-:Y:S01]  /*9910*/  LDGSTS.E [R13+0x4400c], desc[UR16][R184.64], !P6 ;  /* 0x4400c000b80d7fae */ /* 0x000fe2000f121850 */
[----:B------:R-:W-:-:S02]  /*9920*/  LOP3.LUT R250, R7, 0x50, RZ, 0x3c, !PT ;  /* 0x0000005007fa7812 */ /* 0x000fc400078e3cff */
[----:B------:R-:W-:Y:S01]  /*9930*/  LOP3.LUT R8, R7, 0x70, RZ, 0x3c, !PT ;  /* 0x0000007007087812 */ /* 0x000fe200078e3cff */
[----:B------:R-:W-:Y:S01]  /*9940*/  LDGSTS.E [R246+0x40000], desc[UR16][R240.64], !P1 ;  /* 0x40000000f0f67fae */ /* 0x000fe2000c921850 */
[----:B------:R-:W-:Y:S01]  /*9950*/  ISETP.GE.U32.AND P6, PT, R0, 0x7fffff9a, PT ;  /* 0x7fffff9a0000780c */ /* 0x000fe20003fc6070 */
[C---:B------:R-:W-:Y:S02]  /*9960*/  VIADD R0, R2.reuse, 0xffffffd8 ;  /* 0xffffffd802007836 */ /* 0x040fe40000000000 */
[----:B------:R-:W-:Y:S01]  /*9970*/  LDGSTS.E [R246+0x40004], desc[UR16][R124.64], !P0 ;  /* 0x400040007cf67fae */ /* 0x000fe2000c121850 */
[----:B------:R-:W-:Y:S01]  /*9980*/  ISETP.GE.U32.AND P0, PT, R3, 0x7fffffb8, PT ;  /* 0x7fffffb80300780c */ /* 0x000fe20003f06070 */
[----:B------:R-:W-:Y:S01]  /*9990*/  VIADD R3, R2, 0xfffffff6 ;  /* 0xfffffff602037836 */ /* 0x000fe20000000000 */
[----:B------:R-:W-:Y:S01]  /*99a0*/  ISETP.GE.U32.AND P1, PT, R0, 0x7fffff99, PT ;  /* 0x7fffff990000780c */ /* 0x000fe20003f26070 */
[----:B------:R-:W-:Y:S01]  /*99b0*/  VIADD R0, R2, 0xfffffff5 ;  /* 0xfffffff502007836 */ /* 0x000fe20000000000 */
[----:B------:R-:W-:Y:S01]  /*99c0*/  LDGSTS.E [R246+0x40008], desc[UR16][R126.64], !P2 ;  /* 0x400080007ef67fae */ /* 0x000fe2000d121850 */
[----:B------:R-:W-:Y:S01]  /*99d0*/  VIADD R250, R250, UR12 ;  /* 0x0000000cfafa7c36 */ /* 0x000fe20008000000 */
[----:B------:R-:W-:Y:S01]  /*99e0*/  ISETP.GE.U32.AND P2, PT, R3, 0x7fffffb7, PT ;  /* 0x7fffffb70300780c */ /* 0x000fe20003f46070 */
[----:B------:R-:W-:Y:S01]  /*99f0*/  VIADD R3, R2, 0xfffffff4 ;  /* 0xfffffff402037836 */ /* 0x000fe20000000000 */
[----:B------:R-:W-:Y:S01]  /*9a00*/  LDGSTS.E [R246+0x4000c], desc[UR16][R128.64], !P3 ;  /* 0x4000c00080f67fae */ /* 0x000fe2000d921850 */
[----:B------:R-:W-:Y:S01]  /*9a10*/  ISETP.GE.U32.AND P3, PT, R0, 0x7fffffb6, PT ;  /* 0x7fffffb60000780c */ /* 0x000fe20003f66070 */
[----:B------:R-:W-:-:S02]  /*9a20*/  VIADD R0, R2, 0xffffffd7 ;  /* 0xffffffd702007836 */ /* 0x000fc40000000000 */
[----:B------:R-:W-:Y:S01]  /*9a30*/  LDGSTS.E [R246+0x44000], desc[UR16][R186.64], !P4 ;  /* 0x44000000baf67fae */ /* 0x000fe2000e121850 */
[----:B------:R-:W-:Y:S01]  /*9a40*/  ISETP.GE.U32.AND P4, PT, R3, 0x7fffffb5, PT ;  /* 0x7fffffb50300780c */ /* 0x000fe20003f86070 */
[----:B------:R-:W-:Y:S02]  /*9a50*/  VIADD R3, R2, 0xfffffff3 ;  /* 0xfffffff302037836 */ /* 0x000fe40000000000 */
[----:B------:R-:W-:Y:S01]  /*9a60*/  LDGSTS.E [R246+0x44004], desc[UR16][R188.64], !P5 ;  /* 0x44004000bcf67fae */ /* 0x000fe2000e921850 */
[----:B------:R-:W-:Y:S01]  /*9a70*/  ISETP.GE.U32.AND P5, PT, R0, 0x7fffff98, PT ;  /* 0x7fffff980000780c */ /* 0x000fe20003fa6070 */
[----:B------:R-:W-:Y:S02]  /*9a80*/  VIADD R0, R2, 0xffffffd6 ;  /* 0xffffffd602007836 */ /* 0x000fe40000000000 */
[----:B------:R-:W-:Y:S01]  /*9a90*/  LDGSTS.E [R246+0x44008], desc[UR16][R190.64], !P6 ;  /* 0x44008000bef67fae */ /* 0x000fe2000f121850 */
[----:B------:R-:W-:Y:S02]  /*9aa0*/  VIADD R8, R8, UR12 ;  /* 0x0000000c08087c36 */ /* 0x000fe40008000000 */
[----:B------:R-:W-:Y:S01]  /*9ab0*/  ISETP.GE.U32.AND P6, PT, R0, 0x7fffff97, PT ;  /* 0x7fffff970000780c */ /* 0x000fe20003fc6070 */
[----:B------:R-:W-:Y:S01]  /*9ac0*/  LDGSTS.E [R246+0x4400c], desc[UR16][R192.64], !P1 ;  /* 0x4400c000c0f67fae */ /* 0x000fe2000c921850 */
[----:B------:R-:W-:-:S03]  /*9ad0*/  IADD3 R0, R2, -0x2b, RZ ;  /* 0xffffffd502007810 */ /* 0x000fc60007ffe0ff */
[----:B------:R-:W-:Y:S01]  /*9ae0*/  LDGSTS.E [R247+0x40000], desc[UR16][R130.64], !P0 ;  /* 0x4000000082f77fae */ /* 0x000fe2000c121850 */
[----:B------:R-:W-:Y:S01]  /*9af0*/  ISETP.GE.U32.AND P1, PT, R0, 0x7fffff96, PT ;  /* 0x7fffff960000780c */ /* 0x000fe20003f26070 */
[C---:B------:R-:W-:Y:S02]  /*9b00*/  VIADD R0, R2.reuse, 0xffffffd4 ;  /* 0xffffffd402007836 */ /* 0x040fe40000000000 */
[----:B------:R-:W-:Y:S01]  /*9b10*/  LDGSTS.E [R247+0x40004], desc[UR16][R132.64], !P2 ;  /* 0x4000400084f77fae */ /* 0x000fe2000d121850 */
[----:B------:R-:W-:Y:S01]  /*9b20*/  ISETP.GE.U32.AND P2, PT, R3, 0x7fffffb4, PT ;  /* 0x7fffffb40300780c */ /* 0x000fe20003f46070 */
[----:B------:R-:W-:Y:S01]  /*9b30*/  VIADD R3, R2, 0xfffffff2 ;  /* 0xfffffff202037836 */ /* 0x000fe20000000000 */
[----:B------:R-:W-:Y:S01]  /*9b40*/  ISETP.GE.U32.AND P0, PT, R0, 0x7fffff95, PT ;  /* 0x7fffff950000780c */ /* 0x000fe20003f06070 */
[C---:B------:R-:W-:Y:S01]  /*9b50*/  VIADD R0, R2.reuse, 0xfffffff1 ;  /* 0xfffffff102007836 */ /* 0x040fe20000000000 */
[----:B------:R-:W-:Y:S02]  /*9b60*/  LDGSTS.E [R247+0x40008], desc[UR16][R134.64], !P3 ;  /* 0x4000800086f77fae */ /* 0x000fe4000d921850 */
        /* <DEDUP_REMOVED lines=11> */
[----:B------:R-:W-:Y:S03]  /*9c20*/  LDGSTS.E [R247+0x44008], desc[UR16][R198.64], !P1 ;  /* 0x44008000c6f77fae */ /* 0x000fe6000c921850 */
[----:B------:R-:W-:Y:S01]  /*9c30*/  ISETP.GE.U32.AND P1, PT, R0, 0x7fffff93, PT ;  /* 0x7fffff930000780c */ /* 0x000fe20003f26070 */
[----:B------:R-:W-:Y:S01]  /*9c40*/  VIADD R0, R2, 0xffffffd1 ;  /* 0xffffffd102007836 */ /* 0x000fe20000000000 */
[----:B------:R-:W-:Y:S04]  /*9c50*/  LDGSTS.E [R247+0x4400c], desc[UR16][R200.64], !P0 ;  /* 0x4400c000c8f77fae */ /* 0x000fe8000c121850 */
[----:B------:R-:W-:Y:S01]  /*9c60*/  ISETP.GE.U32.AND P0, PT, R0, 0x7fffff92, PT ;  /* 0x7fffff920000780c */ /* 0x000fe20003f06070 */
[----:B------:R-:W-:Y:S01]  /*9c70*/  VIADD R0, R2, 0xffffffd0 ;  /* 0xffffffd002007836 */ /* 0x000fe20000000000 */
[----:B------:R-:W-:Y:S04]  /*9c80*/  LDGSTS.E [R248+0x40000], desc[UR16][R138.64], !P2 ;  /* 0x400000008af87fae */ /* 0x000fe8000d121850 */
[----:B------:R-:W-:Y:S01]  /*9c90*/  ISETP.GE.U32.AND P2, PT, R0, 0x7fffff91, PT ;  /* 0x7fffff910000780c */ /* 0x000fe20003f46070 */
[C---:B------:R-:W-:Y:S01]  /*9ca0*/  VIADD R0, R2.reuse, 0xffffffed ;  /* 0xffffffed02007836 */ /* 0x040fe20000000000 */
[----:B------:R-:W-:Y:S01]  /*9cb0*/  LDGSTS.E [R248+0x40004], desc[UR16][R140.64], !P3 ;  /* 0x400040008cf87fae */ /* 0x000fe2000d921850 */
[----:B------:R-:W-:Y:S01]  /*9cc0*/  ISETP.GE.U32.AND P3, PT, R3, 0x7fffffb0, PT ;  /* 0x7fffffb00300780c */ /* 0x000fe20003f66070 */
[----:B------:R-:W-:-:S02]  /*9cd0*/  VIADD R3, R2, 0xffffffee ;  /* 0xffffffee02037836 */ /* 0x000fc40000000000 */
[----:B------:R-:W-:Y:S03]  /*9ce0*/  LDGSTS.E [R248+0x40008], desc[UR16][R142.64], !P4 ;  /* 0x400080008ef87fae */ /* 0x000fe6000e121850 */
[----:B------:R-:W-:Y:S01]  /*9cf0*/  ISETP.GE.U32.AND P4, PT, R3, 0x7fffffaf, PT ;  /* 0x7fffffaf0300780c */ /* 0x000fe20003f86070 */
[----:B------:R-:W-:Y:S01]  /*9d00*/  LDGSTS.E [R248+0x4000c], desc[UR16][R144.64], !P5 ;  /* 0x4000c00090f87fae */ /* 0x000fe2000e921850 */
[----:B------:R-:W-:Y:S01]  /*9d10*/  ISETP.GE.U32.AND P5, PT, R0, 0x7fffffae, PT ;  /* 0x7fffffae0000780c */ /* 0x000fe20003fa6070 */
[C---:B------:R-:W-:Y:S02]  /*9d20*/  VIADD R0, R2.reuse, 0xffffffcf ;  /* 0xffffffcf02007836 */ /* 0x040fe40000000000 */
[----:B------:R-:W-:Y:S01]  /*9d30*/  LDGSTS.E [R248+0x44000], desc[UR16][R202.64], !P6 ;  /* 0x44000000caf87fae */ /* 0x000fe2000f121850 */
[----:B------:R-:W-:-:S03]  /*9d40*/  VIADD R3, R2, 0xffffffec ;  /* 0xffffffec02037836 */ /* 0x000fc60000000000 */
[----:B------:R-:W-:Y:S01]  /*9d50*/  LDGSTS.E [R248+0x44004], desc[UR16][R204.64], !P1 ;  /* 0x44004000ccf87fae */ /* 0x000fe2000c921850 */
[----:B------:R-:W-:Y:S01]  /*9d60*/  ISETP.GE.U32.AND P1, PT, R0, 0x7fffff90, PT ;  /* 0x7fffff900000780c */ /* 0x000fe20003f26070 */
[C---:B------:R-:W-:Y:S01]  /*9d70*/  VIADD R0, R2.reuse, 0xffffffce ;  /* 0xffffffce02007836 */ /* 0x040fe20000000000 */
[----:B------:R-:W-:Y:S01]  /*9d80*/  ISETP.GE.U32.AND P6, PT, R3, 0x7fffffad, PT ;  /* 0x7fffffad0300780c */ /* 0x000fe20003fc6070 */
[----:B------:R-:W-:Y:S01]  /*9d90*/  LDGSTS.E [R248+0x44008], desc[UR16][R206.64], !P0 ;  /* 0x44008000cef87fae */ /* 0x000fe2000c121850 */
[----:B------:R-:W-:Y:S02]  /*9da0*/  VIADD R3, R2, 0xffffffeb ;  /* 0xffffffeb02037836 */ /* 0x000fe40000000000 */
[----:B------:R-:W-:Y:S01]  /*9db0*/  ISETP.GE.U32.AND P0, PT, R0, 0x7fffff8f, PT ;  /* 0x7fffff8f0000780c */ /* 0x000fe20003f06070 */
[----:B------:R-:W-:Y:S01]  /*9dc0*/  VIADD R0, R2, 0xffffffcd ;  /* 0xffffffcd02007836 */ /* 0x000fe20000000000 */
[----:B------:R-:W-:Y:S04]  /*9dd0*/  LDGSTS.E [R248+0x4400c], desc[UR16][R208.64], !P2 ;  /* 0x4400c000d0f87fae */ /* 0x000fe8000d121850 */
[----:B------:R-:W-:Y:S01]  /*9de0*/  ISETP.GE.U32.AND P2, PT, R0, 0x7fffff8e, PT ;  /* 0x7fffff8e0000780c */ /* 0x000fe20003f46070 */
[----:B------:R-:W-:Y:S01]  /*9df0*/  LDGSTS.E [R249+0x40000], desc[UR16][R146.64], !P3 ;  /* 0x4000000092f97fae */ /* 0x000fe2000d921850 */
[----:B------:R-:W-:-:S03]  /*9e00*/  IADD3 R0, R2, -0x34, RZ ;  /* 0xffffffcc02007810 */ /* 0x000fc60007ffe0ff */
[----:B------:R-:W-:Y:S01]  /*9e10*/  LDGSTS.E [R249+0x40004], desc[UR16][R148.64], !P4 ;  /* 0x4000400094f97fae */ /* 0x000fe2000e121850 */
[----:B------:R-:W-:Y:S01]  /*9e20*/  ISETP.GE.U32.AND P3, PT, R0, 0x7fffff8d, PT ;  /* 0x7fffff8d0000780c */ /* 0x000fe20003f66070 */
[C---:B------:R-:W-:Y:S01]  /*9e30*/  VIADD R0, R2.reuse, 0xffffffe9 ;  /* 0xffffffe902007836 */ /* 0x040fe20000000000 */
[----:B------:R-:W-:Y:S01]  /*9e40*/  ISETP.GE.U32.AND P4, PT, R3, 0x7fffffac, PT ;  /* 0x7fffffac0300780c */ /* 0x000fe20003f86070 */
[----:B------:R-:W-:Y:S01]  /*9e50*/  LDGSTS.E [R249+0x40008], desc[UR16][R150.64], !P5 ;  /* 0x4000800096f97fae */ /* 0x000fe2000e921850 */
[----:B------:R-:W-:-:S03]  /*9e60*/  VIADD R3, R2, 0xffffffea ;  /* 0xffffffea02037836 */ /* 0x000fc60000000000 */
        /* <DEDUP_REMOVED lines=11> */
[----:B------:R-:W-:Y:S02]  /*9f20*/  IADD3 R3, R2, -0x19, RZ ;  /* 0xffffffe702037810 */ /* 0x000fe40007ffe0ff */
        /* <DEDUP_REMOVED lines=25> */
[C---:B------:R-:W-:Y:S01]  /*a0c0*/  VIADD R0, R2.reuse, 0xffffffc4 ;  /* 0xffffffc402007836 */ /* 0x040fe20000000000 */
[----:B------:R-:W-:Y:S01]  /*a0d0*/  LDGSTS.E [R250+0x4400c], desc[UR16][R224.64], !P4 ;  /* 0x4400c000e0fa7fae */ /* 0x000fe2000e121850 */
[----:B------:R-:W-:Y:S01]  /*a0e0*/  ISETP.GE.U32.AND P4, PT, R3, 0x7fffff86, PT ;  /* 0x7fffff860300780c */ /* 0x000fe20003f86070 */
[----:B------:R-:W-:-:S02]  /*a0f0*/  VIADD R3, R2, 0xffffffe3 ;  /* 0xffffffe302037836 */ /* 0x000fc40000000000 */
[----:B------:R-:W-:Y:S01]  /*a100*/  LDGSTS.E [R251+0x40000], desc[UR16][R162.64], !P5 ;  /* 0x40000000a2fb7fae */ /* 0x000fe2000e921850 */
[----:B------:R-:W-:Y:S02]  /*a110*/  ISETP.GE.U32.AND P5, PT, R0, 0x7fffff85, PT ;  /* 0x7fffff850000780c */ /* 0x000fe40003fa6070 */
[C---:B------:R-:W-:Y:S01]  /*a120*/  IADD3 R0, R2.reuse, -0x1e, RZ ;  /* 0xffffffe202007810 */ /* 0x040fe20007ffe0ff */
[----:B------:R-:W-:Y:S01]  /*a130*/  LDGSTS.E [R251+0x40004], desc[UR16][R164.64], !P6 ;  /* 0x40004000a4fb7fae */ /* 0x000fe2000f121850 */
[----:B------:R-:W-:Y:S01]  /*a140*/  ISETP.GE.U32.AND P6, PT, R3, 0x7fffffa4, PT ;  /* 0x7fffffa40300780c */ /* 0x000fe20003fc6070 */
[----:B------:R-:W-:Y:S02]  /*a150*/  VIADD R3, R2, 0xffffffe1 ;  /* 0xffffffe102037836 */ /* 0x000fe40000000000 */
        /* <DEDUP_REMOVED lines=8> */
[C---:B------:R-:W-:Y:S02]  /*a1e0*/  VIADD R0, R2.reuse, 0xffffffc2 ;  /* 0xffffffc202007836 */ /* 0x040fe40000000000 */
[----:B------:R-:W-:Y:S01]  /*a1f0*/  LDGSTS.E [R251+0x44004], desc[UR16][R228.64], !P3 ;  /* 0x44004000e4fb7fae */ /* 0x000fe2000d921850 */
[----:B------:R-:W-:Y:S01]  /*a200*/  ISETP.GE.U32.AND P3, PT, R3, 0x7fffff84, PT ;  /* 0x7fffff840300780c */ /* 0x000fe20003f66070 */
[----:B------:R-:W-:-:S02]  /*a210*/  VIADD R3, R2, 0xffffffc1 ;  /* 0xffffffc102037836 */ /* 0x000fc40000000000 */
[----:B------:R-:W-:Y:S01]  /*a220*/  LDGSTS.E [R251+0x44008], desc[UR16][R230.64], !P4 ;  /* 0x44008000e6fb7fae */ /* 0x000fe2000e121850 */
[----:B------:R-:W-:Y:S01]  /*a230*/  ISETP.GE.U32.AND P4, PT, R0, 0x7fffff83, PT ;  /* 0x7fffff830000780c */ /* 0x000fe20003f86070 */
[----:B------:R-:W-:Y:S02]  /*a240*/  VIADD R0, R2, 0xffffffc0 ;  /* 0xffffffc002007836 */ /* 0x000fe40000000000 */
[----:B------:R-:W-:Y:S03]  /*a250*/  LDGSTS.E [R251+0x4400c], desc[UR16][R232.64], !P5 ;  /* 0x4400c000e8fb7fae */ /* 0x000fe6000e921850 */
[C---:B------:R-:W-:Y:S01]  /*a260*/  ISETP.GE.AND P5, PT, R252.reuse, R0, PT ;  /* 0x00000000fc00720c */ /* 0x040fe20003fa6270 */
[----:B------:R-:W-:Y:S01]  /*a270*/  LDGSTS.E [R8+0x40000], desc[UR16][R170.64], !P6 ;  /* 0x40000000aa087fae */ /* 0x000fe2000f121850 */
[----:B------:R-:W-:Y:S02]  /*a280*/  ISETP.GE.AND P6, PT, R252, R2, PT ;  /* 0x00000002fc00720c */ /* 0x000fe40003fc6270 */
[----:B------:R-:W-:Y:S01]  /*a290*/  SEL R4, RZ, 0x4, P5 ;  /* 0x00000004ff047807 */ /* 0x000fe20002800000 */
[----:B------:R-:W-:Y:S01]  /*a2a0*/  STL.64 [R1+0x830], R244 ;  /* 0x000830f401007387 */ /* 0x000fe20000100a00 */
[----:B------:R-:W-:-:S03]  /*a2b0*/  ISETP.GT.AND P5, PT, R21, 0x3f, PT ;  /* 0x0000003f1500780c */ /* 0x000fc60003fa4270 */
[----:B------:R1:W-:Y:S01]  /*a2c0*/  STL.64 [R1+0x820], R120 ;  /* 0x0008207801007387 */ /* 0x0003e20000100a00 */
[----:B------:R-:W-:Y:S02]  /*a2d0*/  SEL R2, RZ, 0x4, !P5 ;  /* 0x00000004ff027807 */ /* 0x000fe40006800000 */
[----:B------:R-:W-:Y:S01]  /*a2e0*/  ISETP.GE.U32.AND P5, PT, R3, 0x7fffff82, PT ;  /* 0x7fffff820300780c */ /* 0x000fe20003fa6070 */
[----:B------:R-:W-:Y:S01]  /*a2f0*/  LDGSTS.E [R8+0x40004], desc[UR16][R172.64], !P1 ;  /* 0x40004000ac087fae */ /* 0x000fe2000c921850 */
[----:B------:R-:W-:Y:S01]  /*a300*/  ISETP.GT.AND P1, PT, R21, 0x7f, PT ;  /* 0x0000007f1500780c */ /* 0x000fe20003f24270 */
[----:B------:R-:W3:Y:S01]  /*a310*/  LDC R3, c[0x0][0x230] ;  /* 0x00008c00ff037b82 */ /* 0x000ee20000000800 */
[----:B------:R-:W-:Y:S01]  /*a320*/  SEL R2, R2, RZ, !P6 ;  /* 0x000000ff02027207 */ /* 0x000fe20007000000 */
[----:B------:R-:W-:Y:S01]  /*a330*/  STL.64 [R1+0x838], R122 ;  /* 0x0008387a01007387 */ /* 0x000fe20000100a00 */
[----:B------:R-:W-:Y:S02]  /*a340*/  ISETP.GE.U32.AND P6, PT, R0, 0x7fffff81, PT ;  /* 0x7fffff810000780c */ /* 0x000fe40003fc6070 */
[----:B------:R-:W-:Y:S01]  /*a350*/  SEL R0, R4, RZ, P1 ;  /* 0x000000ff04007207 */ /* 0x000fe20000800000 */
[----:B------:R-:W-:Y:S01]  /*a360*/  STL.64 [R1+0x840], R178 ;  /* 0x000840b201007387 */ /* 0x000fe20000100a00 */
[----:B------:R-:W-:Y:S01]  /*a370*/  ISETP.NE.U32.AND P1, PT, R2, RZ, PT ;  /* 0x000000ff0200720c */ /* 0x000fe20003f25070 */
[----:B-1----:R-:W1:Y:S01]  /*a380*/  LDC R120, c[0x0][0x230] ;  /* 0x00008c00ff787b82 */ /* 0x002e620000000800 */
[----:B--2---:R-:W-:Y:S01]  /*a390*/  IADD3 R2, R20, -0x42, RZ ;  /* 0xffffffbe14027810 */ /* 0x004fe20007ffe0ff */
[----:B------:R-:W-:Y:S04]  /*a3a0*/  STL.64 [R1+0x8b0], R180 ;  /* 0x0008b0b401007387 */ /* 0x000fe80000100a00 */
[----:B------:R-:W-:Y:S04]  /*a3b0*/  STL.64 [R1+0x8b8], R182 ;  /* 0x0008b8b601007387 */ /* 0x000fe80000100a00 */
[----:B------:R2:W-:Y:S04]  /*a3c0*/  STL.64 [R1+0x738], R6 ;  /* 0x0007380601007387 */ /* 0x0005e80000100a00 */
[----:B------:R3:W-:Y:S04]  /*a3d0*/  STL [R1+0x730], R21 ;  /* 0x0007301501007387 */ /* 0x0007e80000100800 */
[----:B------:R-:W-:Y:S01]  /*a3e0*/  LDGSTS.E [R8+0x40008], desc[UR16][R174.64], !P0 ;  /* 0x40008000ae087fae */ /* 0x000fe2000c121850 */
[----:B------:R-:W-:Y:S01]  /*a3f0*/  ISETP.NE.U32.AND P0, PT, R0, RZ, PT ;  /* 0x000000ff0000720c */ /* 0x000fe20003f05070 */
[----:B----4-:R-:W-:-:S02]  /*a400*/  VIADD R0, R5, 0xffffffbf ;  /* 0xffffffbf05007836 */ /* 0x010fc40000000000 */
[----:B--2---:R-:W2:Y:S04]  /*a410*/  LDL.LU.64 R6, [R1+0xe8] ;  /* 0x0000e80001067983 */ /* 0x004ea80000300a00 */
[----:B------:R-:W4:Y:S04]  /*a420*/  LDL.64 R244, [R1+0x1e8] ;  /* 0x0001e80001f47983 */ /* 0x000f280000100a00 */
[----:B------:R-:W2:Y:S04]  /*a430*/  LDL.64 R118, [R1+0x1c8] ;  /* 0x0001c80001767983 */ /* 0x000ea80000100a00 */
[----:B------:R-:W2:Y:S04]  /*a440*/  LDL.64 R86, [R1+0x1a8] ;  /* 0x0001a80001567983 */ /* 0x000ea80000100a00 */
[----:B------:R-:W2:Y:S04]  /*a450*/  LDL.64 R80, [R1+0x188] ;  /* 0x0001880001507983 */ /* 0x000ea80000100a00 */
[----:B------:R-:W2:Y:S04]  /*a460*/  LDL.64 R74, [R1+0x168] ;  /* 0x00016800014a7983 */ /* 0x000ea80000100a00 */
[----:B------:R-:W2:Y:S04]  /*a470*/  LDL.64 R68, [R1+0x148] ;  /* 0x0001480001447983 */ /* 0x000ea80000100a00 */
[----:B------:R-:W-:Y:S01]  /*a480*/  LDGSTS.E [R8+0x4000c], desc[UR16][R176.64], !P2 ;  /* 0x4000c000b0087fae */ /* 0x000fe2000d121850 */
[----:B------:R-:W-:Y:S01]  /*a490*/  ISETP.GE.U32.AND P2, PT, R0, 0x7fffff80, PT ;  /* 0x7fffff800000780c */ /* 0x000fe20003f46070 */
[----:B------:R-:W-:-:S02]  /*a4a0*/  VIADD R0, R15, 0xffffffbd ;  /* 0xffffffbd0f007836 */ /* 0x000fc40000000000 */
[----:B------:R-:W2:Y:S04]  /*a4b0*/  LDL.64 R62, [R1+0x128] ;  /* 0x00012800013e7983 */ /* 0x000ea80000100a00 */
[----:B------:R-:W2:Y:S04]  /*a4c0*/  LDL.64 R56, [R1+0x108] ;  /* 0x0001080001387983 */ /* 0x000ea80000100a00 */
[----:B------:R-:W2:Y:S04]  /*a4d0*/  LDL.64 R50, [R1+0xc8] ;  /* 0x0000c80001327983 */ /* 0x000ea80000100a00 */
[----:B------:R-:W2:Y:S04]  /*a4e0*/  LDL.64 R44, [R1+0xa8] ;  /* 0x0000a800012c7983 */ /* 0x000ea80000100a00 */
[----:B------:R-:W-:Y:S04]  /*a4f0*/  LDGSTS.E [R8+0x44000], desc[UR16][R234.64], !P3 ;  /* 0x44000000ea087fae */ /* 0x000fe8000d921850 */
[----:B------:R-:W2:Y:S04]  /*a500*/  LDL.64 R38, [R1+0x88] ;  /* 0x0000880001267983 */ /* 0x000ea80000100a00 */
[----:B------:R-:W-:Y:S01]  /*a510*/  LDGSTS.E [R8+0x44004], desc[UR16][R236.64], !P4 ;  /* 0x44004000ec087fae */ /* 0x000fe2000e121850 */
[----:B------:R-:W-:Y:S01]  /*a520*/  ISETP.GE.U32.AND P4, PT, R0, 0x7fffff7e, PT ;  /* 0x7fffff7e0000780c */ /* 0x000fe20003f86070 */
[----:B---3--:R-:W-:-:S02]  /*a530*/  VIADD R0, R14, 0xffffff9f ;  /* 0xffffff9f0e007836 */ /* 0x008fc40000000000 */
[----:B------:R-:W3:Y:S04]  /*a540*/  LDL.64 R32, [R1+0x68] ;  /* 0x0000680001207983 */ /* 0x000ee80000100a00 */
[----:B------:R-:W3:Y:S04]  /*a550*/  LDL.64 R26, [R1+0x48] ;  /* 0x00004800011a7983 */ /* 0x000ee80000100a00 */
[----:B------:R-:W3:Y:S04]  /*a560*/  LDL.64 R20, [R1+0x28] ;  /* 0x0000280001147983 */ /* 0x000ee80000100a00 */
[----:B------:R-:W3:Y:S01]  /*a570*/  LDL.64 R14, [R1+0x8] ;  /* 0x00000800010e7983 */ /* 0x000ee20000100a00 */
[----:B------:R-:W-:Y:S01]  /*a580*/  ISETP.GE.U32.AND P3, PT, R2, 0x7fffff7f, PT ;  /* 0x7fffff7f0200780c */ /* 0x000fe20003f66070 */
[----:B------:R-:W-:-:S02]  /*a590*/  VIADD R2, R9, 0xffffffbc ;  /* 0xffffffbc09027836 */ /* 0x000fc40000000000 */
[C---:B------:R-:W-:Y:S01]  /*a5a0*/  VIADD R9, R12.reuse, UR12 ;  /* 0x0000000c0c097c36 */ /* 0x040fe20008000000 */
[----:B------:R-:W-:Y:S04]  /*a5b0*/  LDGSTS.E [R8+0x44008], desc[UR16][R238.64], !P5 ;  /* 0x44008000ee087fae */ /* 0x000fe8000e921850 */
[----:B------:R-:W-:Y:S04]  /*a5c0*/  LDGSTS.E [R8+0x4400c], desc[UR16][R242.64], !P6 ;  /* 0x4400c000f2087fae */ /* 0x000fe8000f121850 */
[----:B------:R-:W0:Y:S04]  /*a5d0*/  LDGDEPBAR ;  /* 0x00000000000079af */ /* 0x000e280000000000 */
[----:B------:R-:W3:Y:S04]  /*a5e0*/  LDL.64 R122, [R1+0x1e0] ;  /* 0x0001e000017a7983 */ /* 0x000ee80000100a00 */
[----:B----4-:R-:W-:Y:S04]  /*a5f0*/  LDGSTS.E [R9], desc[UR16][R244.64], P1 ;  /* 0x00000000f4097fae */ /* 0x010fe80008921850 */
[----:B--2---:R-:W-:Y:S04]  /*a600*/  LDGSTS.E [R9+0x400], desc[UR16][R118.64], P1 ;  /* 0x0040000076097fae */ /* 0x004fe80008921850 */
[----:B------:R-:W-:Y:S04]  /*a610*/  LDGSTS.E [R9+0x800], desc[UR16][R86.64], P1 ;  /* 0x0080000056097fae */ /* 0x000fe80008921850 */
[----:B------:R-:W2:Y:S04]  /*a620*/  LDL.64 R244, [R1+0x1c0] ;  /* 0x0001c00001f47983 */ /* 0x000ea80000100a00 */
[----:B------:R-:W4:Y:S04]  /*a630*/  LDL.64 R118, [R1+0x1a0] ;  /* 0x0001a00001767983 */ /* 0x000f280000100a00 */
[----:B------:R-:W-:Y:S04]  /*a640*/  LDGSTS.E [R9+0xc00], desc[UR16][R80.64], P1 ;  /* 0x00c0000050097fae */ /* 0x000fe80008921850 */
[----:B------:R-:W-:Y:S04]  /*a650*/  LDGSTS.E [R9+0x1000], desc[UR16][R74.64], P1 ;  /* 0x010000004a097fae */ /* 0x000fe80008921850 */
[----:B------:R-:W4:Y:S04]  /*a660*/  LDL.64 R86, [R1+0x180] ;  /* 0x0001800001567983 */ /* 0x000f280000100a00 */
        /* <DEDUP_REMOVED lines=14> */
[----:B---3--:R-:W-:Y:S04]  /*a750*/  LDGSTS.E [R9+0x3000], desc[UR16][R32.64], P1 ;  /* 0x0300000020097fae */ /* 0x008fe80008921850 */
[----:B------:R-:W3:Y:S04]  /*a760*/  LDL.64 R38, [R1+0x80] ;  /* 0x0000800001267983 */ /* 0x000ee80000100a00 */
[----:B------:R-:W-:Y:S04]  /*a770*/  LDGSTS.E [R9+0x3400], desc[UR16][R26.64], P1 ;  /* 0x034000001a097fae */ /* 0x000fe80008921850 */
[----:B------:R-:W3:Y:S04]  /*a780*/  LDL.64 R32, [R1+0x60] ;  /* 0x0000600001207983 */ /* 0x000ee80000100a00 */
[----:B------:R-:W-:Y:S04]  /*a790*/  LDGSTS.E [R9+0x3800], desc[UR16][R20.64], P1 ;  /* 0x0380000014097fae */ /* 0x000fe80008921850 */
[----:B------:R-:W3:Y:S04]  /*a7a0*/  LDL.64 R26, [R1+0x40] ;  /* 0x00004000011a7983 */ /* 0x000ee80000100a00 */
[----:B------:R-:W-:Y:S04]  /*a7b0*/  LDGSTS.E [R9+0x3c00], desc[UR16][R14.64], P1 ;  /* 0x03c000000e097fae */ /* 0x000fe80008921850 */
[----:B------:R-:W3:Y:S04]  /*a7c0*/  LDL.64 R20, [R1+0x20] ;  /* 0x0000200001147983 */ /* 0x000ee80000100a00 */
[----:B------:R-:W-:Y:S04]  /*a7d0*/  LDGSTS.E [R9+0x4000], desc[UR16][R16.64], P1 ;  /* 0x0400000010097fae */ /* 0x000fe80008921850 */
[----:B------:R-:W3:Y:S04]  /*a7e0*/  LDL.64 R14, [R1] ;  /* 0x00000000010e7983 */ /* 0x000ee80000100a00 */
[----:B------:R-:W-:Y:S04]  /*a7f0*/  LDGSTS.E [R9+0x4400], desc[UR16][R22.64], P1 ;  /* 0x0440000016097fae */ /* 0x000fe80008921850 */
        /* <DEDUP_REMOVED lines=14> */
[----:B------:R-:W3:Y:S04]  /*a8e0*/  LDL.LU.64 R98, [R1+0x8e8] ;  /* 0x0008e80001627983 */ /* 0x000ee80000300a00 */
[----:B------:R-:W3:Y:S04]  /*a8f0*/  LDL.LU.64 R96, [R1+0x8e0] ;  /* 0x0008e00001607983 */ /* 0x000ee80000300a00 */
[----:B------:R-:W3:Y:S01]  /*a900*/  LDL.LU.64 R94, [R1+0x8d8] ;  /* 0x0008d800015e7983 */ /* 0x000ee20000300a00 */
[----:B------:R-:W-:-:S05]  /*a910*/  LOP3.LUT R5, R12, 0x20, RZ, 0x3c, !PT ;  /* 0x000000200c057812 */ /* 0x000fca00078e3cff */
[----:B------:R-:W-:-:S05]  /*a920*/  VIADD R5, R5, UR12 ;  /* 0x0000000c05057c36 */ /* 0x000fca0008000000 */
[----:B------:R-:W-:Y:S04]  /*a930*/  LDGSTS.E [R5+0x100], desc[UR16][R122.64], P1 ;  /* 0x001000007a057fae */ /* 0x000fe80008921850 */
[----:B--2---:R-:W-:Y:S04]  /*a940*/  LDGSTS.E [R5+0x500], desc[UR16][R244.64], P1 ;  /* 0x00500000f4057fae */ /* 0x004fe80008921850 */
[----:B----4-:R-:W-:Y:S04]  /*a950*/  LDGSTS.E [R5+0x900], desc[UR16][R118.64], P1 ;  /* 0x0090000076057fae */ /* 0x010fe80008921850 */
        /* <DEDUP_REMOVED lines=26> */
[----:B------:R-:W3:Y:S04]  /*ab00*/  LDL.64 R20, [R1+0x38] ;  /* 0x0000380001147983 */ /* 0x000ee80000100a00 */
[----:B------:R-:W3:Y:S01]  /*ab10*/  LDL.64 R14, [R1+0x18] ;  /* 0x00001800010e7983 */ /* 0x000ee20000100a00 */
[----:B------:R-:W-:Y:S01]  /*ab20*/  ISETP.GE.U32.AND P5, PT, R2, 0x7fffff7d, PT ;  /* 0x7fffff7d0200780c */ /* 0x000fe20003fa6070 */
[----:B------:R-:W-:Y:S01]  /*ab30*/  VIADD R2, R3, 0xffffff9e ;  /* 0xffffff9e03027836 */ /* 0x000fe20000000000 */
[----:B------:R-:W-:-:S05]  /*ab40*/  LOP3.LUT R3, R12, 0x40, RZ, 0x3c, !PT ;  /* 0x000000400c037812 */ /* 0x000fca00078e3cff */
[----:B------:R-:W-:Y:S01]  /*ab50*/  VIADD R3, R3, UR12 ;  /* 0x0000000c03037c36 */ /* 0x000fe20008000000 */
        /* <DEDUP_REMOVED lines=18> */
[----:B------:R-:W3:Y:S04]  /*ac80*/  LDL.LU.64 R10, [R1+0x8c0] ;  /* 0x0008c000010a7983 */ /* 0x000ee80000300a00 */
[----:B------:R-:W3:Y:S04]  /*ac90*/  LDL.64 R182, [R1+0x1f0] ;  /* 0x0001f00001b67983 */ /* 0x000ee80000100a00 */
[----:B------:R-:W3:Y:S04]  /*aca0*/  LDL.64 R178, [R1+0x210] ;  /* 0x0002100001b27983 */ /* 0x000ee80000100a00 */
[----:B------:R-:W3:Y:S04]  /*acb0*/  LDL.64 R122, [R1+0x230] ;  /* 0x00023000017a7983 */ /* 0x000ee80000100a00 */
[----:B------:R-:W3:Y:S04]  /*acc0*/  LDL.64 R180, [R1+0x1b0] ;  /* 0x0001b00001b47983 */ /* 0x000ee80000100a00 */
        /* <DEDUP_REMOVED lines=30> */
[----:B------:R-:W-:-:S02]  /*aeb0*/  ISETP.GE.U32.AND P6, PT, R0, 0x7fffff60, PT ;  /* 0x7fffff600000780c */ /* 0x000fc40003fc6070 */
        /* <DEDUP_REMOVED lines=19> */
[----:B--2---:R-:W-:Y:S04]  /*aff0*/  LDGSTS.E [R3+0x7e00], desc[UR16][R244.64], P1 ;  /* 0x07e00000f4037fae */ /* 0x004fe80008921850 */
[----:B----4-:R-:W-:Y:S04]  /*b000*/  LDGSTS.E [R0+0x300], desc[UR16][R118.64], P1 ;  /* 0x0030000076007fae */ /* 0x010fe80008921850 */
[----:B------:R-:W2:Y:S04]  /*b010*/  LDL.64 R178, [R1+0x1f8] ;  /* 0x0001f80001b27983 */ /* 0x000ea80000100a00 */
[----:B------:R-:W4:Y:S04]  /*b020*/  LDL.64 R122, [R1+0x218] ;  /* 0x00021800017a7983 */ /* 0x000f280000100a00 */
[----:B------:R-:W4:Y:S04]  /*b030*/  LDL.64 R244, [R1+0x238] ;  /* 0x0002380001f47983 */ /* 0x000f280000100a00 */
[----:B------:R-:W4:Y:S04]  /*b040*/  LDL.64 R118, [R1+0x258] ;  /* 0x0002580001767983 */ /* 0x000f280000100a00 */
[----:B------:R-:W-:Y:S04]  /*b050*/  LDGSTS.E [R0+0x700], desc[UR16][R180.64], P1 ;  /* 0x00700000b4007fae */ /* 0x000fe80008921850 */
[----:B------:R-:W-:Y:S04]  /*b060*/  LDGSTS.E [R0+0xb00], desc[UR16][R86.64], P1 ;  /* 0x00b0000056007fae */ /* 0x000fe80008921850 */
[----:B------:R-:W-:Y:S04]  /*b070*/  LDGSTS.E [R0+0xf00], desc[UR16][R80.64], P1 ;  /* 0x00f0000050007fae */ /* 0x000fe80008921850 */
[----:B------:R-:W4:Y:S04]  /*b080*/  LDL.LU.64 R180, [R1+0x8b0] ;  /* 0x0008b00001b47983 */ /* 0x000f280000300a00 */
[----:B------:R-:W2:Y:S04]  /*b090*/  LDL.LU.64 R86, [R1+0x8a8] ;  /* 0x0008a80001567983 */ /* 0x000ea80000300a00 */
[----:B------:R-:W4:Y:S04]  /*b0a0*/  LDL.LU.64 R80, [R1+0x8a0] ;  /* 0x0008a00001507983 */ /* 0x000f280000300a00 */
[----:B------:R-:W-:Y:S04]  /*b0b0*/  LDGSTS.E [R0+0x1300], desc[UR16][R74.64], P1 ;  /* 0x013000004a007fae */ /* 0x000fe80008921850 */
[----:B------:R-:W-:Y:S04]  /*b0c0*/  LDGSTS.E [R0+0x1700], desc[UR16][R68.64], P1 ;  /* 0x0170000044007fae */ /* 0x000fe80008921850 */
[----:B------:R-:W-:Y:S04]  /*b0d0*/  LDGSTS.E [R0+0x1b00], desc[UR16][R62.64], P1 ;  /* 0x01b000003e007fae */ /* 0x000fe80008921850 */
[----:B------:R-:W2:Y:S04]  /*b0e0*/  LDL.LU.64 R74, [R1+0x898] ;  /* 0x00089800014a7983 */ /* 0x000ea80000300a00 */
[----:B------:R-:W4:Y:S04]  /*b0f0*/  LDL.LU.64 R68, [R1+0x890] ;  /* 0x0008900001447983 */ /* 0x000f280000300a00 */
[----:B------:R-:W2:Y:S04]  /*b100*/  LDL.LU.64 R62, [R1+0x888] ;  /* 0x00088800013e7983 */ /* 0x000ea80000300a00 */
[----:B------:R-:W-:Y:S04]  /*b110*/  LDGSTS.E [R0+0x1f00], desc[UR16][R56.64], P1 ;  /* 0x01f0000038007fae */ /* 0x000fe80008921850 */
[----:B---3--:R-:W-:Y:S04]  /*b120*/  LDGSTS.E [R0+0x2300], desc[UR16][R50.64], P1 ;  /* 0x0230000032007fae */ /* 0x008fe80008921850 */
[----:B------:R-:W-:Y:S04]  /*b130*/  LDGSTS.E [R0+0x2700], desc[UR16][R44.64], P1 ;  /* 0x027000002c007fae */ /* 0x000fe80008921850 */
[----:B------:R-:W3:Y:S04]  /*b140*/  LDL.LU.64 R56, [R1+0x880] ;  /* 0x0008800001387983 */ /* 0x000ee80000300a00 */
[----:B------:R-:W4:Y:S04]  /*b150*/  LDL.LU.64 R50, [R1+0x878] ;  /* 0x0008780001327983 */ /* 0x000f280000300a00 */
[----:B------:R-:W2:Y:S04]  /*b160*/  LDL.LU.64 R44, [R1+0x870] ;  /* 0x00087000012c7983 */ /* 0x000ea80000300a00 */
[----:B------:R-:W-:Y:S04]  /*b170*/  LDGSTS.E [R0+0x2b00], desc[UR16][R38.64], P1 ;  /* 0x02b0000026007fae */ /* 0x000fe80008921850 */
[----:B------:R-:W-:Y:S04]  /*b180*/  LDGSTS.E [R0+0x2f00], desc[UR16][R32.64], P1 ;  /* 0x02f0000020007fae */ /* 0x000fe80008921850 */
[----:B------:R-:W-:Y:S04]  /*b190*/  LDGSTS.E [R0+0x3300], desc[UR16][R26.64], P1 ;  /* 0x033000001a007fae */ /* 0x000fe80008921850 */
[----:B------:R-:W3:Y:S04]  /*b1a0*/  LDL.LU.64 R38, [R1+0x868] ;  /* 0x0008680001267983 */ /* 0x000ee80000300a00 */
[----:B------:R-:W4:Y:S04]  /*b1b0*/  LDL.LU.64 R32, [R1+0x860] ;  /* 0x0008600001207983 */ /* 0x000f280000300a00 */
[----:B------:R-:W2:Y:S04]  /*b1c0*/  LDL.LU.64 R26, [R1+0x858] ;  /* 0x00085800011a7983 */ /* 0x000ea80000300a00 */
[----:B------:R-:W-:Y:S04]  /*b1d0*/  LDGSTS.E [R0+0x3700], desc[UR16][R20.64], P1 ;  /* 0x0370000014007fae */ /* 0x000fe80008921850 */
[----:B------:R-:W-:Y:S04]  /*b1e0*/  LDGSTS.E [R0+0x3b00], desc[UR16][R14.64], P1 ;  /* 0x03b000000e007fae */ /* 0x000fe80008921850 */
[----:B------:R-:W3:Y:S04]  /*b1f0*/  LDL.LU.64 R20, [R1+0x850] ;  /* 0x0008500001147983 */ /* 0x000ee80000300a00 */
[----:B------:R-:W4:Y:S04]  /*b200*/  LDL.LU.64 R14, [R1+0x848] ;  /* 0x00084800010e7983 */ /* 0x000f280000300a00 */
[----:B----4-:R-:W-:Y:S04]  /*b210*/  LDGSTS.E [R0+0x3f00], desc[UR16][R14.64], P1 ;  /* 0x03f000000e007fae */ /* 0x010fe80008921850 */
[----:B---3--:R-:W-:Y:S04]  /*b220*/  LDGSTS.E [R0+0x4300], desc[UR16][R20.64], P1 ;  /* 0x0430000014007fae */ /* 0x008fe80008921850 */
[----:B--2---:R-:W-:Y:S04]  /*b230*/  LDGSTS.E [R0+0x4700], desc[UR16][R26.64], P1 ;  /* 0x047000001a007fae */ /* 0x004fe80008921850 */
        /* <DEDUP_REMOVED lines=13> */
[----:B------:R-:W2:Y:S04]  /*b310*/  LDL.LU.64 R178, [R1+0x840] ;  /* 0x0008400001b27983 */ /* 0x000ea80000300a00 */
[----:B------:R-:W3:Y:S04]  /*b320*/  LDL.LU.64 R122, [R1+0x838] ;  /* 0x00083800017a7983 */ /* 0x000ee80000300a00 */
[----:B------:R-:W4:Y:S04]  /*b330*/  LDL.LU.64 R244, [R1+0x830] ;  /* 0x0008300001f47983 */ /* 0x000f280000300a00 */
[----:B------:R4:W-:Y:S01]  /*b340*/  LDGSTS.E [R0+0x7f00], desc[UR16][R118.64], P1 ;  /* 0x07f0000076007fae */ /* 0x0009e20008921850 */
[----:B------:R-:W-:-:S03]  /*b350*/  IMAD.SHL.U32 R4, R116, 0x40, RZ ;  /* 0x0000004074047824 */ /* 0x000fc600078e00ff */
[----:B------:R-:W2:Y:S01]  /*b360*/  LDL.LU.64 R118, [R1+0x828] ;  /* 0x0008280001767983 */ /* 0x000ea20000300a00 */
[----:B-1----:R-:W-:-:S03]  /*b370*/  IADD3 R116, R120, -0x63, RZ ;  /* 0xffffff9d78747810 */ /* 0x002fc60007ffe0ff */
[----:B------:R-:W0:Y:S01]  /*b380*/  LDGDEPBAR ;  /* 0x00000000000079af */ /* 0x000e220000000000 */
[----:B------:R-:W-:Y:S01]  /*b390*/  BAR.SYNC.DEFER_BLOCKING 0x0 ;  /* 0x0000000000007b1d */ /* 0x000fe20000010000 */
[----:B--2---:R-:W-:-:S04]  /*b3a0*/  IMAD.WIDE R120, R4, 0x4, R118 ;  /* 0x0000000404787825 */ /* 0x004fc800078e0276 */
[----:B----4-:R-:W-:Y:S01]  /*b3b0*/  IMAD.WIDE R118, R4, 0x4, R244 ;  /* 0x0000000404767825 */ /* 0x010fe200078e02f4 */
[----:B------:R1:W-:Y:S03]  /*b3c0*/  STL.64 [R1+0x418], R120 ;  /* 0x0004187801007387 */ /* 0x0003e60000100a00 */
[----:B------:R-:W-:Y:S02]  /*b3d0*/  IMAD.MOV.U32 R244, RZ, RZ, R120 ;  /* 0x000000fffff47224 */ /* 0x000fe400078e0078 */
[----:B------:R-:W-:Y:S01]  /*b3e0*/  IMAD.MOV.U32 R245, RZ, RZ, R121 ;  /* 0x000000fffff57224 */ /* 0x000fe200078e0079 */
[----:B------:R-:W-:Y:S02]  /*b3f0*/  ISETP.GE.U32.AND P1, PT, R2, 0x7fffff5f, PT ;  /* 0x7fffff5f0200780c */ /* 0x000fe40003f26070 */
[----:B------:R-:W2:Y:S02]  /*b400*/  LDC R2, c[0x0][0x230] ;  /* 0x00008c00ff027b82 */ /* 0x000ea40000000800 */
[----:B------:R-:W-:Y:S01]  /*b410*/  @!PT LDS RZ, [RZ] ;  /* 0x00000000fffff984 */ /* 0x000fe20000000800 */
[----:B------:R-:W-:Y:S01]  /*b420*/  @!PT LDS RZ, [RZ] ;  /* 0x00000000fffff984 */ /* 0x000fe20000000800 */
[----:B------:R-:W-:Y:S01]  /*b430*/  @!PT LDS RZ, [RZ] ;  /* 0x00000000fffff984 */ /* 0x000fe20000000800 */
[----:B------:R4:W-:Y:S04]  /*b440*/  LDGSTS.E [R13+0x48000], desc[UR16][R244.64], !P2 ;  /* 0x48000000f40d7fae */ /* 0x0009e8000d121850 */
[----:B-1----:R-:W3:Y:S04]  /*b450*/  LDL.LU.64 R120, [R1+0x820] ;  /* 0x0008200001787983 */ /* 0x002ee80000300a00 */
[----:B------:R3:W-:Y:S04]  /*b460*/  STL.64 [R1+0x410], R118 ;  /* 0x0004107601007387 */ /* 0x0007e80000100a00 */
[----:B------:R3:W-:Y:S01]  /*b470*/  LDGSTS.E [R13+0x48004], desc[UR16][R118.64], !P3 ;  /* 0x48004000760d7fae */ /* 0x0007e2000d921850 */
[----:B------:R-:W-:Y:S01]  /*b480*/  ISETP.GE.U32.AND P2, PT, R116, 0x7fffff5e, PT ;  /* 0x7fffff5e7400780c */ /* 0x000fe20003f46070 */
[----:B----4-:R-:W1:Y:S08]  /*b490*/  LDC R245, c[0x0][0x230] ;  /* 0x00008c00fff57b82 */ /* 0x010e700000000800 */
[----:B------:R-:W4:Y:S01]  /*b4a0*/  LDC R116, c[0x0][0x230] ;  /* 0x00008c00ff747b82 */ /* 0x000f220000000800 */
[----:B--2---:R-:W-:-:S05]  /*b4b0*/  VIADD R2, R2, 0xffffff9c ;  /* 0xffffff9c02027836 */ /* 0x004fca0000000000 */
[----:B------:R-:W-:Y:S02]  /*b4c0*/  ISETP.GE.U32.AND P3, PT, R2, 0x7fffff5d, PT ;  /* 0x7fffff5d0200780c */ /* 0x000fe40003f66070 */
[----:B------:R-:W2:Y:S08]  /*b4d0*/  LDC R2, c[0x0][0x230] ;  /* 0x00008c00ff027b82 */ /* 0x000eb00000000800 */
[----:B------:R-:W1:Y:S01]  /*b4e0*/  LDC R244, c[0x0][0x230] ;  /* 0x00008c00fff47b82 */ /* 0x000e620000000800 */
[----:B----4-:R-:W-:-:S02]  /*b4f0*/  VIADD R116, R116, 0xffffffba ;  /* 0xffffffba74747836 */ /* 0x010fc40000000000 */
[----:B--2---:R-:W-:Y:S02]  /*b500*/  VIADD R2, R2, 0xffffffbb ;  /* 0xffffffbb02027836 */ /* 0x004fe40000000000 */
[----:B------:R-:W-:-:S04]  /*b510*/  IMAD.WIDE R124, R4, 0x4, R124 ;  /* 0x00000004047c7825 */ /* 0x000fc800078e027c */
[----:B------:R-:W-:-:S04]  /*b520*/  IMAD.WIDE R126, R4, 0x4, R126 ;  /* 0x00000004047e7825 */ /* 0x000fc800078e027e */
[----:B---3--:R-:W-:-:S04]  /*b530*/  IMAD.WIDE R118, R4, 0x4, R120 ;  /* 0x0000000404767825 */ /* 0x008fc800078e0278 */
[C---:B------:R-:W-:Y:S01]  /*b540*/  IMAD.WIDE R120, R4.reuse, 0x4, R122 ;  /* 0x0000000404787825 */ /* 0x040fe200078e027a */
[----:B------:R2:W-:Y:S03]  /*b550*/  STL.64 [R1+0x408], R118 ;  /* 0x0004087601007387 */ /* 0x0005e60000100a00 */
[----:B------:R-:W-:Y:S02]  /*b560*/  IMAD.MOV.U32 R122, RZ, RZ, R118 ;  /* 0x000000ffff7a7224 */ /* 0x000fe400078e0076 */
[----:B------:R-:W-:Y:S02]  /*b570*/  IMAD.MOV.U32 R123, RZ, RZ, R119 ;  /* 0x000000ffff7b7224 */ /* 0x000fe400078e0077 */
[----:B--2---:R-:W-:-:S04]  /*b580*/  IMAD.WIDE R118, R4, 0x4, R178 ;  /* 0x0000000404767825 */ /* 0x004fc800078e02b2 */
[----:B------:R-:W-:Y:S02]  /*b590*/  IMAD.MOV.U32 R178, RZ, RZ, R122 ;  /* 0x000000ffffb27224 */ /* 0x000fe400078e007a */
[----:B------:R-:W-:Y:S01]  /*b5a0*/  IMAD.MOV.U32 R179, RZ, RZ, R123 ;  /* 0x000000ffffb37224 */ /* 0x000fe200078e007b */
[----:B------:R2:W-:Y:S01]  /*b5b0*/  STL.64 [R1+0x400], R120 ;  /* 0x0004007801007387 */ /* 0x0005e20000100a00 */
[----:B------:R-:W3:Y:S03]  /*b5c0*/  LDC R123, c[0x0][0x230] ;  /* 0x00008c00ff7b7b82 */ /* 0x000ee60000000800 */
[----:B------:R-:W-:Y:S04]  /*b5d0*/  LDGSTS.E [R13+0x48008], desc[UR16][R178.64], !P4 ;  /* 0x48008000b20d7fae */ /* 0x000fe8000e121850 */
[----:B------:R2:W-:Y:S02]  /*b5e0*/  LDGSTS.E [R13+0x4800c], desc[UR16][R120.64], !P5 ;  /* 0x4800c000780d7fae */ /* 0x0005e4000e921850 */
[----:B--2---:R-:W2:Y:S01]  /*b5f0*/  LDC R121, c[0x0][0x230] ;  /* 0x00008c00ff797b82 */ /* 0x004ea20000000800 */
[----:B------:R-:W-:Y:S01]  /*b600*/  ISETP.GE.U32.AND P5, PT, R116, 0x7fffff7b, PT ;  /* 0x7fffff7b7400780c */ /* 0x000fe20003fa6070 */
[----:B------:R4:W-:Y:S04]  /*b610*/  STL.64 [R1+0x328], R118 ;  /* 0x0003287601007387 */ /* 0x0009e80000100a00 */
[----:B------:R4:W-:Y:S01]  /*b620*/  LDGSTS.E [R13+0x4c000], desc[UR16][R118.64], !P6 ;  /* 0x4c000000760d7fae */ /* 0x0009e2000f121850 */
[----:B------:R-:W-:Y:S01]  /*b630*/  ISETP.GE.U32.AND P4, PT, R2, 0x7fffff7c, PT ;  /* 0x7fffff7c0200780c */ /* 0x000fe20003f86070 */
[----:B------:R-:W-:Y:S01]  /*b640*/  IMAD.WIDE R178, R4, 0x4, R180 ;  /* 0x0000000404b27825 */ /* 0x000fe200078e02b4 */
[----:B------:R-:W1:Y:S03]  /*b650*/  LDC R120, c[0x0][0x230] ;  /* 0x00008c00ff787b82 */ /* 0x000e660000000800 */
[----:B--2---:R-:W-:-:S05]  /*b660*/  VIADD R116, R121, 0xffffffb8 ;  /* 0xffffffb879747836 */ /* 0x004fca0000000000 */
[----:B----4-:R-:W2:Y:S01]  /*b670*/  LDC R118, c[0x0][0x230] ;  /* 0x00008c00ff767b82 */ /* 0x010ea20000000800 */
[----:B---3--:R-:W-:Y:S01]  /*b680*/  IADD3 R2, R123, -0x47, RZ ;  /* 0xffffffb97b027810 */ /* 0x008fe20007ffe0ff */
[----:B------:R3:W-:Y:S06]  /*b690*/  LDGSTS.E [R13+0x4c004], desc[UR16][R178.64], !P1 ;  /* 0x4c004000b20d7fae */ /* 0x0007ec000c921850 */
[----:B------:R-:W4:Y:S01]  /*b6a0*/  LDC R121, c[0x0][0x230] ;  /* 0x00008c00ff797b82 */ /* 0x000f220000000800 */
[----:B------:R-:W-:Y:S01]  /*b6b0*/  IMAD.WIDE R122, R4, 0x4, R182 ;  /* 0x00000004047a7825 */ /* 0x000fe200078e02b6 */
[----:B------:R3:W-:Y:S01]  /*b6c0*/  STL.64 [R1+0x320], R178 ;  /* 0x000320b201007387 */ /* 0x0007e20000100a00 */
[----:B------:R-:W-:-:S05]  /*b6d0*/  ISETP.GE.U32.AND P6, PT, R2, 0x7fffff7a, PT ;  /* 0x7fffff7a0200780c */ /* 0x000fca0003fc6070 */
[----:B------:R-:W2:Y:S01]  /*b6e0*/  LDC R119, c[0x0][0x230] ;  /* 0x00008c00ff777b82 */ /* 0x000ea20000000800 */
[----:B------:R1:W-:Y:S01]  /*b6f0*/  STL.64 [R1+0x318], R122 ;  /* 0x0003187a01007387 */ /* 0x0003e20000100a00 */
[----:B------:R-:W-:-:S03]  /*b700*/  IMAD.WIDE R180, R4, 0x4, R184 ;  /* 0x0000000404b47825 */ /* 0x000fc600078e02b8 */
[----:B------:R1:W-:Y:S01]  /*b710*/  LDGSTS.E [R13+0x4c008], desc[UR16][R122.64], !P2 ;  /* 0x4c0080007a0d7fae */ /* 0x0003e2000d121850 */
[----:B---3--:R-:W-:-:S03]  /*b720*/  IMAD.WIDE R178, R4, 0x4, R240 ;  /* 0x0000000404b27825 */ /* 0x008fc600078e02f0 */
[----:B------:R-:W-:Y:S04]  /*b730*/  STL.64 [R1+0x310], R180 ;  /* 0x000310b401007387 */ /* 0x000fe80000100a00 */
[----:B------:R-:W-:Y:S01]  /*b740*/  LDGSTS.E [R13+0x4c00c], desc[UR16][R180.64], !P3 ;  /* 0x4c00c000b40d7fae */ /* 0x000fe2000d921850 */
[----:B----4-:R-:W-:Y:S01]  /*b750*/  VIADD R2, R121, 0xffffff9b ;  /* 0xffffff9b79027836 */ /* 0x010fe20000000000 */
[----:B-1----:R-:W1:Y:S02]  /*b760*/  LDC R122, c[0x0][0x230] ;  /* 0x00008c00ff7a7b82 */ /* 0x002e640000000800 */
[----:B------:R3:W-:Y:S02]  /*b770*/  STL.64 [R1+0x3f8], R178 ;  /* 0x0003f8b201007387 */ /* 0x0007e40000100a00 */
[----:B------:R-:W-:-:S02]  /*b780*/  ISETP.GE.U32.AND P2, PT, R2, 0x7fffff5c, PT ;  /* 0x7fffff5c0200780c */ /* 0x000fc40003f46070 */
[----:B------:R3:W-:Y:S02]  /*b790*/  LDGSTS.E [R246+0x48000], desc[UR16][R178.64], !P4 ;  /* 0x48000000b2f67fae */ /* 0x0007e4000e121850 */
[----:B------:R-:W4:Y:S01]  /*b7a0*/  LDC R121, c[0x0][0x230] ;  /* 0x00008c00ff797b82 */ /* 0x000f220000000800 */
[----:B------:R-:W-:Y:S01]  /*b7b0*/  VIADD R2, R245, 0xffffff99 ;  /* 0xffffff99f5027836 */ /* 0x000fe20000000000 */
[----:B------:R-:W-:Y:S01]  /*b7c0*/  ISETP.GE.U32.AND P1, PT, R116, 0x7fffff79, PT ;  /* 0x7fffff797400780c */ /* 0x000fe20003f26070 */
[----:B------:R-:W-:Y:S01]  /*b7d0*/  VIADD R116, R244, 0xffffff9a ;  /* 0xffffff9af4747836 */ /* 0x000fe20000000000 */
[----:B------:R3:W-:Y:S04]  /*b7e0*/  LDGSTS.E [R246+0x48004], desc[UR16][R124.64], !P5 ;  /* 0x480040007cf67fae */ /* 0x0007e8000e921850 */
[----:B------:R-:W4:Y:S01]  /*b7f0*/  LDC R123, c[0x0][0x230] ;  /* 0x00008c00ff7b7b82 */ /* 0x000f220000000800 */
[----:B------:R-:W-:Y:S01]  /*b800*/  ISETP.GE.U32.AND P4, PT, R2, 0x7fffff5a, PT ;  /* 0x7fffff5a0200780c */ /* 0x000fe20003f86070 */
[----:B--2---:R-:W-:-:S06]  /*b810*/  VIADD R2, R118, 0xffffff98 ;  /* 0xffffff9876027836 */ /* 0x004fcc0000000000 */
[----:B---3--:R-:W2:Y:S01]  /*b820*/  LDC R178, c[0x0][0x230] ;  /* 0x00008c00ffb27b82 */ /* 0x008ea20000000800 */
[----:B------:R-:W-:Y:S01]  /*b830*/  ISETP.GE.U32.AND P3, PT, R116, 0x7fffff5b, PT ;  /* 0x7fffff5b7400780c */ /* 0x000fe20003f66070 */
[----:B------:R3:W-:Y:S01]  /*b840*/  STL.64 [R1+0x7b8], R12 ;  /* 0x0007b80c01007387 */ /* 0x0007e20000100a00 */
[----:B------:R-:W-:-:S03]  /*b850*/  ISETP.GE.U32.AND P5, PT, R2, 0x7fffff59, PT ;  /* 0x7fffff590200780c */ /* 0x000fc60003fa6070 */
[----:B------:R-:W-:Y:S02]  /*b860*/  LDGSTS.E [R246+0x48008], desc[UR16][R126.64], !P6 ;  /* 0x480080007ef67fae */ /* 0x000fe4000f121850 */
[----:B------:R-:W2:Y:S01]  /*b870*/  LDC R118, c[0x0][0x230] ;  /* 0x00008c00ff767b82 */ /* 0x000ea20000000800 */
[----:B------:R-:W-:Y:S01]  /*b880*/  VIADD R116, R119, 0xffffffb7 ;  /* 0xffffffb777747836 */ /* 0x000fe20000000000 */
[----:B------:R1:W-:Y:S01]  /*b890*/  STL.64 [R1+0x3f0], R124 ;  /* 0x0003f07c01007387 */ /* 0x0003e20000100a00 */
[----:B------:R-:W-:Y:S02]  /*b8a0*/  VIADD R2, R120, 0xffffffb6 ;  /* 0xffffffb678027836 */ /* 0x000fe40000000000 */
[----:B---3--:R-:W-:-:S03]  /*b8b0*/  IMAD.WIDE R12, R4, 0x4, R128 ;  /* 0x00000004040c7825 */ /* 0x008fc600078e0280 */
[----:B------:R-:W3:Y:S01]  /*b8c0*/  LDC R119, c[0x0][0x230] ;  /* 0x00008c00ff777b82 */ /* 0x000ee20000000800 */
[----:B------:R-:W-:Y:S01]  /*b8d0*/  STL.64 [R1+0x3e8], R126 ;  /* 0x0003e87e01007387 */ /* 0x000fe20000100a00 */
[----:B------:R-:W-:Y:S01]  /*b8e0*/  ISETP.GE.U32.AND P6, PT, R116, 0x7fffff78, PT ;  /* 0x7fffff787400780c */ /* 0x000fe20003fc6070 */
[----:B-1----:R-:W-:-:S05]  /*b8f0*/  IMAD.WIDE R124, R4, 0x4, R186 ;  /* 0x00000004047c7825 */ /* 0x002fca00078e02ba */
[----:B------:R-:W1:Y:S01]  /*b900*/  LDC R120, c[0x0][0x230] ;  /* 0x00008c00ff787b82 */ /* 0x000e620000000800 */
[----:B------:R4:W-:Y:S01]  /*b910*/  STL.64 [R1+0x3e0], R12 ;  /* 0x0003e00c01007387 */ /* 0x0009e20000100a00 */
[----:B------:R-:W-:-:S03]  /*b920*/  VIADD R116, R122, 0xffffffb5 ;  /* 0xffffffb57a747836 */ /* 0x000fc60000000000 */
[----:B------:R4:W-:Y:S01]  /*b930*/  LDGSTS.E [R246+0x4800c], desc[UR16][R12.64], !P1 ;  /* 0x4800c0000cf67fae */ /* 0x0009e2000c921850 */
[----:B------:R-:W-:Y:S01]  /*b940*/  ISETP.GE.U32.AND P1, PT, R2, 0x7fffff77, PT ;  /* 0x7fffff770200780c */ /* 0x000fe20003f26070 */
[----:B----4-:R-:W-:Y:S01]  /*b950*/  VIADD R2, R121, 0xffffffb4 ;  /* 0xffffffb479027836 */ /* 0x010fe20000000000 */
[----:B------:R-:W4:Y:S01]  /*b960*/  LDC R122, c[0x0][0x230] ;  /* 0x00008c00ff7a7b82 */ /* 0x000f220000000800 */
[----:B------:R2:W-:Y:S04]  /*b970*/  STL.64 [R1+0x308], R124 ;  /* 0x0003087c01007387 */ /* 0x0005e80000100a00 */
[----:B------:R2:W-:Y:S03]  /*b980*/  LDGSTS.E [R246+0x4c000], desc[UR16][R124.64], !P2 ;  /* 0x4c0000007cf67fae */ /* 0x0005e6000d121850 */
[----:B------:R-:W4:Y:S01]  /*b990*/  LDC R121, c[0x0][0x230] ;  /* 0x00008c00ff797b82 */ /* 0x000f220000000800 */
[----:B------:R-:W-:Y:S01]  /*b9a0*/  IMAD.WIDE R12, R4, 0x4, R188 ;  /* 0x00000004040c7825 */ /* 0x000fe200078e02bc */
[----:B------:R-:W-:-:S04]  /*b9b0*/  ISETP.GE.U32.AND P2, PT, R116, 0x7fffff76, PT ;  /* 0x7fffff767400780c */ /* 0x000fc80003f46070 */
[----:B------:R3:W-:Y:S01]  /*b9c0*/  STL.64 [R1+0x260], R12 ;  /* 0x0002600c01007387 */ /* 0x0007e20000100a00 */
[----:B--2---:R-:W-:-:S03]  /*b9d0*/  IMAD.WIDE R124, R4, 0x4, R190 ;  /* 0x00000004047c7825 */ /* 0x004fc600078e02be */
[----:B------:R3:W-:Y:S01]  /*b9e0*/  LDGSTS.E [R246+0x4c004], desc[UR16][R12.64], !P3 ;  /* 0x4c0040000cf67fae */ /* 0x0007e2000d921850 */
[----:B------:R-:W-:Y:S01]  /*b9f0*/  ISETP.GE.U32.AND P3, PT, R2, 0x7fffff75, PT ;  /* 0x7fffff750200780c */ /* 0x000fe20003f66070 */
[----:B------:R-:W-:Y:S02]  /*ba00*/  VIADD R2, R178, 0xffffff96 ;  /* 0xffffff96b2027836 */ /* 0x000fe40000000000 */
[----:B------:R2:W-:Y:S01]  /*ba10*/  STL.64 [R1+0x268], R124 ;  /* 0x0002687c01007387 */ /* 0x0005e20000100a00 */
[----:B------:R-:W-:Y:S01]  /*ba20*/  IADD3 R116, R123, -0x69, RZ ;  /* 0xffffff977b747810 */ /* 0x000fe20007ffe0ff */
[C---:B------:R-:W-:Y:S01]  /*ba30*/  IMAD.WIDE R128, R4.reuse, 0x4, R130 ;  /* 0x0000000404807825 */ /* 0x040fe200078e0282 */
[----:B------:R-:W4:Y:S01]  /*ba40*/  LDC R123, c[0x0][0x230] ;  /* 0x00008c00ff7b7b82 */ /* 0x000f220000000800 */
[----:B------:R2:W-:Y:S02]  /*ba50*/  LDGSTS.E [R246+0x4c008], desc[UR16][R124.64], !P4 ;  /* 0x4c0080007cf67fae */ /* 0x0005e4000e121850 */
[----:B---3--:R-:W-:-:S05]  /*ba60*/  IMAD.WIDE R12, R4, 0x4, R192 ;  /* 0x00000004040c7825 */ /* 0x008fca00078e02c0 */
[----:B------:R3:W-:Y:S01]  /*ba70*/  LDGSTS.E [R246+0x4c00c], desc[UR16][R12.64], !P5 ;  /* 0x4c00c0000cf67fae */ /* 0x0007e2000e921850 */
[----:B--2---:R-:W2:Y:S01]  /*ba80*/  LDC R124, c[0x0][0x230] ;  /* 0x00008c00ff7c7b82 */ /* 0x004ea20000000800 */
[----:B------:R-:W-:Y:S01]  /*ba90*/  ISETP.GE.U32.AND P5, PT, R2, 0x7fffff57, PT ;  /* 0x7fffff570200780c */ /* 0x000fe20003fa6070 */
[----:B------:R-:W-:Y:S01]  /*baa0*/  VIADD R2, R118, 0xffffff95 ;  /* 0xffffff9576027836 */ /* 0x000fe20000000000 */
[----:B------:R-:W-:Y:S01]  /*bab0*/  ISETP.GE.U32.AND P4, PT, R116, 0x7fffff58, PT ;  /* 0x7fffff587400780c */ /* 0x000fe20003f86070 */
[----:B------:R-:W-:Y:S04]  /*bac0*/  LDGSTS.E [R247+0x48000], desc[UR16][R128.64], !P6 ;  /* 0x4800000080f77fae */ /* 0x000fe8000f121850 */
[----:B------:R-:W2:Y:S01]  /*bad0*/  LDC R118, c[0x0][0x230] ;  /* 0x00008c00ff767b82 */ /* 0x000ea20000000800 */
[----:B------:R3:W-:Y:S01]  /*bae0*/  STL.64 [R1+0x270], R12 ;  /* 0x0002700c01007387 */ /* 0x0007e20000100a00 */
[----:B------:R-:W-:Y:S01]  /*baf0*/  IMAD.WIDE R126, R4, 0x4, R132 ;  /* 0x00000004047e7825 */ /* 0x000fe200078e0284 */
[----:B------:R-:W-:-:S03]  /*bb00*/  ISETP.GE.U32.AND P6, PT, R2, 0x7fffff56, PT ;  /* 0x7fffff560200780c */ /* 0x000fc60003fc6070 */
[----:B------:R-:W-:Y:S01]  /*bb10*/  VIADD R116, R119, 0xffffff94 ;  /* 0xffffff9477747836 */ /* 0x000fe20000000000 */
[----:B------:R-:W-:Y:S01]  /*bb20*/  STL.64 [R1+0x3d8], R128 ;  /* 0x0003d88001007387 */ /* 0x000fe20000100a00 */
[----:B-1----:R-:W-:Y:S01]  /*bb30*/  VIADD R2, R120, 0xffffffb3 ;  /* 0xffffffb378027836 */ /* 0x002fe20000000000 */
[----:B------:R-:W1:Y:S01]  /*bb40*/  LDC R119, c[0x0][0x230] ;  /* 0x00008c00ff777b82 */ /* 0x000e620000000800 */
[----:B---3--:R-:W-:Y:S01]  /*bb50*/  IMAD.WIDE R12, R4, 0x4, R134 ;  /* 0x00000004040c7825 */ /* 0x008fe200078e0286 */
[----:B------:R3:W-:Y:S06]  /*bb60*/  STL.64 [R1+0x3d0], R126 ;  /* 0x0003d07e01007387 */ /* 0x0007ec0000100a00 */
[----:B------:R-:W1:Y:S01]  /*bb70*/  LDC R120, c[0x0][0x230] ;  /* 0x00008c00ff787b82 */ /* 0x000e620000000800 */
[----:B------:R3:W-:Y:S01]  /*bb80*/  LDGSTS.E [R247+0x48004], desc[UR16][R126.64], !P1 ;  /* 0x480040007ef77fae */ /* 0x0007e2000c921850 */
[----:B------:R-:W-:Y:S01]  /*bb90*/  ISETP.GE.U32.AND P1, PT, R116, 0x7fffff55, PT ;  /* 0x7fffff557400780c */ /* 0x000fe20003f26070 */
[----:B----4-:R-:W-:-:S02]  /*bba0*/  VIADD R116, R122, 0xffffffb2 ;  /* 0xffffffb27a747836 */ /* 0x010fc40000000000 */
[----:B------:R4:W-:Y:S03]  /*bbb0*/  STL.64 [R1+0x3c8], R12 ;  /* 0x0003c80c01007387 */ /* 0x0009e60000100a00 */
[----:B------:R-:W1:Y:S01]  /*bbc0*/  LDC R122, c[0x0][0x230] ;  /* 0x00008c00ff7a7b82 */ /* 0x000e620000000800 */
[----:B------:R4:W-:Y:S01]  /*bbd0*/  LDGSTS.E [R247+0x48008], desc[UR16][R12.64], !P2 ;  /* 0x480080000cf77fae */ /* 0x0009e2000d121850 */
[----:B------:R-:W-:Y:S01]  /*bbe0*/  ISETP.GE.U32.AND P2, PT, R2, 0x7fffff74, PT ;  /* 0x7fffff740200780c */ /* 0x000fe20003f46070 */
[----:B------:R-:W-:Y:S02]  /*bbf0*/  VIADD R2, R121, 0xffffffb1 ;  /* 0xffffffb179027836 */ /* 0x000fe40000000000 */
[----:B---3--:R-:W-:-:S03]  /*bc00*/  IMAD.WIDE R126, R4, 0x4, R136 ;  /* 0x00000004047e7825 */ /* 0x008fc600078e0288 */
[----:B------:R-:W3:Y:S01]  /*bc10*/  LDC R121, c[0x0][0x230] ;  /* 0x00008c00ff797b82 */ /* 0x000ee20000000800 */
[----:B----4-:R-:W-:Y:S01]  /*bc20*/  IMAD.WIDE R12, R4, 0x4, R194 ;  /* 0x00000004040c7825 */ /* 0x010fe200078e02c2 */
[----:B------:R4:W-:Y:S04]  /*bc30*/  STL.64 [R1+0x3c0], R126 ;  /* 0x0003c07e01007387 */ /* 0x0009e80000100a00 */
[----:B------:R4:W-:Y:S04]  /*bc40*/  LDGSTS.E [R247+0x4800c], desc[UR16][R126.64], !P3 ;  /* 0x4800c0007ef77fae */ /* 0x0009e8000d921850 */
[----:B------:R4:W-:Y:S04]  /*bc50*/  STL.64 [R1+0x288], R12 ;  /* 0x0002880c01007387 */ /* 0x0009e80000100a00 */
[----:B------:R4:W-:Y:S01]  /*bc60*/  LDGSTS.E [R247+0x4c000], desc[UR16][R12.64], !P4 ;  /* 0x4c0000000cf77fae */ /* 0x0009e2000e121850 */
[----:B------:R-:W-:Y:S01]  /*bc70*/  ISETP.GE.U32.AND P4, PT, R2, 0x7fffff72, PT ;  /* 0x7fffff720200780c */ /* 0x000fe20003f86070 */
[----:B--2---:R-:W-:-:S02]  /*bc80*/  VIADD R2, R124, 0xffffff93 ;  /* 0xffffff937c027836 */ /* 0x004fc40000000000 */
[----:B----4-:R-:W-:Y:S01]  /*bc90*/  IMAD.WIDE R126, R4, 0x4, R196 ;  /* 0x00000004047e7825 */ /* 0x010fe200078e02c4 */
[----:B------:R-:W2:Y:S01]  /*bca0*/  LDC R124, c[0x0][0x230] ;  /* 0x00008c00ff7c7b82 */ /* 0x000ea20000000800 */
[----:B------:R-:W-:Y:S02]  /*bcb0*/  ISETP.GE.U32.AND P3, PT, R116, 0x7fffff73, PT ;  /* 0x7fffff737400780c */ /* 0x000fe40003f66070 */
[----:B------:R-:W-:Y:S01]  /*bcc0*/  VIADD R116, R123, 0xffffffb0 ;  /* 0xffffffb07b747836 */ /* 0x000fe20000000000 */
[----:B------:R4:W-:Y:S01]  /*bcd0*/  LDGSTS.E [R247+0x4c004], desc[UR16][R126.64], !P5 ;  /* 0x4c0040007ef77fae */ /* 0x0009e2000e921850 */
[----:B------:R-:W-:-:S03]  /*bce0*/  IMAD.WIDE R12, R4, 0x4, R198 ;  /* 0x00000004040c7825 */ /* 0x000fc600078e02c6 */
[----:B------:R-:W2:Y:S01]  /*bcf0*/  LDC R123, c[0x0][0x230] ;  /* 0x00008c00ff7b7b82 */ /* 0x000ea20000000800 */
[----:B------:R-:W-:Y:S01]  /*bd00*/  IMAD.WIDE R128, R4, 0x4, R200 ;  /* 0x0000000404807825 */ /* 0x000fe200078e02c8 */
[----:B------:R3:W-:Y:S01]  /*bd10*/  LDGSTS.E [R247+0x4c008], desc[UR16][R12.64], !P6 ;  /* 0x4c0080000cf77fae */ /* 0x0007e2000f121850 */
[----:B------:R-:W-:Y:S02]  /*bd20*/  ISETP.GE.U32.AND P6, PT, R2, 0x7fffff54, PT ;  /* 0x7fffff540200780c */ /* 0x000fe40003fc6070 */
[----:B------:R-:W-:Y:S01]  /*bd30*/  VIADD R2, R118, 0xffffff92 ;  /* 0xffffff9276027836 */ /* 0x000fe20000000000 */
[----:B------:R4:W-:Y:S02]  /*bd40*/  STL.64 [R1+0x290], R126 ;  /* 0x0002907e01007387 */ /* 0x0009e40000100a00 */
[----:B------:R-:W2:Y:S01]  /*bd50*/  LDC R118, c[0x0][0x230] ;  /* 0x00008c00ff767b82 */ /* 0x000ea20000000800 */
[----:B------:R-:W-:Y:S01]  /*bd60*/  ISETP.GE.U32.AND P5, PT, R116, 0x7fffff71, PT ;  /* 0x7fffff717400780c */ /* 0x000fe20003fa6070 */
[----:B------:R-:W-:Y:S01]  /*bd70*/  LDGSTS.E [R247+0x4c00c], desc[UR16][R128.64], !P1 ;  /* 0x4c00c00080f77fae */ /* 0x000fe2000c921850 */
[----:B------:R-:W-:Y:S01]  /*bd80*/  ISETP.GE.U32.AND P1, PT, R2, 0x7fffff53, PT ;  /* 0x7fffff530200780c */ /* 0x000fe20003f26070 */
[----:B-1----:R-:W-:Y:S01]  /*bd90*/  VIADD R2, R120, 0xffffff90 ;  /* 0xffffff9078027836 */ /* 0x002fe20000000000 */
[----:B------:R-:W-:Y:S01]  /*bda0*/  IADD3 R116, R119, -0x6f, RZ ;  /* 0xffffff9177747810 */ /* 0x000fe20007ffe0ff */
[----:B------:R3:W-:Y:S02]  /*bdb0*/  STL.64 [R1+0x2a8], R12 ;  /* 0x0002a80c01007387 */ /* 0x0007e40000100a00 */
[----:B------:R-:W1:Y:S01]  /*bdc0*/  LDC R119, c[0x0][0x230] ;  /* 0x00008c00ff777b82 */ /* 0x000e620000000800 */
[C---:B----4-:R-:W-:Y:S01]  /*bdd0*/  IMAD.WIDE R126, R4.reuse, 0x4, R138 ;  /* 0x00000004047e7825 */ /* 0x050fe200078e028a */
[----:B------:R-:W-:Y:S06]  /*bde0*/  STL.64 [R1+0x2b0], R128 ;  /* 0x0002b08001007387 */ /* 0x000fec0000100a00 */
[----:B------:R-:W4:Y:S01]  /*bdf0*/  LDC R120, c[0x0][0x230] ;  /* 0x00008c00ff787b82 */ /* 0x000f220000000800 */
[----:B---3--:R-:W-:Y:S01]  /*be00*/  IMAD.WIDE R12, R4, 0x4, R140 ;  /* 0x00000004040c7825 */ /* 0x008fe200078e028c */
[----:B------:R-:W-:Y:S04]  /*be10*/  STL.64 [R1+0x7c0], R246 ;  /* 0x0007c0f601007387 */ /* 0x000fe80000100a00 */
[----:B------:R3:W-:Y:S04]  /*be20*/  STL.64 [R1+0x3b8], R126 ;  /* 0x0003b87e01007387 */ /* 0x0007e80000100a00 */
[----:B------:R3:W-:Y:S01]  /*be30*/  LDGSTS.E [R248+0x48000], desc[UR16][R126.64], !P2 ;  /* 0x480000007ef87fae */ /* 0x0007e2000d121850 */
[----:B------:R-:W-:Y:S01]  /*be40*/  ISETP.GE.U32.AND P2, PT, R116, 0x7fffff52, PT ;  /* 0x7fffff527400780c */ /* 0x000fe20003f46070 */
[----:B------:R-:W-:-:S02]  /*be50*/  VIADD R116, R122, 0xffffffaf ;  /* 0xffffffaf7a747836 */ /* 0x000fc40000000000 */
[----:B------:R2:W-:Y:S01]  /*be60*/  STL.64 [R1+0x3b0], R12 ;  /* 0x0003b00c01007387 */ /* 0x0005e20000100a00 */
[----:B------:R-:W4:Y:S03]  /*be70*/  LDC R122, c[0x0][0x230] ;  /* 0x00008c00ff7a7b82 */ /* 0x000f260000000800 */
[----:B------:R2:W-:Y:S01]  /*be80*/  LDGSTS.E [R248+0x48004], desc[UR16][R12.64], !P3 ;  /* 0x480040000cf87fae */ /* 0x0005e2000d921850 */
[----:B------:R-:W-:Y:S01]  /*be90*/  ISETP.GE.U32.AND P3, PT, R2, 0x7fffff51, PT ;  /* 0x7fffff510200780c */ /* 0x000fe20003f66070 */
[----:B------:R-:W-:Y:S02]  /*bea0*/  VIADD R2, R121, 0xffffffae ;  /* 0xffffffae79027836 */ /* 0x000fe40000000000 */
[C---:B---3--:R-:W-:Y:S01]  /*beb0*/  IMAD.WIDE R126, R4.reuse, 0x4, R142 ;  /* 0x00000004047e7825 */ /* 0x048fe200078e028e */
[----:B------:R-:W3:Y:S03]  /*bec0*/  LDC R121, c[0x0][0x230] ;  /* 0x00008c00ff797b82 */ /* 0x000ee60000000800 */
[----:B--2---:R-:W-:Y:S01]  /*bed0*/  IMAD.WIDE R12, R4, 0x4, R144 ;  /* 0x00000004040c7825 */ /* 0x004fe200078e0290 */
[----:B------:R2:W-:Y:S04]  /*bee0*/  STL.64 [R1+0x3a8], R126 ;  /* 0x0003a87e01007387 */ /* 0x0005e80000100a00 */
[----:B------:R2:W-:Y:S04]  /*bef0*/  LDGSTS.E [R248+0x48008], desc[UR16][R126.64], !P4 ;  /* 0x480080007ef87fae */ /* 0x0005e8000e121850 */
[----:B------:R1:W-:Y:S04]  /*bf00*/  STL.64 [R1+0x3a0], R12 ;  /* 0x0003a00c01007387 */ /* 0x0003e80000100a00 */
[----:B------:R1:W-:Y:S01]  /*bf10*/  LDGSTS.E [R248+0x4800c], desc[UR16][R12.64], !P5 ;  /* 0x4800c0000cf87fae */ /* 0x0003e2000e921850 */
[----:B------:R-:W-:Y:S01]  /*bf20*/  ISETP.GE.U32.AND P5, PT, R2, 0x7fffff6f, PT ;  /* 0x7fffff6f0200780c */ /* 0x000fe20003fa6070 */
[----:B------:R-:W-:-:S02]  /*bf30*/  VIADD R2, R124, 0xffffffac ;  /* 0xffffffac7c027836 */ /* 0x000fc40000000000 */
[----:B--2---:R-:W-:Y:S01]  /*bf40*/  IMAD.WIDE R126, R4, 0x4, R202 ;  /* 0x00000004047e7825 */ /* 0x004fe200078e02ca */
[----:B------:R-:W-:Y:S01]  /*bf50*/  ISETP.GE.U32.AND P4, PT, R116, 0x7fffff70, PT ;  /* 0x7fffff707400780c */ /* 0x000fe20003f86070 */
[----:B------:R-:W2:Y:S02]  /*bf60*/  LDC R124, c[0x0][0x230] ;  /* 0x00008c00ff7c7b82 */ /* 0x000ea40000000800 */
[----:B------:R-:W-:Y:S01]  /*bf70*/  VIADD R116, R123, 0xffffffad ;  /* 0xffffffad7b747836 */ /* 0x000fe20000000000 */
[----:B------:R4:W-:Y:S01]  /*bf80*/  LDGSTS.E [R248+0x4c000], desc[UR16][R126.64], !P6 ;  /* 0x4c0000007ef87fae */ /* 0x0009e2000f121850 */
[----:B-1----:R-:W-:-:S04]  /*bf90*/  IMAD.WIDE R12, R4, 0x4, R204 ;  /* 0x00000004040c7825 */ /* 0x002fc800078e02cc */
[----:B------:R-:W1:Y:S01]  /*bfa0*/  LDC R123, c[0x0][0x230] ;  /* 0x00008c00ff7b7b82 */ /* 0x000e620000000800 */
[----:B------:R-:W-:Y:S01]  /*bfb0*/  IMAD.WIDE R128, R4, 0x4, R206 ;  /* 0x0000000404807825 */ /* 0x000fe200078e02ce */
[----:B------:R3:W-:Y:S01]  /*bfc0*/  LDGSTS.E [R248+0x4c004], desc[UR16][R12.64], !P1 ;  /* 0x4c0040000cf87fae */ /* 0x0007e2000c921850 */
[----:B------:R-:W-:Y:S02]  /*bfd0*/  ISETP.GE.U32.AND P1, PT, R2, 0x7fffff6d, PT ;  /* 0x7fffff6d0200780c */ /* 0x000fe40003f26070 */
[----:B------:R-:W-:Y:S01]  /*bfe0*/  VIADD R2, R118, 0xffffff8f ;  /* 0xffffff8f76027836 */ /* 0x000fe20000000000 */
[----:B------:R3:W-:Y:S02]  /*bff0*/  STL.64 [R1+0x2c8], R126 ;  /* 0x0002c87e01007387 */ /* 0x0007e40000100a00 */
[----:B------:R-:W1:Y:S01]  /*c000*/  LDC R118, c[0x0][0x230] ;  /* 0x00008c00ff767b82 */ /* 0x000e620000000800 */
[----:B------:R-:W-:Y:S01]  /*c010*/  ISETP.GE.U32.AND P6, PT, R116, 0x7fffff6e, PT ;  /* 0x7fffff6e7400780c */ /* 0x000fe20003fc6070 */
[----:B------:R3:W-:Y:S01]  /*c020*/  STL.64 [R1+0x2d0], R12 ;  /* 0x0002d00c01007387 */ /* 0x0007e20000100a00 */
[----:B------:R-:W-:-:S03]  /*c030*/  VIADD R116, R119, 0xffffff8e ;  /* 0xffffff8e77747836 */ /* 0x000fc60000000000 */
[----:B------:R-:W-:Y:S01]  /*c040*/  LDGSTS.E [R248+0x4c008], desc[UR16][R128.64], !P2 ;  /* 0x4c00800080f87fae */ /* 0x000fe2000d121850 */
[----:B------:R-:W-:Y:S01]  /*c050*/  ISETP.GE.U32.AND P2, PT, R2, 0x7fffff50, PT ;  /* 0x7fffff500200780c */ /* 0x000fe20003f46070 */
[----:B----4-:R-:W-:Y:S01]  /*c060*/  VIADD R2, R120, 0xffffff8d ;  /* 0xffffff8d78027836 */ /* 0x010fe20000000000 */
[----:B------:R-:W4:Y:S01]  /*c070*/  LDC R119, c[0x0][0x230] ;  /* 0x00008c00ff777b82 */ /* 0x000f220000000800 */
[----:B---3--:R-:W-:-:S04]  /*c080*/  IMAD.WIDE R126, R4, 0x4, R208 ;  /* 0x00000004047e7825 */ /* 0x008fc800078e02d0 */
[----:B------:R-:W-:Y:S01]  /*c090*/  IMAD.WIDE R12, R4, 0x4, R146 ;  /* 0x00000004040c7825 */ /* 0x000fe200078e0292 */
[----:B------:R3:W-:Y:S02]  /*c0a0*/  LDGSTS.E [R248+0x4c00c], desc[UR16][R126.64], !P3 ;  /* 0x4c00c0007ef87fae */ /* 0x0007e4000d921850 */
[----:B------:R-:W4:Y:S02]  /*c0b0*/  LDC R120, c[0x0][0x230] ;  /* 0x00008c00ff787b82 */ /* 0x000f240000000800 */
[----:B------:R-:W-:Y:S01]  /*c0c0*/  STL.64 [R1+0x2e8], R128 ;  /* 0x0002e88001007387 */ /* 0x000fe20000100a00 */
[----:B------:R-:W-:-:S03]  /*c0d0*/  ISETP.GE.U32.AND P3, PT, R116, 0x7fffff4f, PT ;  /* 0x7fffff4f7400780c */ /* 0x000fc60003f66070 */
[----:B------:R2:W-:Y:S01]  /*c0e0*/  LDGSTS.E [R249+0x48000], desc[UR16][R12.64], !P4 ;  /* 0x480000000cf97fae */ /* 0x0005e2000e121850 */
[----:B------:R-:W-:Y:S02]  /*c0f0*/  ISETP.GE.U32.AND P4, PT, R2, 0x7fffff4e, PT ;  /* 0x7fffff4e0200780c */ /* 0x000fe40003f86070 */
[----:B------:R-:W-:Y:S01]  /*c100*/  IADD3 R2, R122, -0x55, RZ ;  /* 0xffffffab7a027810 */ /* 0x000fe20007ffe0ff */
[----:B------:R3:W-:Y:S01]  /*c110*/  STL.64 [R1+0x2f8], R126 ;  /* 0x0002f87e01007387 */ /* 0x0007e20000100a00 */
[----:B------:R-:W4:Y:S01]  /*c120*/  LDC R122, c[0x0][0x230] ;  /* 0x00008c00ff7a7b82 */ /* 0x000f220000000800 */
[----:B------:R-:W-:Y:S02]  /*c130*/  VIADD R116, R121, 0xffffff8c ;  /* 0xffffff8c79747836 */ /* 0x000fe40000000000 */
[----:B------:R2:W-:Y:S05]  /*c140*/  STL.64 [R1+0x398], R12 ;  /* 0x0003980c01007387 */ /* 0x0005ea0000100a00 */
[----:B------:R-:W4:Y:S01]  /*c150*/  LDC R121, c[0x0][0x230] ;  /* 0x00008c00ff797b82 */ /* 0x000f220000000800 */
[----:B---3--:R-:W-:-:S04]  /*c160*/  IMAD.WIDE R126, R4, 0x4, R148 ;  /* 0x00000004047e7825 */ /* 0x008fc800078e0294 */
[----:B--2---:R-:W-:Y:S01]  /*c170*/  IMAD.WIDE R12, R4, 0x4, R150 ;  /* 0x00000004040c7825 */ /* 0x004fe200078e0296 */
[----:B------:R2:W-:Y:S01]  /*c180*/  LDGSTS.E [R249+0x48004], desc[UR16][R126.64], !P5 ;  /* 0x480040007ef97fae */ /* 0x0005e2000e921850 */
[----:B------:R-:W-:-:S03]  /*c190*/  ISETP.GE.U32.AND P5, PT, R116, 0x7fffff4d, PT ;  /* 0x7fffff4d7400780c */ /* 0x000fc60003fa6070 */
[----:B------:R2:W-:Y:S04]  /*c1a0*/  STL.64 [R1+0x390], R126 ;  /* 0x0003907e01007387 */ /* 0x0005e80000100a00 */
[----:B------:R3:W-:Y:S01]  /*c1b0*/  LDGSTS.E [R249+0x48008], desc[UR16][R12.64], !P6 ;  /* 0x480080000cf97fae */ /* 0x0007e2000f121850 */
[----:B------:R-:W-:Y:S01]  /*c1c0*/  ISETP.GE.U32.AND P6, PT, R2, 0x7fffff6c, PT ;  /* 0x7fffff6c0200780c */ /* 0x000fe20003fc6070 */
[----:B------:R-:W-:Y:S02]  /*c1d0*/  VIADD R2, R124, 0xffffffa9 ;  /* 0xffffffa97c027836 */ /* 0x000fe40000000000 */
[----:B------:R3:W-:Y:S01]  /*c1e0*/  STL.64 [R1+0x338], R12 ;  /* 0x0003380c01007387 */ /* 0x0007e20000100a00 */
[----:B------:R-:W4:Y:S01]  /*c1f0*/  LDC R124, c[0x0][0x230] ;  /* 0x00008c00ff7c7b82 */ /* 0x000f220000000800 */
[----:B--2---:R-:W-:-:S04]  /*c200*/  IMAD.WIDE R126, R4, 0x4, R152 ;  /* 0x00000004047e7825 */ /* 0x004fc800078e0298 */
[----:B-1----:R-:W-:Y:S02]  /*c210*/  VIADD R116, R123, 0xffffffaa ;  /* 0xffffffaa7b747836 */ /* 0x002fe40000000000 */
[C---:B---3--:R-:W-:Y:S01]  /*c220*/  IMAD.WIDE R12, R4.reuse, 0x4, R210 ;  /* 0x00000004040c7825 */ /* 0x048fe200078e02d2 */
[----:B------:R-:W1:Y:S01]  /*c230*/  LDC R123, c[0x0][0x230] ;  /* 0x00008c00ff7b7b82 */ /* 0x000e620000000800 */
[----:B------:R-:W-:Y:S04]  /*c240*/  STL.64 [R1+0x330], R126 ;  /* 0x0003307e01007387 */ /* 0x000fe80000100a00 */
[----:B------:R-:W-:Y:S01]  /*c250*/  LDGSTS.E [R249+0x4800c], desc[UR16][R126.64], !P1 ;  /* 0x4800c0007ef97fae */ /* 0x000fe2000c921850 */
[----:B------:R-:W-:Y:S02]  /*c260*/  IMAD.WIDE R244, R4, 0x4, R214 ;  /* 0x0000000404f47825 */ /* 0x000fe400078e02d6 */
[----:B------:R-:W2:Y:S01]  /*c270*/  LDC R152, c[0x0][0x230] ;  /* 0x00008c00ff987b82 */ /* 0x000ea20000000800 */
[----:B------:R3:W-:Y:S04]  /*c280*/  STL.64 [R1+0x300], R12 ;  /* 0x0003000c01007387 */ /* 0x0007e80000100a00 */
[----:B------:R3:W-:Y:S01]  /*c290*/  LDGSTS.E [R249+0x4c000], desc[UR16][R12.64], !P2 ;  /* 0x4c0000000cf97fae */ /* 0x0007e2000d121850 */
[----:B------:R-:W-:Y:S01]  /*c2a0*/  ISETP.GE.U32.AND P2, PT, R2, 0x7fffff6a, PT ;  /* 0x7fffff6a0200780c */ /* 0x000fe20003f46070 */
[----:B------:R-:W-:Y:S01]  /*c2b0*/  VIADD R2, R118, 0xffffffa8 ;  /* 0xffffffa876027836 */ /* 0x000fe20000000000 */
[----:B------:R-:W2:Y:S01]  /*c2c0*/  LDC R153, c[0x0][0x230] ;  /* 0x00008c00ff997b82 */ /* 0x000ea20000000800 */
[----:B------:R-:W-:Y:S01]  /*c2d0*/  ISETP.GE.U32.AND P1, PT, R116, 0x7fffff6b, PT ;  /* 0x7fffff6b7400780c */ /* 0x000fe20003f26070 */
[----:B----4-:R-:W-:-:S02]  /*c2e0*/  VIADD R116, R119, 0xffffff8b ;  /* 0xffffff8b77747836 */ /* 0x010fc40000000000 */
[----:B------:R-:W-:-:S04]  /*c2f0*/  IMAD.WIDE R240, R4, 0x4, R216 ;  /* 0x0000000404f07825 */ /* 0x000fc800078e02d8 */
[----:B------:R-:W4:Y:S01]  /*c300*/  LDC R118, c[0x0][0x230] ;  /* 0x00008c00ff767b82 */ /* 0x000f220000000800 */
[----:B---3--:R-:W-:-:S05]  /*c310*/  IMAD.WIDE R12, R4, 0x4, R212 ;  /* 0x00000004040c7825 */ /* 0x008fca00078e02d4 */
[----:B------:R3:W-:Y:S01]  /*c320*/  LDGSTS.E [R249+0x4c004], desc[UR16][R12.64], !P3 ;  /* 0x4c0040000cf97fae */ /* 0x0007e2000d921850 */
[----:B------:R-:W-:Y:S01]  /*c330*/  ISETP.GE.U32.AND P3, PT, R2, 0x7fffff69, PT ;  /* 0x7fffff690200780c */ /* 0x000fe20003f66070 */
[----:B------:R-:W2:Y:S01]  /*c340*/  LDC R119, c[0x0][0x230] ;  /* 0x00008c00ff777b82 */ /* 0x000ea20000000800 */
[----:B------:R-:W-:Y:S01]  /*c350*/  VIADD R2, R120, 0xffffff8a ;  /* 0xffffff8a78027836 */ /* 0x000fe20000000000 */
[----:B------:R-:W-:Y:S01]  /*c360*/  LDGSTS.E [R249+0x4c008], desc[UR16][R244.64], !P4 ;  /* 0x4c008000f4f97fae */ /* 0x000fe2000e121850 */
[----:B------:R-:W-:Y:S01]  /*c370*/  ISETP.GE.U32.AND P4, PT, R116, 0x7fffff4c, PT ;  /* 0x7fffff4c7400780c */ /* 0x000fe20003f86070 */
[----:B------:R-:W-:Y:S02]  /*c380*/  IMAD.WIDE R126, R4, 0x4, R154 ;  /* 0x00000004047e7825 */ /* 0x000fe400078e029a */
[----:B------:R3:W-:Y:S02]  /*c390*/  STL.64 [R1+0x2f0], R12 ;  /* 0x0002f00c01007387 */ /* 0x0007e40000100a00 */
[----:B------:R-:W2:Y:S01]  /*c3a0*/  LDC R120, c[0x0][0x230] ;  /* 0x00008c00ff787b82 */ /* 0x000ea20000000800 */
[----:B------:R-:W-:Y:S01]  /*c3b0*/  VIADD R116, R122, 0xffffff89 ;  /* 0xffffff897a747836 */ /* 0x000fe20000000000 */
[----:B------:R-:W-:Y:S01]  /*c3c0*/  LDGSTS.E [R249+0x4c00c], desc[UR16][R240.64], !P5 ;  /* 0x4c00c000f0f97fae */ /* 0x000fe2000e921850 */
[----:B------:R-:W-:Y:S01]  /*c3d0*/  ISETP.GE.U32.AND P5, PT, R2, 0x7fffff4b, PT ;  /* 0x7fffff4b0200780c */ /* 0x000fe20003fa6070 */
[----:B------:R-:W-:-:S02]  /*c3e0*/  VIADD R2, R121, 0xffffff88 ;  /* 0xffffff8879027836 */ /* 0x000fc40000000000 */
[----:B------:R-:W-:Y:S02]  /*c3f0*/  STL.64 [R1+0x7c8], R244 ;  /* 0x0007c8f401007387 */ /* 0x000fe40000100a00 */
[----:B------:R-:W2:Y:S01]  /*c400*/  LDC R122, c[0x0][0x230] ;  /* 0x00008c00ff7a7b82 */ /* 0x000ea20000000800 */
[----:B---3--:R-:W-:Y:S01]  /*c410*/  IMAD.WIDE R12, R4, 0x4, R156 ;  /* 0x00000004040c7825 */ /* 0x008fe200078e029c */
[----:B------:R-:W-:Y:S04]  /*c420*/  STL.64 [R1+0x7d8], R248 ;  /* 0x0007d8f801007387 */ /* 0x000fe80000100a00 */
[----:B------:R3:W-:Y:S02]  /*c430*/  LDGSTS.E [R250+0x48000], desc[UR16][R126.64], !P6 ;  /* 0x480000007efa7fae */ /* 0x0007e4000f121850 */
[----:B------:R-:W2:Y:S02]  /*c440*/  LDC R121, c[0x0][0x230] ;  /* 0x00008c00ff797b82 */ /* 0x000ea40000000800 */
[----:B------:R-:W-:Y:S01]  /*c450*/  STL.64 [R1+0x7d0], R240 ;  /* 0x0007d0f001007387 */ /* 0x000fe20000100a00 */
[----:B------:R-:W-:-:S03]  /*c460*/  ISETP.GE.U32.AND P6, PT, R116, 0x7fffff4a, PT ;  /* 0x7fffff4a7400780c */ /* 0x000fc60003fc6070 */
[----:B------:R3:W-:Y:S01]  /*c470*/  STL.64 [R1+0x388], R126 ;  /* 0x0003887e01007387 */ /* 0x0007e20000100a00 */
[----:B------:R-:W-:Y:S01]  /*c480*/  IMAD.WIDE R128, R4, 0x4, R218 ;  /* 0x0000000404807825 */ /* 0x000fe200078e02da */
[----:B------:R-:W2:Y:S02]  /*c490*/  LDC R157, c[0x0][0x230] ;  /* 0x00008c00ff9d7b82 */ /* 0x000ea40000000800 */
[----:B------:R4:W-:Y:S01]  /*c4a0*/  LDGSTS.E [R250+0x48004], desc[UR16][R12.64], !P1 ;  /* 0x480040000cfa7fae */ /* 0x0009e2000c921850 */
[----:B------:R-:W-:Y:S01]  /*c4b0*/  ISETP.GE.U32.AND P1, PT, R2, 0x7fffff49, PT ;  /* 0x7fffff490200780c */ /* 0x000fe20003f26070 */
[----:B------:R-:W-:Y:S02]  /*c4c0*/  VIADD R2, R124, 0xffffffa6 ;  /* 0xffffffa67c027836 */ /* 0x000fe40000000000 */
[----:B------:R4:W-:Y:S01]  /*c4d0*/  STL.64 [R1+0x370], R12 ;  /* 0x0003700c01007387 */ /* 0x0009e20000100a00 */
[----:B-1----:R-:W-:Y:S01]  /*c4e0*/  VIADD R116, R123, 0xffffffa7 ;  /* 0xffffffa77b747836 */ /* 0x002fe20000000000 */
[----:B------:R-:W1:Y:S01]  /*c4f0*/  LDC R124, c[0x0][0x230] ;  /* 0x00008c00ff7c7b82 */ /* 0x000e620000000800 */
[----:B---3--:R-:W-:-:S05]  /*c500*/  IMAD.WIDE R126, R4, 0x4, R158 ;  /* 0x00000004047e7825 */ /* 0x008fca00078e029e */
[----:B------:R3:W-:Y:S02]  /*c510*/  LDGSTS.E [R250+0x48008], desc[UR16][R126.64], !P2 ;  /* 0x480080007efa7fae */ /* 0x0007e4000d121850 */
[----:B------:R-:W1:Y:S01]  /*c520*/  LDC R123, c[0x0][0x230] ;  /* 0x00008c00ff7b7b82 */ /* 0x000e620000000800 */
[----:B----4-:R-:W-:Y:S01]  /*c530*/  IMAD.WIDE R12, R4, 0x4, R160 ;  /* 0x00000004040c7825 */ /* 0x010fe200078e02a0 */
[----:B------:R3:W-:Y:S04]  /*c540*/  STL.64 [R1+0x368], R126 ;  /* 0x0003687e01007387 */ /* 0x0007e80000100a00 */
[----:B------:R4:W-:Y:S01]  /*c550*/  LDGSTS.E [R250+0x4800c], desc[UR16][R12.64], !P3 ;  /* 0x4800c0000cfa7fae */ /* 0x0009e2000d921850 */
[----:B------:R-:W-:Y:S01]  /*c560*/  ISETP.GE.U32.AND P3, PT, R2, 0x7fffff67, PT ;  /* 0x7fffff670200780c */ /* 0x000fe20003f66070 */
[----:B------:R-:W1:Y:S01]  /*c570*/  LDC R160, c[0x0][0x230] ;  /* 0x00008c00ffa07b82 */ /* 0x000e620000000800 */
[----:B------:R-:W-:Y:S01]  /*c580*/  IADD3 R2, R118, -0x5b, RZ ;  /* 0xffffffa576027810 */ /* 0x000fe20007ffe0ff */
[----:B------:R4:W-:Y:S01]  /*c590*/  STL.64 [R1+0x358], R12 ;  /* 0x0003580c01007387 */ /* 0x0009e20000100a00 */
[----:B------:R-:W-:Y:S01]  /*c5a0*/  ISETP.GE.U32.AND P2, PT, R116, 0x7fffff68, PT ;  /* 0x7fffff687400780c */ /* 0x000fe20003f46070 */
[----:B--2---:R-:W-:-:S02]  /*c5b0*/  VIADD R116, R119, 0xffffffa4 ;  /* 0xffffffa477747836 */ /* 0x004fc40000000000 */
[----:B---3--:R-:W-:Y:S01]  /*c5c0*/  IMAD.WIDE R126, R4, 0x4, R220 ;  /* 0x00000004047e7825 */ /* 0x008fe200078e02dc */
[----:B------:R-:W-:Y:S01]  /*c5d0*/  LDGSTS.E [R250+0x4c000], desc[UR16][R128.64], !P4 ;  /* 0x4c00000080fa7fae */ /* 0x000fe2000e121850 */
[----:B------:R-:W2:Y:S01]  /*c5e0*/  LDC R118, c[0x0][0x230] ;  /* 0x00008c00ff767b82 */ /* 0x000ea20000000800 */
[----:B------:R-:W-:Y:S01]  /*c5f0*/  ISETP.GE.U32.AND P4, PT, R2, 0x7fffff66, PT ;  /* 0x7fffff660200780c */ /* 0x000fe20003f86070 */
[----:B------:R-:W-:Y:S01]  /*c600*/  VIADD R2, R120, 0xffffff87 ;  /* 0xffffff8778027836 */ /* 0x000fe20000000000 */
[----:B------:R-:W-:Y:S01]  /*c610*/  STL.64 [R1+0x2e0], R128 ;  /* 0x0002e08001007387 */ /* 0x000fe20000100a00 */
[----:B----4-:R-:W-:-:S03]  /*c620*/  IMAD.WIDE R12, R4, 0x4, R222 ;  /* 0x00000004040c7825 */ /* 0x010fc600078e02de */
[----:B------:R3:W-:Y:S01]  /*c630*/  LDGSTS.E [R250+0x4c004], desc[UR16][R126.64], !P5 ;  /* 0x4c0040007efa7fae */ /* 0x0007e2000e921850 */
[----:B------:R-:W4:Y:S01]  /*c640*/  LDC R119, c[0x0][0x230] ;  /* 0x00008c00ff777b82 */ /* 0x000f220000000800 */
[----:B------:R-:W-:Y:S01]  /*c650*/  ISETP.GE.U32.AND P5, PT, R116, 0x7fffff65, PT ;  /* 0x7fffff657400780c */ /* 0x000fe20003fa6070 */
[----:B------:R-:W-:Y:S01]  /*c660*/  VIADD R116, R122, 0xffffff86 ;  /* 0xffffff867a747836 */ /* 0x000fe20000000000 */
[----:B------:R3:W-:Y:S05]  /*c670*/  STL.64 [R1+0x2d8], R126 ;  /* 0x0002d87e01007387 */ /* 0x0007ea0000100a00 */
[----:B------:R-:W4:Y:S01]  /*c680*/  LDC R120, c[0x0][0x230] ;  /* 0x00008c00ff787b82 */ /* 0x000f220000000800 */
[----:B------:R1:W-:Y:S04]  /*c690*/  STL.64 [R1+0x2c0], R12 ;  /* 0x0002c00c01007387 */ /* 0x0003e80000100a00 */
[----:B------:R1:W-:Y:S01]  /*c6a0*/  LDGSTS.E [R250+0x4c008], desc[UR16][R12.64], !P6 ;  /* 0x4c0080000cfa7fae */ /* 0x0003e2000f121850 */
[----:B------:R-:W-:Y:S01]  /*c6b0*/  ISETP.GE.U32.AND P6, PT, R2, 0x7fffff48, PT ;  /* 0x7fffff480200780c */ /* 0x000fe20003fc6070 */
[C---:B---3--:R-:W-:Y:S01]  /*c6c0*/  IMAD.WIDE R126, R4.reuse, 0x4, R224 ;  /* 0x00000004047e7825 */ /* 0x048fe200078e02e0 */
[----:B------:R-:W3:Y:S03]  /*c6d0*/  LDC R122, c[0x0][0x230] ;  /* 0x00008c00ff7a7b82 */ /* 0x000ee60000000800 */
[----:B------:R-:W-:Y:S01]  /*c6e0*/  VIADD R2, R121, 0xffffff85 ;  /* 0xffffff8579027836 */ /* 0x000fe20000000000 */
[----:B------:R2:W-:Y:S04]  /*c6f0*/  LDGSTS.E [R250+0x4c00c], desc[UR16][R126.64], !P1 ;  /* 0x4c00c0007efa7fae */ /* 0x0005e8000c921850 */
[----:B------:R-:W3:Y:S01]  /*c700*/  LDC R121, c[0x0][0x230] ;  /* 0x00008c00ff797b82 */ /* 0x000ee20000000800 */
[----:B-1----:R-:W-:Y:S01]  /*c710*/  IMAD.WIDE R12, R4, 0x4, R162 ;  /* 0x00000004040c7825 */ /* 0x002fe200078e02a2 */
[----:B------:R2:W-:Y:S01]  /*c720*/  STL.64 [R1+0x2b8], R126 ;  /* 0x0002b87e01007387 */ /* 0x0005e20000100a00 */
[----:B------:R-:W-:-:S03]  /*c730*/  ISETP.GE.U32.AND P1, PT, R116, 0x7fffff47, PT ;  /* 0x7fffff477400780c */ /* 0x000fc60003f26070 */
[----:B------:R1:W-:Y:S01]  /*c740*/  LDGSTS.E [R251+0x48000], desc[UR16][R12.64], !P2 ;  /* 0x480000000cfb7fae */ /* 0x0003e2000d121850 */
[----:B------:R-:W-:Y:S01]  /*c750*/  ISETP.GE.U32.AND P2, PT, R2, 0x7fffff46, PT ;  /* 0x7fffff460200780c */ /* 0x000fe20003f46070 */
[----:B------:R-:W-:Y:S01]  /*c760*/  VIADD R2, R124, 0xffffffa3 ;  /* 0xffffffa37c027836 */ /* 0x000fe20000000000 */
[----:B------:R-:W3:Y:S01]  /*c770*/  LDC R155, c[0x0][0x230] ;  /* 0x00008c00ff9b7b82 */ /* 0x000ee20000000800 */
[----:B------:R1:W-:Y:S01]  /*c780*/  STL.64 [R1+0x380], R12 ;  /* 0x0003800c01007387 */ /* 0x0003e20000100a00 */
[----:B------:R-:W-:Y:S02]  /*c790*/  VIADD R116, R123, 0xffffff84 ;  /* 0xffffff847b747836 */ /* 0x000fe40000000000 */
[----:B--2---:R-:W-:-:S04]  /*c7a0*/  IMAD.WIDE R126, R4, 0x4, R164 ;  /* 0x00000004047e7825 */ /* 0x004fc800078e02a4 */
[----:B------:R-:W2:Y:S01]  /*c7b0*/  LDC R124, c[0x0][0x230] ;  /* 0x00008c00ff7c7b82 */ /* 0x000ea20000000800 */
[----:B------:R4:W-:Y:S01]  /*c7c0*/  LDGSTS.E [R251+0x48004], desc[UR16][R126.64], !P3 ;  /* 0x480040007efb7fae */ /* 0x0009e2000d921850 */
[----:B-1----:R-:W-:-:S03]  /*c7d0*/  IMAD.WIDE R12, R4, 0x4, R166 ;  /* 0x00000004040c7825 */ /* 0x002fc600078e02a6 */
[----:B------:R4:W-:Y:S01]  /*c7e0*/  STL.64 [R1+0x378], R126 ;  /* 0x0003787e01007387 */ /* 0x0009e20000100a00 */
[----:B------:R-:W-:Y:S02]  /*c7f0*/  ISETP.GE.U32.AND P3, PT, R116, 0x7fffff45, PT ;  /* 0x7fffff457400780c */ /* 0x000fe40003f66070 */
[----:B------:R-:W1:Y:S01]  /*c800*/  LDC R123, c[0x0][0x230] ;  /* 0x00008c00ff7b7b82 */ /* 0x000e620000000800 */
[----:B------:R-:W-:Y:S01]  /*c810*/  IMAD.WIDE R128, R4, 0x4, R168 ;  /* 0x0000000404807825 */ /* 0x000fe200078e02a8 */
[----:B------:R4:W-:Y:S01]  /*c820*/  LDGSTS.E [R251+0x48008], desc[UR16][R12.64], !P4 ;  /* 0x480080000cfb7fae */ /* 0x0009e2000e121850 */
[----:B------:R-:W-:Y:S02]  /*c830*/  ISETP.GE.U32.AND P4, PT, R2, 0x7fffff64, PT ;  /* 0x7fffff640200780c */ /* 0x000fe40003f86070 */
[----:B------:R-:W-:Y:S01]  /*c840*/  VIADD R2, R118, 0xffffffa2 ;  /* 0xffffffa276027836 */ /* 0x000fe20000000000 */
[----:B------:R4:W-:Y:S02]  /*c850*/  STL.64 [R1+0x360], R12 ;  /* 0x0003600c01007387 */ /* 0x0009e40000100a00 */
[----:B------:R-:W1:Y:S01]  /*c860*/  LDC R159, c[0x0][0x230] ;  /* 0x00008c00ff9f7b82 */ /* 0x000e620000000800 */
[----:B----4-:R-:W-:Y:S01]  /*c870*/  IMAD.WIDE R126, R4, 0x4, R226 ;  /* 0x00000004047e7825 */ /* 0x010fe200078e02e2 */
[----:B------:R-:W-:Y:S03]  /*c880*/  STL.64 [R1+0x350], R128 ;  /* 0x0003508001007387 */ /* 0x000fe60000100a00 */
[----:B------:R-:W-:Y:S01]  /*c890*/  VIADD R116, R119, 0xffffffa1 ;  /* 0xffffffa177747836 */ /* 0x000fe20000000000 */
[----:B------:R-:W-:Y:S01]  /*c8a0*/  LDGSTS.E [R251+0x4800c], desc[UR16][R128.64], !P5 ;  /* 0x4800c00080fb7fae */ /* 0x000fe2000e921850 */
[----:B------:R-:W-:Y:S01]  /*c8b0*/  VIADD R160, R160, 0xffffff80 ;  /* 0xffffff80a0a07836 */ /* 0x000fe20000000000 */
[----:B------:R-:W4:Y:S01]  /*c8c0*/  LDC R118, c[0x0][0x230] ;  /* 0x00008c00ff767b82 */ /* 0x000f220000000800 */
[----:B------:R-:W-:Y:S01]  /*c8d0*/  IMAD.WIDE R12, R4, 0x4, R228 ;  /* 0x00000004040c7825 */ /* 0x000fe200078e02e4 */
[----:B------:R-:W-:Y:S01]  /*c8e0*/  ISETP.GE.U32.AND P5, PT, R2, 0x7fffff63, PT ;  /* 0x7fffff630200780c */ /* 0x000fe20003fa6070 */
[----:B------:R2:W-:Y:S02]  /*c8f0*/  STL.64 [R1+0x2a0], R126 ;  /* 0x0002a07e01007387 */ /* 0x0005e40000100a00 */
[----:B------:R-:W-:-:S02]  /*c900*/  VIADD R2, R120, 0xffffffa0 ;  /* 0xffffffa078027836 */ /* 0x000fc40000000000 */
[----:B------:R2:W-:Y:S01]  /*c910*/  LDGSTS.E [R251+0x4c000], desc[UR16][R126.64], !P6 ;  /* 0x4c0000007efb7fae */ /* 0x0005e2000f121850 */
[----:B------:R-:W-:Y:S01]  /*c920*/  ISETP.GE.U32.AND P6, PT, R116, 0x7fffff62, PT ;  /* 0x7fffff627400780c */ /* 0x000fe20003fc6070 */
[----:B------:R-:W1:Y:S02]  /*c930*/  LDC R119, c[0x0][0x230] ;  /* 0x00008c00ff777b82 */ /* 0x000e640000000800 */
[----:B------:R2:W-:Y:S01]  /*c940*/  STL.64 [R1+0x298], R12 ;  /* 0x0002980c01007387 */ /* 0x0005e20000100a00 */
[----:B---3--:R-:W-:-:S03]  /*c950*/  IADD3 R116, R122, -0x7d, RZ ;  /* 0xffffff837a747810 */ /* 0x008fc60007ffe0ff */
[----:B------:R3:W-:Y:S02]  /*c960*/  LDGSTS.E [R251+0x4c004], desc[UR16][R12.64], !P1 ;  /* 0x4c0040000cfb7fae */ /* 0x0007e4000c921850 */
[----:B------:R-:W1:Y:S01]  /*c970*/  LDC R120, c[0x0][0x230] ;  /* 0x00008c00ff787b82 */ /* 0x000e620000000800 */
[----:B--2---:R-:W-:Y:S01]  /*c980*/  IMAD.WIDE R126, R4, 0x4, R230 ;  /* 0x00000004047e7825 */ /* 0x004fe200078e02e6 */
[----:B------:R-:W-:-:S03]  /*c990*/  ISETP.GE.U32.AND P1, PT, R2, 0x7fffff61, PT ;  /* 0x7fffff610200780c */ /* 0x000fc60003f26070 */
[----:B------:R-:W-:Y:S01]  /*c9a0*/  VIADD R2, R121, 0xffffff82 ;  /* 0xffffff8279027836 */ /* 0x000fe20000000000 */
[----:B------:R2:W-:Y:S02]  /*c9b0*/  STL.64 [R1+0x280], R126 ;  /* 0x0002807e01007387 */ /* 0x0005e40000100a00 */
[----:B------:R-:W1:Y:S01]  /*c9c0*/  LDC R122, c[0x0][0x230] ;  /* 0x00008c00ff7a7b82 */ /* 0x000e620000000800 */
[----:B---3--:R-:W-:Y:S01]  /*c9d0*/  IMAD.WIDE R12, R4, 0x4, R232 ;  /* 0x00000004040c7825 */ /* 0x008fe200078e02e8 */
[----:B------:R2:W-:Y:S01]  /*c9e0*/  LDGSTS.E [R251+0x4c008], desc[UR16][R126.64], !P2 ;  /* 0x4c0080007efb7fae */ /* 0x0005e2000d121850 */
[----:B------:R-:W-:-:S03]  /*c9f0*/  ISETP.GE.U32.AND P2, PT, R116, 0x7fffff44, PT ;  /* 0x7fffff447400780c */ /* 0x000fc60003f46070 */
[----:B------:R3:W-:Y:S02]  /*ca00*/  STL.64 [R1+0x278], R12 ;  /* 0x0002780c01007387 */ /* 0x0007e40000100a00 */
[----:B------:R-:W1:Y:S02]  /*ca10*/  LDC R121, c[0x0][0x230] ;  /* 0x00008c00ff797b82 */ /* 0x000e640000000800 */
[----:B------:R3:W-:Y:S01]  /*ca20*/  LDGSTS.E [R251+0x4c00c], desc[UR16][R12.64], !P3 ;  /* 0x4c00c0000cfb7fae */ /* 0x0007e2000d921850 */
[----:B--2---:R-:W-:-:S03]  /*ca30*/  IMAD.WIDE R126, R4, 0x4, R170 ;  /* 0x00000004047e7825 */ /* 0x004fc600078e02aa */
[----:B------:R-:W-:Y:S01]  /*ca40*/  STL.64 [R1+0x7e0], R250 ;  /* 0x0007e0fa01007387 */ /* 0x000fe20000100a00 */
[----:B------:R-:W-:Y:S01]  /*ca50*/  ISETP.GE.U32.AND P3, PT, R2, 0x7fffff43, PT ;  /* 0x7fffff430200780c */ /* 0x000fe20003f66070 */
[----:B------:R-:W-:Y:S02]  /*ca60*/  VIADD R2, R124, 0xffffff7f ;  /* 0xffffff7f7c027836 */ /* 0x000fe40000000000 */
[----:B------:R2:W-:Y:S01]  /*ca70*/  STL.64 [R1+0x348], R126 ;  /* 0x0003487e01007387 */ /* 0x0005e20000100a00 */
[----:B---3--:R-:W-:-:S03]  /*ca80*/  IMAD.WIDE R12, R4, 0x4, R172 ;  /* 0x00000004040c7825 */ /* 0x008fc600078e02ac */
[----:B------:R2:W-:Y:S01]  /*ca90*/  LDGSTS.E [R8+0x48000], desc[UR16][R126.64], !P4 ;  /* 0x480000007e087fae */ /* 0x0005e2000e121850 */
[----:B------:R-:W-:-:S03]  /*caa0*/  IMAD.WIDE R124, R4, 0x4, R176 ;  /* 0x00000004047c7825 */ /* 0x000fc600078e02b0 */
[----:B------:R3:W-:Y:S04]  /*cab0*/  STL.64 [R1+0x340], R12 ;  /* 0x0003400c01007387 */ /* 0x0007e80000100a00 */
[----:B------:R3:W-:Y:S01]  /*cac0*/  LDGSTS.E [R8+0x48004], desc[UR16][R12.64], !P5 ;  /* 0x480040000c087fae */ /* 0x0007e2000e921850 */
[----:B--2---:R-:W-:-:S05]  /*cad0*/  IMAD.WIDE R126, R4, 0x4, R174 ;  /* 0x00000004047e7825 */ /* 0x004fca00078e02ae */
[----:B------:R-:W-:Y:S01]  /*cae0*/  STL.64 [R1+0x448], R126 ;  /* 0x0004487e01007387 */ /* 0x000fe20000100a00 */
[----:B---3--:R-:W-:-:S03]  /*caf0*/  IMAD.WIDE R12, R4, 0x4, R234 ;  /* 0x00000004040c7825 */ /* 0x008fc600078e02ea */
[----:B------:R-:W-:Y:S04]  /*cb00*/  STL.64 [R1+0x440], R124 ;  /* 0x0004407c01007387 */ /* 0x000fe80000100a00 */
[----:B------:R2:W-:Y:S04]  /*cb10*/  LDGSTS.E [R8+0x48008], desc[UR16][R126.64], !P6 ;  /* 0x480080007e087fae */ /* 0x0005e8000f121850 */
[----:B------:R3:W-:Y:S04]  /*cb20*/  STL.64 [R1+0x438], R12 ;  /* 0x0004380c01007387 */ /* 0x0007e80000100a00 */
[----:B------:R2:W-:Y:S04]  /*cb30*/  LDGSTS.E [R8+0x4800c], desc[UR16][R124.64], !P1 ;  /* 0x4800c0007c087fae */ /* 0x0005e8000c921850 */
[----:B------:R-:W-:Y:S04]  /*cb40*/  STL [R1+0x7e8], R160 ;  /* 0x0007e8a001007387 */ /* 0x000fe80000100800 */
[----:B------:R2:W-:Y:S04]  /*cb50*/  LDGSTS.E [R8+0x4c000], desc[UR16][R12.64], !P2 ;  /* 0x4c0000000c087fae */ /* 0x0005e8000d121850 */
[----:B------:R-:W2:Y:S04]  /*cb60*/  LDL.LU.64 R130, [R1+0x1e8] ;  /* 0x0001e80001827983 */ /* 0x000ea80000300a00 */
[----:B---3--:R-:W3:Y:S04]  /*cb70*/  LDL.LU.64 R12, [R1+0x1e0] ;  /* 0x0001e000010c7983 */ /* 0x008ee80000300a00 */
[----:B------:R-:W3:Y:S04]  /*cb80*/  LDL.LU.64 R178, [R1+0x1d8] ;  /* 0x0001d80001b27983 */ /* 0x000ee80000300a00 */
[----:B------:R-:W3:Y:S04]  /*cb90*/  LDL.LU.64 R192, [R1+0x1d0] ;  /* 0x0001d00001c07983 */ /* 0x000ee80000300a00 */
[----:B------:R-:W3:Y:S01]  /*cba0*/  LDL.LU.64 R184, [R1+0x1c8] ;  /* 0x0001c80001b87983 */ /* 0x000ee20000300a00 */
[----:B------:R-:W-:Y:S01]  /*cbb0*/  ISETP.GE.U32.AND P5, PT, R2, 0x7fffff40, PT ;  /* 0x7fffff400200780c */ /* 0x000fe20003fa6070 */
[----:B----4-:R-:W-:-:S02]  /*cbc0*/  VIADD R2, R118, 0xffffff7e ;  /* 0xffffff7e76027836 */ /* 0x010fc40000000000 */
[----:B-1----:R-:W-:Y:S02]  /*cbd0*/  VIADD R116, R123, 0xffffff81 ;  /* 0xffffff817b747836 */ /* 0x002fe40000000000 */
[----:B--2---:R-:W-:Y:S01]  /*cbe0*/  IMAD.WIDE R126, R4, 0x4, R236 ;  /* 0x00000004047e7825 */ /* 0x004fe200078e02ec */
[----:B------:R-:W-:Y:S01]  /*cbf0*/  ISETP.GE.U32.AND P6, PT, R2, 0x7fffff3f, PT ;  /* 0x7fffff3f0200780c */ /* 0x000fe20003fc6070 */
[----:B------:R-:W2:Y:S02]  /*cc00*/  LDL.LU.64 R182, [R1+0x1c0] ;  /* 0x0001c00001b67983 */ /* 0x000ea40000300a00 */
[----:B------:R-:W-:Y:S01]  /*cc10*/  VIADD R2, R119, 0xffffff7d ;  /* 0xffffff7d77027836 */ /* 0x000fe20000000000 */
[----:B------:R-:W-:Y:S01]  /*cc20*/  ISETP.GE.U32.AND P4, PT, R116, 0x7fffff42, PT ;  /* 0x7fffff427400780c */ /* 0x000fe20003f86070 */
[----:B------:R-:W-:Y:S01]  /*cc30*/  IMAD.WIDE R124, R4, 0x4, R238 ;  /* 0x00000004047c7825 */ /* 0x000fe200078e02ee */
[----:B------:R-:W-:Y:S01]  /*cc40*/  ISETP.GE.U32.AND P1, PT, R160, 0x7fffff41, PT ;  /* 0x7fffff41a000780c */ /* 0x000fe20003f26070 */
[----:B------:R1:W-:Y:S01]  /*cc50*/  STL.64 [R1+0x430], R126 ;  /* 0x0004307e01007387 */ /* 0x0003e20000100a00 */
[----:B------:R-:W-:Y:S01]  /*cc60*/  ISETP.GE.U32.AND P2, PT, R2, 0x7fffff3e, PT ;  /* 0x7fffff3e0200780c */ /* 0x000fe20003f46070 */
[----:B------:R-:W-:-:S02]  /*cc70*/  IMAD.WIDE R118, R4, 0x4, R242 ;  /* 0x0000000404767825 */ /* 0x000fc400078e02f2 */
[----:B------:R3:W-:Y:S02]  /*cc80*/  STL.64 [R1+0x800], R4 ;  /* 0x0008000401007387 */ /* 0x0007e40000100a00 */
[----:B------:R-:W-:Y:S02]  /*cc90*/  VIADD R2, R120, 0xffffff7c ;  /* 0xffffff7c78027836 */ /* 0x000fe40000000000 */
[----:B------:R-:W-:Y:S04]  /*cca0*/  STL.64 [R1+0x428], R124 ;  /* 0x0004287c01007387 */ /* 0x000fe80000100a00 */
[----:B------:R-:W4:Y:S04]  /*ccb0*/  LDL.LU.64 R180, [R1+0x1b8] ;  /* 0x0001b80001b47983 */ /* 0x000f280000300a00 */
[----:B------:R-:W-:Y:S04]  /*ccc0*/  STL.64 [R1+0x420], R118 ;  /* 0x0004207601007387 */ /* 0x000fe80000100a00 */
[----:B------:R-:W-:Y:S01]  /*ccd0*/  LDGSTS.E [R8+0x4c004], desc[UR16][R126.64], !P3 ;  /* 0x4c0040007e087fae */ /* 0x000fe2000d921850 */
[----:B------:R-:W-:Y:S01]  /*cce0*/  ISETP.GE.U32.AND P3, PT, R2, 0x7fffff3d, PT ;  /* 0x7fffff3d0200780c */ /* 0x000fe20003f66070 */
[----:B------:R-:W-:-:S02]  /*ccf0*/  VIADD R2, R122, 0xffffff7a ;  /* 0xffffff7a7a027836 */ /* 0x000fc40000000000 */
[----:B------:R-:W4:Y:S04]  /*cd00*/  LDL.LU.64 R190, [R1+0x1b0] ;  /* 0x0001b00001be7983 */ /* 0x000f280000300a00 */
[----:B------:R-:W4:Y:S01]  /*cd10*/  LDL.LU.64 R188, [R1+0x1a8] ;  /* 0x0001a80001bc7983 */ /* 0x000f220000300a00 */
[----:B------:R-:W-:-:S03]  /*cd20*/  VIADD R152, R152, 0xffffff79 ;  /* 0xffffff7998987836 */ /* 0x000fc60000000000 */
[----:B------:R-:W-:Y:S04]  /*cd30*/  LDGSTS.E [R8+0x4c008], desc[UR16][R124.64], !P4 ;  /* 0x4c0080007c087fae */ /* 0x000fe8000e121850 */
[----:B------:R4:W-:Y:S01]  /*cd40*/  LDGSTS.E [R8+0x4c00c], desc[UR16][R118.64], !P1 ;  /* 0x4c00c00076087fae */ /* 0x0009e2000c921850 */
[----:B------:R-:W-:Y:S02]  /*cd50*/  ISETP.GE.U32.AND P1, PT, R2, 0x7fffff3b, PT ;  /* 0x7fffff3b0200780c */ /* 0x000fe40003f26070 */
[----:B------:R-:W-:Y:S01]  /*cd60*/  SHF.L.U32 R2, R117, 0x6, RZ ;  /* 0x0000000675027819 */ /* 0x000fe200000006ff */
[----:B------:R-:W4:Y:S04]  /*cd70*/  LDL.LU.64 R186, [R1+0x1a0] ;  /* 0x0001a00001ba7983 */ /* 0x000f280000300a00 */
[----:B------:R-:W4:Y:S01]  /*cd80*/  LDL.LU.64 R128, [R1+0x198] ;  /* 0x0001980001807983 */ /* 0x000f220000300a00 */
[----:B------:R-:W-:-:S03]  /*cd90*/  VIADD R116, R121, 0xffffff7b ;  /* 0xffffff7b79747836 */ /* 0x000fc60000000000 */
[----:B-1----:R-:W4:Y:S04]  /*cda0*/  LDL.LU.64 R126, [R1+0x190] ;  /* 0x00019000017e7983 */ /* 0x002f280000300a00 */
[----:B------:R-:W-:Y:S04]  /*cdb0*/  STL [R1+0x7ec], R157 ;  /* 0x0007ec9d01007387 */ /* 0x000fe80000100800 */
[----:B------:R-:W-:Y:S04]  /*cdc0*/  STL [R1+0x7f0], R155 ;  /* 0x0007f09b01007387 */ /* 0x000fe80000100800 */
[----:B------:R-:W-:Y:S04]  /*cdd0*/  STL [R1+0x7f4], R159 ;  /* 0x0007f49f01007387 */ /* 0x000fe80000100800 */
[----:B------:R-:W-:Y:S01]  /*cde0*/  STL.64 [R1+0x7f8], R152 ;  /* 0x0007f89801007387 */ /* 0x000fe20000100a00 */
[----:B------:R-:W-:-:S03]  /*cdf0*/  ISETP.GE.U32.AND P4, PT, R116, 0x7fffff3c, PT ;  /* 0x7fffff3c7400780c */ /* 0x000fc60003f86070 */
[----:B------:R-:W0:Y:S01]  /*ce00*/  LDGDEPBAR ;  /* 0x00000000000079af */ /* 0x000e220000000000 */
[----:B------:R-:W-:-:S04]  /*ce10*/  IMAD.WIDE R116, R2, 0x4, R130 ;  /* 0x0000000402747825 */ /* 0x000fc800078e0282 */
[C---:B---3--:R-:W-:Y:S02]  /*ce20*/  IMAD.WIDE R4, R2.reuse, 0x4, R12 ;  /* 0x0000000402047825 */ /* 0x048fe400078e020c */
[----:B------:R-:W3:Y:S04]  /*ce30*/  LDL.LU.64 R12, [R1+0x188] ;  /* 0x00018800010c7983 */ /* 0x000ee80000300a00 */
[----:B------:R1:W-:Y:S04]  /*ce40*/  STL.64 [R1+0x1e8], R116 ;  /* 0x0001e87401007387 */ /* 0x0003e80000100a00 */
[----:B------:R2:W-:Y:S01]  /*ce50*/  STL.64 [R1+0x1e0], R4 ;  /* 0x0001e00401007387 */ /* 0x0005e20000100a00 */
[----:B-1----:R-:W-:-:S03]  /*ce60*/  IMAD.WIDE R116, R2, 0x4, R184 ;  /* 0x0000000402747825 */ /* 0x002fc600078e02b8 */
[----:B------:R-:W3:Y:S01]  /*ce70*/  LDL.LU.64 R184, [R1+0x180] ;  /* 0x0001800001b87983 */ /* 0x000ee20000300a00 */
[----:B------:R-:W-:-:S03]  /*ce80*/  IMAD.WIDE R240, R2, 0x4, R178 ;  /* 0x0000000402f07825 */ /* 0x000fc600078e02b2 */
[----:B------:R-:W-:Y:S01]  /*ce90*/  STL.64 [R1+0x1c8], R116 ;  /* 0x0001c87401007387 */ /* 0x000fe20000100a00 */
[----:B--2---:R-:W-:-:S03]  /*cea0*/  IMAD.WIDE R4, R2, 0x4, R182 ;  /* 0x0000000402047825 */ /* 0x004fc600078e02b6 */
[----:B------:R-:W2:Y:S01]  /*ceb0*/  LDL.LU.64 R182, [R1+0x178] ;  /* 0x0001780001b67983 */ /* 0x000ea20000300a00 */
[----:B------:R-:W-:-:S03]  /*cec0*/  IMAD.WIDE R232, R2, 0x4, R192 ;  /* 0x0000000402e87825 */ /* 0x000fc600078e02c0 */
[----:B------:R-:W-:Y:S04]  /*ced0*/  STL.64 [R1+0x1d8], R240 ;  /* 0x0001d8f001007387 */ /* 0x000fe80000100a00 */
[----:B------:R1:W-:Y:S01]  /*cee0*/  STL.64 [R1+0x1c0], R4 ;  /* 0x0001c00401007387 */ /* 0x0003e20000100a00 */
[----:B----4-:R-:W-:-:S03]  /*cef0*/  IMAD.WIDE R244, R2, 0x4, R180 ;  /* 0x0000000402f47825 */ /* 0x010fc600078e02b4 */
[----:B------:R-:W-:Y:S04]  /*cf00*/  STL.64 [R1+0x808], R240 ;  /* 0x000808f001007387 */ /* 0x000fe80000100a00 */
[----:B------:R-:W4:Y:S04]  /*cf10*/  LDL.LU.64 R180, [R1+0x170] ;  /* 0x0001700001b47983 */ /* 0x000f280000300a00 */
[----:B------:R-:W-:Y:S04]  /*cf20*/  STL.64 [R1+0x1d0], R232 ;  /* 0x0001d0e801007387 */ /* 0x000fe80000100a00 */
[----:B------:R-:W-:Y:S01]  /*cf30*/  STL.64 [R1+0x810], R232 ;  /* 0x000810e801007387 */ /* 0x000fe20000100a00 */
[----:B-1----:R-:W-:-:S03]  /*cf40*/  IMAD.WIDE R4, R2, 0x4, R188 ;  /* 0x0000000402047825 */ /* 0x002fc600078e02bc */
[----:B------:R-:W4:Y:S04]  /*cf50*/  LDL.LU.64 R196, [R1+0x168] ;  /* 0x0001680001c47983 */ /* 0x000f280000300a00 */
[----:B------:R-:W4:Y:S01]  /*cf60*/  LDL.LU.64 R194, [R1+0x160] ;  /* 0x0001600001c27983 */ /* 0x000f220000300a00 */
[----:B------:R-:W-:-:S03]  /*cf70*/  IMAD.WIDE R230, R2, 0x4, R190 ;  /* 0x0000000402e67825 */ /* 0x000fc600078e02be */
[----:B------:R-:W4:Y:S04]  /*cf80*/  LDL.LU.64 R136, [R1+0x158] ;  /* 0x0001580001887983 */ /* 0x000f280000300a00 */
[----:B------:R3:W-:Y:S04]  /*cf90*/  STL.64 [R1+0x1a8], R4 ;  /* 0x0001a80401007387 */ /* 0x0007e80000100a00 */
[----:B------:R-:W4:Y:S01]  /*cfa0*/  LDL.LU.64 R134, [R1+0x150] ;  /* 0x0001500001867983 */ /* 0x000f220000300a00 */
[----:B------:R-:W-:-:S03]  /*cfb0*/  IMAD.WIDE R152, R2, 0x4, R186 ;  /* 0x0000000402987825 */ /* 0x000fc600078e02ba */
[----:B------:R-:W-:Y:S04]  /*cfc0*/  STL.64 [R1+0x1b8], R244 ;  /* 0x0001b8f401007387 */ /* 0x000fe80000100a00 */
[----:B------:R1:W-:Y:S04]  /*cfd0*/  STL.64 [R1+0x818], R244 ;  /* 0x000818f401007387 */ /* 0x0003e80000100a00 */
[----:B------:R-:W4:Y:S04]  /*cfe0*/  LDL.LU.64 R132, [R1+0x148] ;  /* 0x0001480001847983 */ /* 0x000f280000300a00 */
[----:B------:R-:W4:Y:S01]  /*cff0*/  LDL.LU.64 R130, [R1+0x140] ;  /* 0x0001400001827983 */ /* 0x000f220000300a00 */
[----:B------:R-:W-:-:S03]  /*d000*/  IMAD.WIDE R246, R2, 0x4, R128 ;  /* 0x0000000402f67825 */ /* 0x000fc600078e0280 */
[----:B------:R-:W4:Y:S04]  /*d010*/  LDL.LU.64 R178, [R1+0x138] ;  /* 0x0001380001b27983 */ /* 0x000f280000300a00 */
[----:B------:R-:W-:Y:S04]  /*d020*/  STL.64 [R1+0x1b0], R230 ;  /* 0x0001b0e601007387 */ /* 0x000fe80000100a00 */
[----:B------:R-:W4:Y:S04]  /*d030*/  LDL.LU.64 R192, [R1+0x130] ;  /* 0x0001300001c07983 */ /* 0x000f280000300a00 */
[----:B------:R-:W4:Y:S04]  /*d040*/  LDL.LU.64 R190, [R1+0x128] ;  /* 0x0001280001be7983 */ /* 0x000f280000300a00 */
[----:B------:R-:W-:Y:S04]  /*d050*/  STL.64 [R1+0x1a0], R152 ;  /* 0x0001a09801007387 */ /* 0x000fe80000100a00 */
[----:B------:R-:W4:Y:S01]  /*d060*/  LDL.LU.64 R188, [R1+0x120] ;  /* 0x0001200001bc7983 */ /* 0x000f220000300a00 */
[----:B------:R-:W-:-:S03]  /*d070*/  IMAD.WIDE R228, R2, 0x4, R126 ;  /* 0x0000000402e47825 */ /* 0x000fc600078e027e */
[----:B------:R-:W4:Y:S01]  /*d080*/  LDL.LU.64 R186, [R1+0x118] ;  /* 0x0001180001ba7983 */ /* 0x000f220000300a00 */
[----:B---3--:R-:W-:-:S05]  /*d090*/  IMAD.WIDE R4, R2, 0x4, R12 ;  /* 0x0000000402047825 */ /* 0x008fca00078e020c */
[----:B------:R3:W-:Y:S04]  /*d0a0*/  STL.64 [R1+0x188], R4 ;  /* 0x0001880401007387 */ /* 0x0007e80000100a00 */
[----:B------:R-:W-:Y:S04]  /*d0b0*/  STL.64 [R1+0x198], R246 ;  /* 0x000198f601007387 */ /* 0x000fe80000100a00 */
[----:B------:R-:W3:Y:S04]  /*d0c0*/  LDL.LU.64 R128, [R1+0x110] ;  /* 0x0001100001807983 */ /* 0x000ee80000300a00 */
[----:B------:R-:W3:Y:S01]  /*d0d0*/  LDL.LU.64 R126, [R1+0x108] ;  /* 0x00010800017e7983 */ /* 0x000ee20000300a00 */
[----:B------:R-:W-:-:S03]  /*d0e0*/  IMAD.WIDE R158, R2, 0x4, R184 ;  /* 0x00000004029e7825 */ /* 0x000fc600078e02b8 */
[----:B------:R-:W3:Y:S01]  /*d0f0*/  LDL.LU.64 R184, [R1+0x100] ;  /* 0x0001000001b87983 */ /* 0x000ee20000300a00 */
[----:B--2---:R-:W-:-:S03]  /*d100*/  IMAD.WIDE R12, R2, 0x4, R182 ;  /* 0x00000004020c7825 */ /* 0x004fc600078e02b6 */
[----:B------:R-:W2:Y:S04]  /*d110*/  LDL.LU.64 R182, [R1+0xf8] ;  /* 0x0000f80001b67983 */ /* 0x000ea80000300a00 */
[----:B------:R-:W-:Y:S01]  /*d120*/  STL.64 [R1+0x190], R228 ;  /* 0x000190e401007387 */ /* 0x000fe20000100a00 */
[----:B----4-:R-:W-:-:S03]  /*d130*/  IMAD.WIDE R226, R2, 0x4, R180 ;  /* 0x0000000402e27825 */ /* 0x010fc600078e02b4 */
[----:B------:R-:W4:Y:S04]  /*d140*/  LDL.LU.64 R180, [R1+0xf0] ;  /* 0x0000f00001b47983 */ /* 0x000f280000300a00 */
[----:B------:R-:W-:Y:S01]  /*d150*/  STL.64 [R1+0x180], R158 ;  /* 0x0001809e01007387 */ /* 0x000fe20000100a00 */
[----:B-1----:R-:W-:-:S03]  /*d160*/  IMAD.WIDE R244, R2, 0x4, R196 ;  /* 0x0000000402f47825 */ /* 0x002fc600078e02c4 */
[----:B------:R-:W-:Y:S01]  /*d170*/  STL.64 [R1+0x178], R12 ;  /* 0x0001780c01007387 */ /* 0x000fe20000100a00 */
[----:B------:R-:W-:-:S03]  /*d180*/  IMAD.WIDE R154, R2, 0x4, R194 ;  /* 0x00000004029a7825 */ /* 0x000fc600078e02c2 */
[----:B------:R1:W-:Y:S01]  /*d190*/  STL.64 [R1+0x168], R244 ;  /* 0x000168f401007387 */ /* 0x0003e20000100a00 */
[----:B------:R-:W-:-:S03]  /*d1a0*/  IMAD.WIDE R242, R2, 0x4, R136 ;  /* 0x0000000402f27825 */ /* 0x000fc600078e0288 */
[----:B------:R-:W-:Y:S04]  /*d1b0*/  STL.64 [R1+0x170], R226 ;  /* 0x000170e201007387 */ /* 0x000fe80000100a00 */
[----:B------:R-:W-:Y:S01]  /*d1c0*/  STL.64 [R1+0x160], R154 ;  /* 0x0001609a01007387 */ /* 0x000fe20000100a00 */
[----:B------:R-:W-:-:S03]  /*d1d0*/  IMAD.WIDE R168, R2, 0x4, R134 ;  /* 0x0000000402a87825 */ /* 0x000fc600078e0286 */
[----:B------:R-:W-:Y:S01]  /*d1e0*/  STL.64 [R1+0x158], R242 ;  /* 0x000158f201007387 */ /* 0x000fe20000100a00 */
[----:B------:R-:W-:-:S04]  /*d1f0*/  IMAD.WIDE R232, R2, 0x4, R132 ;  /* 0x0000000402e87825 */ /* 0x000fc800078e0284 */
[C---:B------:R-:W-:Y:S01]  /*d200*/  IMAD.WIDE R156, R2.reuse, 0x4, R130 ;  /* 0x00000004029c7825 */ /* 0x040fe200078e0282 */
[----:B------:R1:W-:Y:S03]  /*d210*/  STL.64 [R1+0x148], R232 ;  /* 0x000148e801007387 */ /* 0x0003e60000100a00 */
[C---:B------:R-:W-:Y:S01]  /*d220*/  IMAD.WIDE R238, R2.reuse, 0x4, R178 ;  /* 0x0000000402ee7825 */ /* 0x040fe200078e02b2 */
[----:B------:R-:W-:Y:S04]  /*d230*/  STL.64 [R1+0x150], R168 ;  /* 0x000150a801007387 */ /* 0x000fe80000100a00 */
[----:B------:R-:W-:Y:S01]  /*d240*/  STL.64 [R1+0x140], R156 ;  /* 0x0001409c01007387 */ /* 0x000fe20000100a00 */
[----:B------:R-:W-:-:S04]  /*d250*/  IMAD.WIDE R166, R2, 0x4, R192 ;  /* 0x0000000402a67825 */ /* 0x000fc800078e02c0 */
[C---:B------:R-:W-:Y:S01]  /*d260*/  IMAD.WIDE R240, R2.reuse, 0x4, R190 ;  /* 0x0000000402f07825 */ /* 0x040fe200078e02be */
[----:B------:R-:W-:Y:S04]  /*d270*/  STL.64 [R1+0x138], R238 ;  /* 0x000138ee01007387 */ /* 0x000fe80000100a00 */
[----:B------:R1:W-:Y:S01]  /*d280*/  STL.64 [R1+0x128], R240 ;  /* 0x000128f001007387 */ /* 0x0003e20000100a00 */
[----:B------:R-:W-:-:S03]  /*d290*/  IMAD.WIDE R160, R2, 0x4, R188 ;  /* 0x0000000402a07825 */ /* 0x000fc600078e02bc */
[----:B------:R-:W-:Y:S01]  /*d2a0*/  STL.64 [R1+0x130], R166 ;  /* 0x000130a601007387 */ /* 0x000fe20000100a00 */
[----:B------:R-:W-:-:S03]  /*d2b0*/  IMAD.WIDE R236, R2, 0x4, R186 ;  /* 0x0000000402ec7825 */ /* 0x000fc600078e02ba */
[----:B------:R-:W-:Y:S04]  /*d2c0*/  STL.64 [R1+0x120], R160 ;  /* 0x000120a001007387 */ /* 0x000fe80000100a00 */
[----:B------:R-:W-:Y:S01]  /*d2d0*/  STL.64 [R1+0x118], R236 ;  /* 0x000118ec01007387 */ /* 0x000fe20000100a00 */
[----:B---3--:R-:W-:-:S04]  /*d2e0*/  IMAD.WIDE R164, R2, 0x4, R128 ;  /* 0x0000000402a47825 */ /* 0x008fc800078e0280 */
[----:B------:R-:W-:-:S04]  /*d2f0*/  IMAD.WIDE R4, R2, 0x4, R126 ;  /* 0x0000000402047825 */ /* 0x000fc800078e027e */
[C---:B------:R-:W-:Y:S01]  /*d300*/  IMAD.WIDE R250, R2.reuse, 0x4, R184 ;  /* 0x0000000402fa7825 */ /* 0x040fe200078e02b8 */
[----:B------:R3:W-:Y:S04]  /*d310*/  STL.64 [R1+0x108], R4 ;  /* 0x0001080401007387 */ /* 0x0007e80000100a00 */
[----:B------:R-:W-:Y:S04]  /*d320*/  STL.64 [R1+0x110], R164 ;  /* 0x000110a401007387 */ /* 0x000fe80000100a00 */
[----:B------:R-:W3:Y:S04]  /*d330*/  LDL.LU.64 R150, [R1+0xe0] ;  /* 0x0000e00001967983 */ /* 0x000ee80000300a00 */
[----:B------:R-:W3:Y:S04]  /*d340*/  LDL.LU.64 R148, [R1+0xd8] ;  /* 0x0000d80001947983 */ /* 0x000ee80000300a00 */
[----:B------:R1:W-:Y:S04]  /*d350*/  STL.64 [R1+0x100], R250 ;  /* 0x000100fa01007387 */ /* 0x0003e80000100a00 */
[----:B------:R-:W3:Y:S04]  /*d360*/  LDL.LU.64 R146, [R1+0xd0] ;  /* 0x0000d00001927983 */ /* 0x000ee80000300a00 */
        /* <DEDUP_REMOVED lines=20> */
[----:B------:R-:W3:Y:S01]  /*d4b0*/  LDL.LU.64 R190, [R1+0x28] ;  /* 0x0000280001be7983 */ /* 0x000ee20000300a00 */
[----:B----4-:R-:W-:-:S03]  /*d4c0*/  IMAD.WIDE R162, R2, 0x4, R180 ;  /* 0x0000000402a27825 */ /* 0x010fc600078e02b4 */
[----:B------:R-:W4:Y:S01]  /*d4d0*/  LDL.LU.64 R180, [R1+0x20] ;  /* 0x0000200001b47983 */ /* 0x000f220000300a00 */
[----:B--2---:R-:W-:-:S03]  /*d4e0*/  IMAD.WIDE R234, R2, 0x4, R182 ;  /* 0x0000000402ea7825 */ /* 0x004fc600078e02b6 */
[----:B------:R-:W2:Y:S04]  /*d4f0*/  LDL.LU.64 R182, [R1+0x18] ;  /* 0x0000180001b67983 */ /* 0x000ea80000300a00 */
[----:B------:R-:W2:Y:S04]  /*d500*/  LDL.LU.64 R184, [R1+0x10] ;  /* 0x0000100001b87983 */ /* 0x000ea80000300a00 */
[----:B------:R-:W4:Y:S04]  /*d510*/  LDL.LU.64 R186, [R1+0x8] ;  /* 0x0000080001ba7983 */ /* 0x000f280000300a00 */
[----:B------:R-:W2:Y:S04]  /*d520*/  LDL.LU.64 R188, [R1] ;  /* 0x0000000001bc7983 */ /* 0x000ea80000300a00 */
[----:B------:R-:W-:Y:S04]  /*d530*/  STL.64 [R1+0xf8], R234 ;  /* 0x0000f8ea01007387 */ /* 0x000fe80000100a00 */
[----:B------:R-:W-:Y:S01]  /*d540*/  STL.64 [R1+0xf0], R162 ;  /* 0x0000f0a201007387 */ /* 0x000fe20000100a00 */
[----:B---3--:R-:W-:-:S05]  /*d550*/  IMAD.WIDE R248, R2, 0x4, R150 ;  /* 0x0000000402f87825 */ /* 0x008fca00078e0296 */
[----:B------:R3:W-:Y:S04]  /*d560*/  STL.64 [R1+0xe0], R248 ;  /* 0x0000e0f801007387 */ /* 0x0007e80000100a00 */
[----:B------:R-:W3:Y:S04]  /*d570*/  LDL.LU.64 R216, [R1+0x1f0] ;  /* 0x0001f00001d87983 */ /* 0x000ee80000300a00 */
[----:B------:R-:W3:Y:S04]  /*d580*/  LDL.LU.64 R214, [R1+0x1f8] ;  /* 0x0001f80001d67983 */ /* 0x000ee80000300a00 */
[----:B------:R-:W2:Y:S01]  /*d590*/  LDL.LU.64 R220, [R1+0x200] ;  /* 0x0002000001dc7983 */ /* 0x000ea20000300a00 */
[----:B------:R-:W-:-:S03]  /*d5a0*/  IMAD.WIDE R120, R2, 0x4, R208 ;  /* 0x0000000402787825 */ /* 0x000fc600078e02d0 */
[----:B------:R-:W3:Y:S01]  /*d5b0*/  LDL.LU.64 R212, [R1+0x208] ;  /* 0x0002080001d47983 */ /* 0x000ee20000300a00 */
[----:B------:R-:W-:-:S03]  /*d5c0*/  IMAD.WIDE R122, R2, 0x4, R206 ;  /* 0x00000004027a7825 */ /* 0x000fc600078e02ce */
[----:B------:R-:W3:Y:S01]  /*d5d0*/  LDL.LU.64 R210, [R1+0x210] ;  /* 0x0002100001d27983 */ /* 0x000ee20000300a00 */
[----:B------:R-:W-:-:S03]  /*d5e0*/  IMAD.WIDE R118, R2, 0x4, R146 ;  /* 0x0000000402767825 */ /* 0x000fc600078e0292 */
[----:B------:R-:W3:Y:S01]  /*d5f0*/  LDL.LU.64 R208, [R1+0x218] ;  /* 0x0002180001d07983 */ /* 0x000ee20000300a00 */
[----:B------:R-:W-:-:S03]  /*d600*/  IMAD.WIDE R124, R2, 0x4, R204 ;  /* 0x00000004027c7825 */ /* 0x000fc600078e02cc */
[----:B------:R-:W3:Y:S01]  /*d610*/  LDL.LU.64 R222, [R1+0x220] ;  /* 0x0002200001de7983 */ /* 0x000ee20000300a00 */
[----:B------:R-:W-:-:S03]  /*d620*/  IMAD.WIDE R116, R2, 0x4, R148 ;  /* 0x0000000402747825 */ /* 0x000fc600078e0294 */
[----:B------:R-:W3:Y:S04]  /*d630*/  LDL.LU.64 R206, [R1+0x228] ;  /* 0x0002280001ce7983 */ /* 0x000ee80000300a00 */
        /* <DEDUP_REMOVED lines=9> */
[----:B------:R-:W-:-:S04]  /*d6d0*/  IMAD.WIDE R172, R2, 0x4, R194 ;  /* 0x0000000402ac7825 */ /* 0x000fc800078e02c2 */
[C---:B------:R-:W-:Y:S02]  /*d6e0*/  IMAD.WIDE R196, R2.reuse, 0x4, R22 ;  /* 0x0000000402c47825 */ /* 0x040fe400078e0216 */
[----:B------:R-:W4:Y:S02]  /*d6f0*/  LDL.64 R22, [R1+0x1e8] ;  /* 0x0001e80001167983 */ /* 0x000f240000100a00 */
[----:B------:R-:W-:-:S04]  /*d700*/  IMAD.WIDE R174, R2, 0x4, R178 ;  /* 0x0000000402ae7825 */ /* 0x000fc800078e02b2 */
[----:B------:R-:W-:-:S04]  /*d710*/  IMAD.WIDE R176, R2, 0x4, R192 ;  /* 0x0000000402b07825 */ /* 0x000fc800078e02c0 */
[C---:B------:R-:W-:Y:S02]  /*d720*/  IMAD.WIDE R194, R2.reuse, 0x4, R20 ;  /* 0x0000000402c27825 */ /* 0x040fe400078e0214 */
[----:B------:R-:W2:Y:S02]  /*d730*/  LDL.64 R20, [R1+0x1c8] ;  /* 0x0001c80001147983 */ /* 0x000ea40000100a00 */
[----:B------:R-:W-:-:S04]  /*d740*/  IMAD.WIDE R178, R2, 0x4, R190 ;  /* 0x0000000402b27825 */ /* 0x000fc800078e02be */
[C---:B------:R-:W-:Y:S02]  /*d750*/  IMAD.WIDE R192, R2.reuse, 0x4, R18 ;  /* 0x0000000402c07825 */ /* 0x040fe400078e0212 */
[----:B------:R-:W3:Y:S02]  /*d760*/  LDL.64 R18, [R1+0x1a8] ;  /* 0x0001a80001127983 */ /* 0x000ee40000100a00 */
[C---:B------:R-:W-:Y:S02]  /*d770*/  IMAD.WIDE R190, R2.reuse, 0x4, R10 ;  /* 0x0000000402be7825 */ /* 0x040fe400078e020a */
[----:B------:R-:W3:Y:S02]  /*d780*/  LDL.64 R10, [R1+0x188] ;  /* 0x00018800010a7983 */ /* 0x000ee40000100a00 */
[C---:B------:R-:W-:Y:S02]  /*d790*/  IMAD.WIDE R218, R2.reuse, 0x4, R92 ;  /* 0x0000000402da7825 */ /* 0x040fe400078e025c */
[----:B------:R-:W3:Y:S04]  /*d7a0*/  LDL.LU.64 R92, [R1+0x258] ;  /* 0x00025800015c7983 */ /* 0x000ee80000300a00 */
[----:B----4-:R-:W-:Y:S04]  /*d7b0*/  LDGSTS.E [R9+0x10000], desc[UR16][R22.64], P0 ;  /* 0x1000000016097fae */ /* 0x010fe80008121850 */
[----:B--2---:R-:W-:Y:S04]  /*d7c0*/  LDGSTS.E [R9+0x10400], desc[UR16][R20.64], P0 ;  /* 0x1040000014097fae */ /* 0x004fe80008121850 */
[----:B---3--:R-:W-:Y:S04]  /*d7d0*/  LDGSTS.E [R9+0x10800], desc[UR16][R18.64], P0 ;  /* 0x1080000012097fae */ /* 0x008fe80008121850 */
[----:B------:R-:W-:Y:S04]  /*d7e0*/  LDGSTS.E [R9+0x10c00], desc[UR16][R10.64], P0 ;  /* 0x10c000000a097fae */ /* 0x000fe80008121850 */
[----:B------:R-:W-:Y:S04]  /*d7f0*/  LDGSTS.E [R9+0x11000], desc[UR16][R244.64], P0 ;  /* 0x11000000f4097fae */ /* 0x000fe80008121850 */
[----:B------:R-:W-:Y:S04]  /*d800*/  LDGSTS.E [R9+0x11400], desc[UR16][R232.64], P0 ;  /* 0x11400000e8097fae */ /* 0x000fe80008121850 */
[----:B------:R-:W-:Y:S04]  /*d810*/  LDGSTS.E [R9+0x11800], desc[UR16][R240.64], P0 ;  /* 0x11800000f0097fae */ /* 0x000fe80008121850 */
[----:B-1----:R-:W2:Y:S04]  /*d820*/  LDL.LU.64 R244, [R1+0x818] ;  /* 0x0008180001f47983 */ /* 0x002ea80000300a00 */
[----:B------:R-:W3:Y:S04]  /*d830*/  LDL.LU.64 R232, [R1+0x810] ;  /* 0x0008100001e87983 */ /* 0x000ee80000300a00 */
[----:B------:R-:W4:Y:S04]  /*d840*/  LDL.LU.64 R240, [R1+0x808] ;  /* 0x0008080001f07983 */ /* 0x000f280000300a00 */
[----:B------:R-:W-:Y:S04]  /*d850*/  LDGSTS.E [R9+0x11c00], desc[UR16][R4.64], P0 ;  /* 0x11c0000004097fae */ /* 0x000fe80008121850 */
[----:B------:R-:W2:Y:S04]  /*d860*/  LDL.LU.64 R4, [R1+0x800] ;  /* 0x0008000001047983 */ /* 0x000ea80000300a00 */
[----:B------:R-:W2:Y:S04]  /*d870*/  LDL.64 R18, [R1+0x1e0] ;  /* 0x0001e00001127983 */ /* 0x000ea80000100a00 */
[----:B------:R-:W3:Y:S01]  /*d880*/  LDL.64 R10, [R1+0x1c0] ;  /* 0x0001c000010a7983 */ /* 0x000ee20000100a00 */
[----:B------:R-:W-:-:S04]  /*d890*/  IMAD.WIDE R6, R2, 0x4, R6 ;  /* 0x0000000402067825 */ /* 0x000fc800078e0206 */
[C---:B------:R-:W-:Y:S01]  /*d8a0*/  IMAD.WIDE R128, R2.reuse, 0x4, R128 ;  /* 0x0000000402807825 */ /* 0x040fe200078e0280 */
[----:B------:R-:W-:Y:S03]  /*d8b0*/  LDGSTS.E [R9+0x12000], desc[UR16][R6.64], P0 ;  /* 0x1200000006097fae */ /* 0x000fe60008121850 */
        /* <DEDUP_REMOVED lines=35> */
[----:B------:R-:W-:Y:S04]  /*daf0*/  LDGSTS.E [R9+0x16800], desc[UR16][R76.64], P0 ;  /* 0x168000004c097fae */ /* 0x000fe80008121850 */
[----:B------:R-:W-:Y:S04]  /*db00*/  LDGSTS.E [R9+0x16c00], desc[UR16][R82.64], P0 ;  /* 0x16c0000052097fae */ /* 0x000fe80008121850 */
[----:B------:R-:W-:Y:S04]  /*db10*/  LDGSTS.E [R9+0x17000], desc[UR16][R88.64], P0 ;  /* 0x1700000058097fae */ /* 0x000fe80008121850 */
[----:B------:R-:W-:Y:S04]  /*db20*/  LDGSTS.E [R9+0x17400], desc[UR16][R220.64], P0 ;  /* 0x17400000dc097fae */ /* 0x000fe80008121850 */
[----:B------:R-:W-:Y:S04]  /*db30*/  LDGSTS.E [R9+0x17800], desc[UR16][R222.64], P0 ;  /* 0x17800000de097fae */ /* 0x000fe80008121850 */
[----:B------:R-:W-:Y:S01]  /*db40*/  LDGSTS.E [R9+0x17c00], desc[UR16][R224.64], P0 ;  /* 0x17c00000e0097fae */ /* 0x000fe20008121850 */
[----:B------:R-:W-:-:S04]  /*db50*/  IMAD.WIDE R130, R2, 0x4, R130 ;  /* 0x0000000402827825 */ /* 0x000fc800078e0282 */
        /* <DEDUP_REMOVED lines=19> */
[C---:B------:R-:W-:Y:S01]  /*dc90*/  IMAD.WIDE R140, R2.reuse, 0x4, R140 ;  /* 0x00000004028c7825 */ /* 0x040fe200078e028c */
[----:B------:R-:W-:Y:S03]  /*dca0*/  STL.64 [R1+0x740], R6 ;  /* 0x0007400601007387 */ /* 0x000fe60000100a00 */
        /* <DEDUP_REMOVED lines=15> */
[----:B------:R1:W-:Y:S03]  /*dda0*/  STL.64 [R1+0x780], R16 ;  /* 0x0007801001007387 */ /* 0x0003e60000100a00 */
        /* <DEDUP_REMOVED lines=13> */
[----:B--2---:R-:W-:Y:S04]  /*de80*/  LDGSTS.E [R5+0x10100], desc[UR16][R18.64], P0 ;  /* 0x1010000012057fae */ /* 0x004fe80008121850 */
[----:B---3--:R-:W-:Y:S04]  /*de90*/  LDGSTS.E [R5+0x10500], desc[UR16][R10.64], P0 ;  /* 0x105000000a057fae */ /* 0x008fe80008121850 */
[----:B------:R-:W-:Y:S04]  /*dea0*/  LDGSTS.E [R5+0x10900], desc[UR16][R152.64], P0 ;  /* 0x1090000098057fae */ /* 0x000fe80008121850 */
[----:B------:R2:W-:Y:S04]  /*deb0*/  LDGSTS.E [R5+0x10d00], desc[UR16][R158.64], P0 ;  /* 0x10d000009e057fae */ /* 0x0005e80008121850 */
[----:B------:R3:W-:Y:S04]  /*dec0*/  LDGSTS.E [R5+0x11100], desc[UR16][R154.64], P0 ;  /* 0x111000009a057fae */ /* 0x0007e80008121850 */
[----:B------:R1:W-:Y:S04]  /*ded0*/  LDGSTS.E [R5+0x11500], desc[UR16][R156.64], P0 ;  /* 0x115000009c057fae */ /* 0x0003e80008121850 */
[----:B------:R4:W-:Y:S01]  /*dee0*/  LDGSTS.E [R5+0x11900], desc[UR16][R160.64], P0 ;  /* 0x11900000a0057fae */ /* 0x0009e20008121850 */
[C---:B------:R-:W-:Y:S01]  /*def0*/  IMAD.WIDE R198, R2.reuse, 0x4, R198 ;  /* 0x0000000402c67825 */ /* 0x040fe200078e02c6 */
[----:B--2---:R-:W2:Y:S02]  /*df00*/  LDC R158, c[0x0][0x230] ;  /* 0x00008c00ff9e7b82 */ /* 0x004ea40000000800 */
[----:B------:R-:W-:Y:S04]  /*df10*/  LDGSTS.E [R5+0x11d00], desc[UR16][R250.64], P0 ;  /* 0x11d00000fa057fae */ /* 0x000fe80008121850 */
[----:B------:R-:W-:Y:S01]  /*df20*/  LDGSTS.E [R5+0x12100], desc[UR16][R248.64], P0 ;  /* 0x12100000f8057fae */ /* 0x000fe20008121850 */
[C---:B------:R-:W-:Y:S01]  /*df30*/  IMAD.WIDE R126, R2.reuse, 0x4, R126 ;  /* 0x00000004027e7825 */ /* 0x040fe200078e027e */
[----:B---3--:R-:W3:Y:S02]  /*df40*/  LDC R154, c[0x0][0x230] ;  /* 0x00008c00ff9a7b82 */ /* 0x008ee40000000800 */
[----:B------:R-:W-:Y:S04]  /*df50*/  LDGSTS.E [R5+0x12500], desc[UR16][R122.64], P0 ;  /* 0x125000007a057fae */ /* 0x000fe80008121850 */
[----:B------:R-:W-:Y:S01]  /*df60*/  LDGSTS.E [R5+0x12900], desc[UR16][R130.64], P0 ;  /* 0x1290000082057fae */ /* 0x000fe20008121850 */
[C---:B------:R-:W-:Y:S01]  /*df70*/  IMAD.WIDE R134, R2.reuse, 0x4, R134 ;  /* 0x0000000402867825 */ /* 0x040fe200078e0286 */
[----:B-1----:R-:W1:Y:S02]  /*df80*/  LDC R156, c[0x0][0x230] ;  /* 0x00008c00ff9c7b82 */ /* 0x002e640000000800 */
[----:B------:R-:W-:Y:S04]  /*df90*/  LDGSTS.E [R5+0x12d00], desc[UR16][R138.64], P0 ;  /* 0x12d000008a057fae */ /* 0x000fe80008121850 */
[----:B------:R-:W-:Y:S01]  /*dfa0*/  LDGSTS.E [R5+0x13100], desc[UR16][R146.64], P0 ;  /* 0x1310000092057fae */ /* 0x000fe20008121850 */
[C---:B------:R-:W-:Y:S01]  /*dfb0*/  IMAD.WIDE R142, R2.reuse, 0x4, R142 ;  /* 0x00000004028e7825 */ /* 0x040fe200078e028e */
[----:B----4-:R-:W4:Y:S02]  /*dfc0*/  LDC R161, c[0x0][0x230] ;  /* 0x00008c00ffa17b82 */ /* 0x010f240000000800 */
        /* <DEDUP_REMOVED lines=45> */
[----:B------:R-:W-:Y:S04]  /*e2a0*/  LDGSTS.E [R3+0x16600], desc[UR16][R72.64], P0 ;  /* 0x1660000048037fae */ /* 0x000fe80008121850 */
[----:B------:R-:W3:Y:S04]  /*e2b0*/  LDL.LU R159, [R1+0x7f4] ;  /* 0x0007f400019f7983 */ /* 0x000ee80000300800 */
[----:B------:R-:W-:Y:S04]  /*e2c0*/  LDGSTS.E [R3+0x16a00], desc[UR16][R78.64], P0 ;  /* 0x16a000004e037fae */ /* 0x000fe80008121850 */
[----:B------:R-:W4:Y:S04]  /*e2d0*/  LDL.LU R155, [R1+0x7f0] ;  /* 0x0007f000019b7983 */ /* 0x000f280000300800 */
[----:B------:R-:W-:Y:S04]  /*e2e0*/  LDGSTS.E [R3+0x16e00], desc[UR16][R84.64], P0 ;  /* 0x16e0000054037fae */ /* 0x000fe80008121850 */
[----:B------:R-:W3:Y:S04]  /*e2f0*/  LDL.LU R157, [R1+0x7ec] ;  /* 0x0007ec00019d7983 */ /* 0x000ee80000300800 */
[----:B------:R-:W-:Y:S04]  /*e300*/  LDGSTS.E [R3+0x17200], desc[UR16][R216.64], P0 ;  /* 0x17200000d8037fae */ /* 0x000fe80008121850 */
[----:B------:R-:W3:Y:S04]  /*e310*/  LDL.LU R160, [R1+0x7e8] ;  /* 0x0007e80001a07983 */ /* 0x000ee80000300800 */
[----:B------:R-:W-:Y:S04]  /*e320*/  LDGSTS.E [R3+0x17600], desc[UR16][R210.64], P0 ;  /* 0x17600000d2037fae */ /* 0x000fe80008121850 */
[----:B------:R-:W3:Y:S04]  /*e330*/  LDL.LU.64 R250, [R1+0x7e0] ;  /* 0x0007e00001fa7983 */ /* 0x000ee80000300a00 */
        /* <DEDUP_REMOVED lines=11> */
[----:B------:R-:W-:Y:S04]  /*e3f0*/  LDGSTS.E [R0+0x11300], desc[UR16][R168.64], P0 ;  /* 0x11300000a8007fae */ /* 0x000fe80008121850 */
[----:B------:R-:W2:Y:S04]  /*e400*/  LDL.LU.64 R228, [R1+0x418] ;  /* 0x0004180001e47983 */ /* 0x000ea80000300a00 */
[----:B------:R1:W-:Y:S04]  /*e410*/  LDGSTS.E [R0+0x11700], desc[UR16][R166.64], P0 ;  /* 0x11700000a6007fae */ /* 0x0003e80008121850 */
[----:B------:R-:W4:Y:S04]  /*e420*/  LDL.LU.64 R168, [R1+0x410] ;  /* 0x0004100001a87983 */ /* 0x000f280000300a00 */
[----:B------:R-:W-:Y:S04]  /*e430*/  LDGSTS.E [R0+0x11b00], desc[UR16][R164.64], P0 ;  /* 0x11b00000a4007fae */ /* 0x000fe80008121850 */
[----:B------:R-:W-:Y:S01]  /*e440*/  LDGSTS.E [R0+0x11f00], desc[UR16][R162.64], P0 ;  /* 0x11f00000a2007fae */ /* 0x000fe20008121850 */
[----:B------:R-:W-:-:S03]  /*e450*/  IMAD.WIDE R184, R2, 0x4, R184 ;  /* 0x0000000402b87825 */ /* 0x000fc600078e02b8 */
[----:B------:R-:W-:Y:S01]  /*e460*/  LDGSTS.E [R0+0x12300], desc[UR16][R118.64], P0 ;  /* 0x1230000076007fae */ /* 0x000fe20008121850 */
[----:B------:R-:W-:-:S03]  /*e470*/  IMAD.WIDE R14, R2, 0x4, R14 ;  /* 0x00000004020e7825 */ /* 0x000fc600078e020e */
[----:B------:R-:W-:Y:S04]  /*e480*/  LDGSTS.E [R0+0x12700], desc[UR16][R126.64], P0 ;  /* 0x127000007e007fae */ /* 0x000fe80008121850 */
[----:B------:R-:W3:Y:S04]  /*e490*/  LDL.LU.64 R162, [R1+0x408] ;  /* 0x0004080001a27983 */ /* 0x000ee80000300a00 */
[----:B------:R-:W3:Y:S04]  /*e4a0*/  LDL.LU.64 R226, [R1+0x400] ;  /* 0x0004000001e27983 */ /* 0x000ee80000300a00 */
[----:B------:R-:W3:Y:S04]  /*e4b0*/  LDL.LU.64 R164, [R1+0x328] ;  /* 0x0003280001a47983 */ /* 0x000ee80000300a00 */
[----:B------:R-:W3:Y:S01]  /*e4c0*/  LDL.LU.64 R166, [R1+0x320] ;  /* 0x0003200001a67983 */ /* 0x000ee20000300a00 */
[----:B------:R-:W-:-:S03]  /*e4d0*/  IMAD.WIDE R26, R2, 0x4, R26 ;  /* 0x00000004021a7825 */ /* 0x000fc600078e021a */
[----:B------:R-:W-:Y:S01]  /*e4e0*/  LDGSTS.E [R0+0x12b00], desc[UR16][R134.64], P0 ;  /* 0x12b0000086007fae */ /* 0x000fe20008121850 */
        /* <DEDUP_REMOVED lines=35> */
[----:B------:R-:W0:Y:S01]  /*e720*/  LDGDEPBAR ;  /* 0x00000000000079af */ /* 0x000e220000000000 */
[----:B----4-:R-:W-:-:S03]  /*e730*/  IMAD.WIDE R18, R4, 0x4, R168 ;  /* 0x0000000404127825 */ /* 0x010fc600078e02a8 */
[----:B------:R-:W4:Y:S04]  /*e740*/  LDL.LU.64 R168, [R1+0x318] ;  /* 0x0003180001a87983 */ /* 0x000f280000300a00 */
[----:B------:R-:W4:Y:S01]  /*e750*/  LDL.LU.64 R230, [R1+0x310] ;  /* 0x0003100001e67983 */ /* 0x000f220000300a00 */
[----:B--2---:R-:W-:Y:S01]  /*e760*/  IMAD.WIDE R10, R4, 0x4, R228 ;  /* 0x00000004040a7825 */ /* 0x004fe200078e02e4 */
[----:B------:R-:W-:Y:S03]  /*e770*/  BAR.SYNC.DEFER_BLOCKING 0x0 ;  /* 0x0000000000007b1d */ /* 0x000fe60000010000 */
[----:B------:R-:W-:Y:S02]  /*e780*/  VIADD R21, R153, 0xffffff5f ;  /* 0xffffff5f99157836 */ /* 0x000fe40000000000 */
[----:B------:R-:W-:-:S03]  /*e790*/  VIADD R20, R155, 0xffffff5e ;  /* 0xffffff5e9b147836 */ /* 0x000fc60000000000 */
[----:B------:R-:W2:Y:S01]  /*e7a0*/  LDC R155, c[0x0][0x230] ;  /* 0x00008c00ff9b7b82 */ /* 0x000ea20000000800 */
[----:B------:R-:W-:Y:S01]  /*e7b0*/  @!PT LDS RZ, [RZ] ;  /* 0x00000000fffff984 */ /* 0x000fe20000000800 */
[----:B------:R-:W-:Y:S01]  /*e7c0*/  @!PT LDS RZ, [RZ] ;  /* 0x00000000fffff984 */ /* 0x000fe20000000800 */
[----:B------:R-:W-:Y:S01]  /*e7d0*/  @!PT LDS RZ, [RZ] ;  /* 0x00000000fffff984 */ /* 0x000fe20000000800 */
[----:B---3--:R-:W-:Y:S01]  /*e7e0*/  LDGSTS.E [R13+0x50000], desc[UR16][R10.64], !P5 ;  /* 0x500000000a0d7fae */ /* 0x008fe2000e921850 */
[----:B------:R-:W-:-:S03]  /*e7f0*/  ISETP.GE.U32.AND P5, PT, R21, 0x7fffff20, PT ;  /* 0x7fffff201500780c */ /* 0x000fc60003fa6070 */
[----:B------:R-:W-:Y:S01]  /*e800*/  LDGSTS.E [R13+0x50004], desc[UR16][R18.64], !P6 ;  /* 0x50004000120d7fae */ /* 0x000fe2000f121850 */
[----:B------:R-:W-:Y:S01]  /*e810*/  ISETP.GE.U32.AND P6, PT, R20, 0x7fffff1f, PT ;  /* 0x7fffff1f1400780c */ /* 0x000fe20003fc6070 */
[C---:B------:R-:W-:Y:S02]  /*e820*/  IMAD.WIDE R20, R4.reuse, 0x4, R162 ;  /* 0x0000000404147825 */ /* 0x040fe400078e02a2 */
[----:B------:R-:W3:Y:S04]  /*e830*/  LDL.LU.64 R162, [R1+0x3f8] ;  /* 0x0003f80001a27983 */ /* 0x000ee80000300a00 */
[----:B------:R-:W3:Y:S01]  /*e840*/  LDL.LU.64 R228, [R1+0x3f0] ;  /* 0x0003f00001e47983 */ /* 0x000ee20000300a00 */
[----:B------:R-:W-:-:S03]  /*e850*/  IMAD.WIDE R16, R4, 0x4, R164 ;  /* 0x0000000404107825 */ /* 0x000fc600078e02a4 */
[----:B------:R-:W3:Y:S01]  /*e860*/  LDL.LU.64 R164, [R1+0x3e8] ;  /* 0x0003e80001a47983 */ /* 0x000ee20000300a00 */
[----:B------:R-:W-:-:S03]  /*e870*/  IMAD.WIDE R22, R4, 0x4, R226 ;  /* 0x0000000404167825 */ /* 0x000fc600078e02e2 */
[----:B------:R-:W-:Y:S01]  /*e880*/  LDGSTS.E [R13+0x50008], desc[UR16][R20.64], !P2 ;  /* 0x50008000140d7fae */ /* 0x000fe2000d121850 */
[----:B------:R-:W-:Y:S01]  /*e890*/  IMAD.WIDE R6, R4, 0x4, R166 ;  /* 0x0000000404067825 */ /* 0x000fe200078e02a6 */
[----:B------:R-:W-:Y:S01]  /*e8a0*/  ISETP.GE.U32.AND P0, PT, R152, 0x7fffff3a, PT ;  /* 0x7fffff3a9800780c */ /* 0x000fe20003f06070 */
[----:B-1----:R-:W1:Y:S01]  /*e8b0*/  LDC R166, c[0x0][0x230] ;  /* 0x00008c00ffa67b82 */ /* 0x002e620000000800 */
[----:B------:R4:W-:Y:S04]  /*e8c0*/  STL.64 [R1+0x230], R16 ;  /* 0x0002301001007387 */ /* 0x0009e80000100a00 */
[----:B------:R-:W-:Y:S01]  /*e8d0*/  LDGSTS.E [R13+0x5000c], desc[UR16][R22.64], !P3 ;  /* 0x5000c000160d7fae */ /* 0x000fe2000d921850 */
[----:B------:R-:W-:Y:S02]  /*e8e0*/  VIADD R153, R157, 0xffffff78 ;  /* 0xffffff789d997836 */ /* 0x000fe40000000000 */
[----:B------:R-:W1:Y:S01]  /*e8f0*/  LDC R157, c[0x0][0x230] ;  /* 0x00008c00ff9d7b82 */ /* 0x000e620000000800 */
[----:B------:R2:W-:Y:S04]  /*e900*/  STL.64 [R1+0x238], R6 ;  /* 0x0002380601007387 */ /* 0x0005e80000100a00 */
[----:B------:R4:W-:Y:S03]  /*e910*/  LDGSTS.E [R13+0x54000], desc[UR16][R16.64], !P5 ;  /* 0x54000000100d7fae */ /* 0x0009e6000e921850 */
[----:B------:R-:W3:Y:S01]  /*e920*/  LDC R167, c[0x0][0x230] ;  /* 0x00008c00ffa77b82 */ /* 0x000ee20000000800 */
[----:B------:R-:W3:Y:S04]  /*e930*/  LDL.LU.64 R226, [R1+0x3e0] ;  /* 0x0003e00001e27983 */ /* 0x000ee80000300a00 */
[----:B------:R2:W-:Y:S04]  /*e940*/  LDGSTS.E [R13+0x54004], desc[UR16][R6.64], !P6 ;  /* 0x54004000060d7fae */ /* 0x0005e8000f121850 */
[----:B------:R-:W3:Y:S01]  /*e950*/  LDL.LU.64 R236, [R1+0x308] ;  /* 0x0003080001ec7983 */ /* 0x000ee20000300a00 */
[----:B----4-:R-:W-:-:S03]  /*e960*/  IMAD.WIDE R16, R4, 0x4, R168 ;  /* 0x0000000404107825 */ /* 0x010fc600078e02a8 */
[----:B------:R-:W4:Y:S01]  /*e970*/  LDL.LU.64 R168, [R1+0x260] ;  /* 0x0002600001a87983 */ /* 0x000f220000300a00 */
[----:B--2---:R-:W-:-:S03]  /*e980*/  IMAD.WIDE R6, R4, 0x4, R230 ;  /* 0x0000000404067825 */ /* 0x004fc600078e02e6 */
[----:B------:R2:W-:Y:S01]  /*e990*/  STL.64 [R1+0x240], R16 ;  /* 0x0002401001007387 */ /* 0x0005e20000100a00 */
[----:B------:R-:W-:Y:S01]  /*e9a0*/  VIADD R152, R159, 0xffffff5d ;  /* 0xffffff5d9f987836 */ /* 0x000fe20000000000 */
[----:B------:R-:W-:Y:S02]  /*e9b0*/  ISETP.GE.U32.AND P2, PT, R153, 0x7fffff39, PT ;  /* 0x7fffff399900780c */ /* 0x000fe40003f46070 */
[----:B------:R4:W-:Y:S01]  /*e9c0*/  STL.64 [R1+0x248], R6 ;  /* 0x0002480601007387 */ /* 0x0009e20000100a00 */
[----:B------:R-:W2:Y:S03]  /*e9d0*/  LDC R159, c[0x0][0x230] ;  /* 0x00008c00ff9f7b82 */ /* 0x000ea60000000800 */
[----:B------:R-:W4:Y:S04]  /*e9e0*/  LDL.LU.64 R234, [R1+0x268] ;  /* 0x0002680001ea7983 */ /* 0x000f280000300a00 */
[----:B------:R-:W4:Y:S01]  /*e9f0*/  LDL.LU.64 R232, [R1+0x270] ;  /* 0x0002700001e87983 */ /* 0x000f220000300a00 */
[----:B------:R-:W-:Y:S01]  /*ea00*/  VIADD R153, R154, 0xffffff5c ;  /* 0xffffff5c9a997836 */ /* 0x000fe20000000000 */
[----:B------:R-:W-:Y:S01]  /*ea10*/  ISETP.GE.U32.AND P3, PT, R152, 0x7fffff1e, PT ;  /* 0x7fffff1e9800780c */ /* 0x000fe20003f66070 */
[----:B------:R-:W-:Y:S01]  /*ea20*/  VIADD R152, R158, 0xffffff77 ;  /* 0xffffff779e987836 */ /* 0x000fe20000000000 */
[----:B------:R-:W4:Y:S01]  /*ea30*/  LDL R231, [R1+0x730] ;  /* 0x0007300001e77983 */ /* 0x000f220000100800 */
[----:B------:R-:W4:Y:S01]  /*ea40*/  LDC R230, c[0x0][0x230] ;  /* 0x00008c00ffe67b82 */ /* 0x000f220000000800 */
[----:B------:R-:W-:Y:S01]  /*ea50*/  ISETP.GE.U32.AND P5, PT, R153, 0x7fffff1d, PT ;  /* 0x7fffff1d9900780c */ /* 0x000fe20003fa6070 */
[----:B------:R-:W-:Y:S01]  /*ea60*/  VIADD R154, R155, 0xffffff76 ;  /* 0xffffff769b9a7836 */ /* 0x000fe20000000000 */
[----:B------:R-:W-:Y:S01]  /*ea70*/  ISETP.GE.U32.AND P6, PT, R152, 0x7fffff38, PT ;  /* 0x7fffff389800780c */ /* 0x000fe20003fc6070 */
[----:B------:R-:W-:-:S06]  /*ea80*/  VIADD R155, R156, 0xffffff75 ;  /* 0xffffff759c9b7836 */ /* 0x000fcc0000000000 */
[----:B------:R-:W-:Y:S01]  /*ea90*/  LDGSTS.E [R13+0x54008], desc[UR16][R16.64], !P3 ;  /* 0x54008000100d7fae */ /* 0x000fe2000d921850 */
[----:B------:R-:W-:Y:S02]  /*eaa0*/  ISETP.GE.U32.AND P3, PT, R154, 0x7fffff37, PT ;  /* 0x7fffff379a00780c */ /* 0x000fe40003f66070 */
[----:B-1----:R-:W-:Y:S01]  /*eab0*/  IADD3 R154, R157, -0xa5, RZ ;  /* 0xffffff5b9d9a7810 */ /* 0x002fe20007ffe0ff */
[----:B------:R2:W-:Y:S01]  /*eac0*/  LDGSTS.E [R13+0x5400c], desc[UR16][R6.64], !P5 ;  /* 0x5400c000060d7fae */ /* 0x0005e2000e921850 */
[----:B---3--:R-:W-:Y:S01]  /*ead0*/  IMAD.WIDE R152, R4, 0x4, R162 ;  /* 0x0000000404987825 */ /* 0x008fe200078e02a2 */
[----:B------:R-:W-:Y:S01]  /*eae0*/  ISETP.GE.U32.AND P5, PT, R155, 0x7fffff36, PT ;  /* 0x7fffff369b00780c */ /* 0x000fe20003fa6070 */
[----:B------:R-:W1:Y:S03]  /*eaf0*/  LDC R163, c[0x0][0x230] ;  /* 0x00008c00ffa37b82 */ /* 0x000e660000000800 */
[----:B------:R-:W-:Y:S01]  /*eb00*/  LDGSTS.E [R246+0x50000], desc[UR16][R152.64], !P4 ;  /* 0x5000000098f67fae */ /* 0x000fe2000e121850 */
[----:B------:R-:W-:Y:S01]  /*eb10*/  ISETP.GE.U32.AND P4, PT, R154, 0x7fffff1c, PT ;  /* 0x7fffff1c9a00780c */ /* 0x000fe20003f86070 */
[----:B------:R-:W-:-:S02]  /*eb20*/  IMAD.WIDE R154, R4, 0x4, R228 ;  /* 0x00000004049a7825 */ /* 0x000fc400078e02e4 */
[----:B------:R-:W3:Y:S01]  /*eb30*/  LDL.LU.64 R228, [R1+0x3d8] ;  /* 0x0003d80001e47983 */ /* 0x000ee20000300a00 */
[----:B------:R-:W1:Y:S01]  /*eb40*/  LDC R162, c[0x0][0x230] ;  /* 0x00008c00ffa27b82 */ /* 0x000e620000000800 */
[----:B------:R-:W-:Y:S02]  /*eb50*/  VIADD R158, R161, 0xffffff5a ;  /* 0xffffff5aa19e7836 */ /* 0x000fe40000000000 */
[----:B------:R-:W-:Y:S01]  /*eb60*/  LDGSTS.E [R246+0x50004], desc[UR16][R154.64], !P1 ;  /* 0x500040009af67fae */ /* 0x000fe2000c921850 */
[----:B------:R-:W-:Y:S02]  /*eb70*/  IMAD.WIDE R156, R4, 0x4, R164 ;  /* 0x00000004049c7825 */ /* 0x000fe400078e02a4 */
[----:B------:R-:W-:Y:S02]  /*eb80*/  ISETP.GE.U32.AND P1, PT, R158, 0x7fffff1b, PT ;  /* 0x7fffff1b9e00780c */ /* 0x000fe40003f26070 */
[----:B--2---:R-:W-:Y:S01]  /*eb90*/  VIADD R13, R159, 0xffffff59 ;  /* 0xffffff599f0d7836 */ /* 0x004fe20000000000 */
[----:B------:R-:W-:Y:S01]  /*eba0*/  LDGSTS.E [R246+0x50008], desc[UR16][R156.64], !P0 ;  /* 0x500080009cf67fae */ /* 0x000fe2000c121850 */
[----:B------:R-:W2:Y:S03]  /*ebb0*/  LDC R165, c[0x0][0x230] ;  /* 0x00008c00ffa57b82 */ /* 0x000ea60000000800 */
[----:B------:R-:W-:Y:S01]  /*ebc0*/  ISETP.GE.U32.AND P0, PT, R13, 0x7fffff1a, PT ;  /* 0x7fffff1a0d00780c */ /* 0x000fe20003f06070 */
[----:B------:R-:W-:-:S04]  /*ebd0*/  IMAD.WIDE R16, R4, 0x4, R236 ;  /* 0x0000000404107825 */ /* 0x000fc800078e02ec */
[----:B------:R-:W3:Y:S01]  /*ebe0*/  LDC R164, c[0x0][0x230] ;  /* 0x00008c00ffa47b82 */ /* 0x000ee20000000800 */
[C---:B------:R-:W-:Y:S02]  /*ebf0*/  IMAD.WIDE R158, R4.reuse, 0x4, R226 ;  /* 0x00000004049e7825 */ /* 0x040fe400078e02e2 */
[----:B------:R-:W3:Y:S04]  /*ec00*/  LDL.LU.64 R226, [R1+0x3d0] ;  /* 0x0003d00001e27983 */ /* 0x000ee80000300a00 */
[----:B------:R-:W-:Y:S04]  /*ec10*/  LDGSTS.E [R246+0x5000c], desc[UR16][R158.64], !P2 ;  /* 0x5000c0009ef67fae */ /* 0x000fe8000d121850 */
[----:B------:R1:W-:Y:S04]  /*ec20*/  STL.64 [R1+0x250], R16 ;  /* 0x0002501001007387 */ /* 0x0003e80000100a00 */
[----:B------:R1:W-:Y:S01]  /*ec30*/  LDGSTS.E [R246+0x54000], desc[UR16][R16.64], !P4 ;  /* 0x5400000010f67fae */ /* 0x0003e2000e121850 */
[----:B----4-:R-:W-:-:S02]  /*ec40*/  IMAD.WIDE R6, R4, 0x4, R168 ;  /* 0x0000000404067825 */ /* 0x010fc400078e02a8 */
[----:B------:R-:W4:Y:S03]  /*ec50*/  LDC R169, c[0x0][0x230] ;  /* 0x00008c00ffa97b82 */ /* 0x000f260000000800 */
[----:B------:R2:W-:Y:S04]  /*ec60*/  STL.64 [R1+0x260], R6 ;  /* 0x0002600601007387 */ /* 0x0005e80000100a00 */
[----:B------:R2:W-:Y:S01]  /*ec70*/  LDGSTS.E [R246+0x54004], desc[UR16][R6.64], !P1 ;  /* 0x5400400006f67fae */ /* 0x0005e2000c921850 */
[----:B------:R-:W-:Y:S01]  /*ec80*/  VIADD R161, R166, 0xffffff58 ;  /* 0xffffff58a6a17836 */ /* 0x000fe20000000000 */
[----:B------:R-:W4:Y:S01]  /*ec90*/  LDC R168, c[0x0][0x230] ;  /* 0x00008c00ffa87b82 */ /* 0x000f220000000800 */
[----:B-1----:R-:W-:-:S04]  /*eca0*/  IMAD.WIDE R16, R4, 0x4, R232 ;  /* 0x0000000404107825 */ /* 0x002fc800078e02e8 */
[----:B--2---:R-:W-:-:S03]  /*ecb0*/  IMAD.WIDE R6, R4, 0x4, R234 ;  /* 0x0000000404067825 */ /* 0x004fc600078e02ea */
[----:B------:R-:W1:Y:S02]  /*ecc0*/  LDC R166, c[0x0][0x230] ;  /* 0x00008c00ffa67b82 */ /* 0x000e640000000800 */
[----:B------:R2:W-:Y:S04]  /*ecd0*/  STL.64 [R1+0x268], R6 ;  /* 0x0002680601007387 */ /* 0x0005e80000100a00 */
[----:B------:R4:W-:Y:S04]  /*ece0*/  STL.64 [R1+0x270], R16 ;  /* 0x0002701001007387 */ /* 0x0009e80000100a00 */
[----:B------:R-:W-:Y:S04]  /*ecf0*/  LDGSTS.E [R246+0x54008], desc[UR16][R6.64], !P0 ;  /* 0x5400800006f67fae */ /* 0x000fe8000c121850 */
[----:B------:R-:W4:Y:S04]  /*ed00*/  LDL.LU.64 R120, [R1+0x3c8] ;  /* 0x0003c80001787983 */ /* 0x000f280000300a00 */
[----:B--2---:R-:W2:Y:S04]  /*ed10*/  LDL.LU.64 R6, [R1+0x3c0] ;  /* 0x0003c00001067983 */ /* 0x004ea80000300a00 */
[----:B------:R-:W2:Y:S04]  /*ed20*/  LDL.LU.64 R242, [R1+0x288] ;  /* 0x0002880001f27983 */ /* 0x000ea80000300a00 */
[----:B------:R-:W2:Y:S04]  /*ed30*/  LDL.LU.64 R238, [R1+0x290] ;  /* 0x0002900001ee7983 */ /* 0x000ea80000300a00 */
[----:B------:R-:W2:Y:S04]  /*ed40*/  LDL.LU.64 R236, [R1+0x2a8] ;  /* 0x0002a80001ec7983 */ /* 0x000ea80000300a00 */
[----:B------:R-:W2:Y:S01]  /*ed50*/  LDL.LU.64 R232, [R1+0x2b0] ;  /* 0x0002b00001e87983 */ /* 0x000ea20000300a00 */
[----:B------:R-:W-:Y:S01]  /*ed60*/  ISETP.GE.U32.AND P2, PT, R161, 0x7fffff19, PT ;  /* 0x7fffff19a100780c */ /* 0x000fe20003f46070 */
[----:B------:R-:W-:Y:S01]  /*ed70*/  VIADD R13, R167, 0xffffff74 ;  /* 0xffffff74a70d7836 */ /* 0x000fe20000000000 */
[----:B------:R-:W-:Y:S01]  /*ed80*/  ISETP.GE.AND P1, PT, R252, R160, PT ;  /* 0x000000a0fc00720c */ /* 0x000fe20003f26270 */
[----:B------:R-:W-:Y:S01]  /*ed90*/  VIADD R160, R163, 0xffffff57 ;  /* 0xffffff57a3a07836 */ /* 0x000fe20000000000 */
[----:B------:R-:W2:Y:S01]  /*eda0*/  LDL.LU.64 R234, [R1+0x3b8] ;  /* 0x0003b80001ea7983 */ /* 0x000ea20000300a00 */
[----:B------:R-:W-:Y:S01]  /*edb0*/  VIADD R165, R165, 0xffffff55 ;  /* 0xffffff55a5a57836 */ /* 0x000fe20000000000 */
[----:B------:R-:W-:Y:S01]  /*edc0*/  ISETP.GE.U32.AND P4, PT, R13, 0x7fffff35, PT ;  /* 0x7fffff350d00780c */ /* 0x000fe20003f86070 */
[----:B------:R-:W-:Y:S01]  /*edd0*/  VIADD R13, R162, 0xffffff56 ;  /* 0xffffff56a20d7836 */ /* 0x000fe20000000000 */
[----:B------:R-:W-:Y:S01]  /*ede0*/  ISETP.GE.U32.AND P0, PT, R160, 0x7fffff18, PT ;  /* 0x7fffff18a000780c */ /* 0x000fe20003f06070 */
[----:B---3--:R-:W-:-:S04]  /*edf0*/  IMAD.WIDE R160, R4, 0x4, R228 ;  /* 0x0000000404a07825 */ /* 0x008fc800078e02e4 */
[----:B------:R-:W-:Y:S01]  /*ee00*/  VIADD R164, R164, 0xffffff54 ;  /* 0xffffff54a4a47836 */ /* 0x000fe20000000000 */
[----:B------:R3:W-:Y:S01]  /*ee10*/  LDGSTS.E [R246+0x5400c], desc[UR16][R16.64], !P2 ;  /* 0x5400c00010f67fae */ /* 0x0007e2000d121850 */
[----:B------:R-:W-:Y:S01]  /*ee20*/  ISETP.GE.U32.AND P2, PT, R13, 0x7fffff17, PT ;  /* 0x7fffff170d00780c */ /* 0x000fe20003f46070 */
[----:B------:R-:W2:Y:S01]  /*ee30*/  LDC R228, c[0x0][0x230] ;  /* 0x00008c00ffe47b82 */ /* 0x000ea20000000800 */
[----:B------:R-:W-:Y:S01]  /*ee40*/  SEL R13, RZ, 0x4, P1 ;  /* 0x00000004ff0d7807 */ /* 0x000fe20000800000 */
[----:B------:R-:W-:Y:S01]  /*ee50*/  LDGSTS.E [R247+0x50000], desc[UR16][R160.64], !P6 ;  /* 0x50000000a0f77fae */ /* 0x000fe2000f121850 */
[----:B------:R-:W-:Y:S01]  /*ee60*/  ISETP.GT.AND P1, PT, R231, 0xbf, PT ;  /* 0x000000bfe700780c */ /* 0x000fe20003f24270 */
[----:B------:R-:W-:Y:S01]  /*ee70*/  IMAD.WIDE R162, R4, 0x4, R226 ;  /* 0x0000000404a27825 */ /* 0x000fe200078e02e2 */
[----:B------:R-:W-:Y:S02]  /*ee80*/  ISETP.GE.U32.AND P6, PT, R165, 0x7fffff16, PT ;  /* 0x7fffff16a500780c */ /* 0x000fe40003fc6070 */
[----:B------:R-:W-:Y:S01]  /*ee90*/  SEL R13, R13, RZ, P1 ;  /* 0x000000ff0d0d7207 */ /* 0x000fe20000800000 */
[----:B------:R-:W2:Y:S01]  /*eea0*/  LDC R226, c[0x0][0x230] ;  /* 0x00008c00ffe27b82 */ /* 0x000ea20000000800 */
[----:B------:R-:W-:Y:S01]  /*eeb0*/  LDGSTS.E [R247+0x50004], desc[UR16][R162.64], !P3 ;  /* 0x50004000a2f77fae */ /* 0x000fe2000d921850 */
[----:B------:R-:W-:-:S02]  /*eec0*/  ISETP.GE.U32.AND P3, PT, R164, 0x7fffff15, PT ;  /* 0x7fffff15a400780c */ /* 0x000fc40003f66070 */
[----:B------:R-:W-:Y:S01]  /*eed0*/  ISETP.NE.U32.AND P1, PT, R13, RZ, PT ;  /* 0x000000ff0d00720c */ /* 0x000fe20003f25070 */
[----:B-1----:R-:W-:-:S03]  /*eee0*/  VIADD R13, R166, 0xffffff71 ;  /* 0xffffff71a60d7836 */ /* 0x002fc60000000000 */
[----:B------:R-:W1:Y:S08]  /*eef0*/  LDC R227, c[0x0][0x230] ;  /* 0x00008c00ffe37b82 */ /* 0x000e700000000800 */
[----:B------:R-:W1:Y:S01]  /*ef00*/  LDC R229, c[0x0][0x230] ;  /* 0x00008c00ffe57b82 */ /* 0x000e620000000800 */
[----:B----4-:R-:W-:Y:S01]  /*ef10*/  VIADD R169, R169, 0xffffff73 ;  /* 0xffffff73a9a97836 */ /* 0x010fe20000000000 */
[----:B------:R-:W-:-:S06]  /*ef20*/  IADD3 R168, R168, -0x8e, RZ ;  /* 0xffffff72a8a87810 */ /* 0x000fcc0007ffe0ff */
[----:B------:R-:W4:Y:S01]  /*ef30*/  LDC R231, c[0x0][0x230] ;  /* 0x00008c00ffe77b82 */ /* 0x000f220000000800 */
[----:B------:R-:W-:-:S07]  /*ef40*/  VIADD R230, R230, 0xffffff6d ;  /* 0xffffff6de6e67836 */ /* 0x000fce0000000000 */
[----:B------:R-:W4:Y:S08]  /*ef50*/  LDC R252, c[0x0][0x230] ;  /* 0x00008c00fffc7b82 */ /* 0x000f300000000800 */
[----:B---3--:R-:W3:Y:S01]  /*ef60*/  LDC R246, c[0x0][0x230] ;  /* 0x00008c00fff67b82 */ /* 0x008ee20000000800 */
[C---:B------:R-:W-:Y:S02]  /*ef70*/  IMAD.WIDE R164, R4.reuse, 0x4, R120 ;  /* 0x0000000404a47825 */ /* 0x040fe400078e0278 */
[----:B------:R-:W3:Y:S04]  /*ef80*/  LDL.LU.64 R120, [R1+0x3b0] ;  /* 0x0003b00001787983 */ /* 0x000ee80000300a00 */
[----:B------:R-:W-:Y:S01]  /*ef90*/  LDGSTS.E [R247+0x50008], desc[UR16][R164.64], !P5 ;  /* 0x50008000a4f77fae */ /* 0x000fe2000e921850 */
[----:B--2---:R-:W-:-:S04]  /*efa0*/  IMAD.WIDE R166, R4, 0x4, R6 ;  /* 0x0000000404a67825 */ /* 0x004fc800078e0206 */
[C---:B------:R-:W-:Y:S01]  /*efb0*/  IMAD.WIDE R34, R4.reuse, 0x4, R242 ;  /* 0x0000000404227825 */ /* 0x040fe200078e02f2 */
[----:B------:R-:W-:Y:S03]  /*efc0*/  LDGSTS.E [R247+0x5000c], desc[UR16][R166.64], !P4 ;  /* 0x5000c000a6f77fae */ /* 0x000fe6000e121850 */
[C---:B------:R-:W-:Y:S01]  /*efd0*/  IMAD.WIDE R28, R4.reuse, 0x4, R238 ;  /* 0x00000004041c7825 */ /* 0x040fe200078e02ee */
[----:B------:R-:W-:Y:S03]  /*efe0*/  STL.64 [R1+0x288], R34 ;  /* 0x0002882201007387 */ /* 0x000fe60000100a00 */
[C---:B------:R-:W-:Y:S01]  /*eff0*/  IMAD.WIDE R16, R4.reuse, 0x4, R236 ;  /* 0x0000000404107825 */ /* 0x040fe200078e02ec */
[----:B------:R-:W-:Y:S03]  /*f000*/  STL.64 [R1+0x290], R28 ;  /* 0x0002901c01007387 */ /* 0x000fe60000100a00 */
[----:B------:R-:W-:Y:S01]  /*f010*/  IMAD.WIDE R6, R4, 0x4, R232 ;  /* 0x0000000404067825 */ /* 0x000fe200078e02e8 */
[----:B------:R-:W-:Y:S01]  /*f020*/  LDGSTS.E [R247+0x54000], desc[UR16][R34.64], !P0 ;  /* 0x5400000022f77fae */ /* 0x000fe2000c121850 */
[----:B------:R-:W-:Y:S01]  /*f030*/  ISETP.GE.U32.AND P5, PT, R169, 0x7fffff34, PT ;  /* 0x7fffff34a900780c */ /* 0x000fe20003fa6070 */
[----:B------:R-:W2:Y:S02]  /*f040*/  LDC R232, c[0x0][0x230] ;  /* 0x00008c00ffe87b82 */ /* 0x000ea40000000800 */
[----:B------:R-:W2:Y:S04]  /*f050*/  LDL.LU.64 R238, [R1+0x3a8] ;  /* 0x0003a80001ee7983 */ /* 0x000ea80000300a00 */
[----:B------:R-:W-:Y:S01]  /*f060*/  LDGSTS.E [R247+0x54004], desc[UR16][R28.64], !P2 ;  /* 0x540040001cf77fae */ /* 0x000fe2000d121850 */
[----:B------:R-:W-:Y:S01]  /*f070*/  ISETP.GE.U32.AND P4, PT, R168, 0x7fffff33, PT ;  /* 0x7fffff33a800780c */ /* 0x000fe20003f86070 */
[----:B-1----:R-:W-:Y:S01]  /*f080*/  VIADD R227, R227, 0xffffff6f ;  /* 0xffffff6fe3e37836 */ /* 0x002fe20000000000 */
[----:B------:R-:W1:Y:S01]  /*f090*/  LDC R236, c[0x0][0x230] ;  /* 0x00008c00ffec7b82 */ /* 0x000e620000000800 */
[----:B------:R-:W-:Y:S04]  /*f0a0*/  STL.64 [R1+0x2a8], R16 ;  /* 0x0002a81001007387 */ /* 0x000fe80000100a00 */
[----:B------:R-:W-:Y:S03]  /*f0b0*/  LDGSTS.E [R247+0x54008], desc[UR16][R16.64], !P6 ;  /* 0x5400800010f77fae */ /* 0x000fe6000f121850 */
[----:B------:R-:W1:Y:S01]  /*f0c0*/  LDC R233, c[0x0][0x230] ;  /* 0x00008c00ffe97b82 */ /* 0x000e620000000800 */
[----:B------:R4:W-:Y:S04]  /*f0d0*/  STL.64 [R1+0x2b0], R6 ;  /* 0x0002b00601007387 */ /* 0x0009e80000100a00 */
[----:B------:R4:W-:Y:S03]  /*f0e0*/  LDGSTS.E [R247+0x5400c], desc[UR16][R6.64], !P3 ;  /* 0x5400c00006f77fae */ /* 0x0009e6000d921850 */
[----:B------:R-:W1:Y:S01]  /*f0f0*/  LDC R237, c[0x0][0x230] ;  /* 0x00008c00ffed7b82 */ /* 0x000e620000000800 */
[----:B----4-:R-:W4:Y:S01]  /*f100*/  LDL.LU.64 R6, [R1+0x3a0] ;  /* 0x0003a00001067983 */ /* 0x010f220000300a00 */
[----:B------:R-:W-:Y:S01]  /*f110*/  ISETP.GE.U32.AND P2, PT, R13, 0x7fffff32, PT ;  /* 0x7fffff320d00780c */ /* 0x000fe20003f46070 */
[----:B------:R-:W-:-:S05]  /*f120*/  IMAD.WIDE R168, R4, 0x4, R234 ;  /* 0x0000000404a87825 */ /* 0x000fca00078e02ea */
[----:B------:R-:W1:Y:S01]  /*f130*/  LDC R247, c[0x0][0x230] ;  /* 0x00008c00fff77b82 */ /* 0x000e620000000800 */
[----:B------:R-:W2:Y:S04]  /*f140*/  LDL.LU.64 R242, [R1+0x2c8] ;  /* 0x0002c80001f27983 */ /* 0x000ea80000300a00 */
[----:B------:R-:W2:Y:S01]  /*f150*/  LDL.LU.64 R178, [R1+0x2d0] ;  /* 0x0002d00001b27983 */ /* 0x000ea20000300a00 */
[----:B------:R-:W-:Y:S01]  /*f160*/  VIADD R13, R226, 0xffffff70 ;  /* 0xffffff70e20d7836 */ /* 0x000fe20000000000 */
[----:B------:R-:W-:Y:S01]  /*f170*/  ISETP.GE.U32.AND P3, PT, R227, 0x7fffff30, PT ;  /* 0x7fffff30e300780c */ /* 0x000fe20003f66070 */
[----:B------:R-:W1:Y:S01]  /*f180*/  LDC R234, c[0x0][0x230] ;  /* 0x00008c00ffea7b82 */ /* 0x000e620000000800 */
[----:B------:R-:W2:Y:S01]  /*f190*/  LDL.LU.64 R144, [R1+0x2e8] ;  /* 0x0002e80001907983 */ /* 0x000ea20000300a00 */
[----:B------:R-:W-:-:S03]  /*f1a0*/  VIADD R226, R228, 0xffffff6e ;  /* 0xffffff6ee4e27836 */ /* 0x000fc60000000000 */
[----:B------:R-:W2:Y:S01]  /*f1b0*/  LDL.LU.64 R136, [R1+0x2f8] ;  /* 0x0002f80001887983 */ /* 0x000ea20000300a00 */
[----:B------:R-:W-:Y:S01]  /*f1c0*/  ISETP.GE.U32.AND P6, PT, R13, 0x7fffff31, PT ;  /* 0x7fffff310d00780c */ /* 0x000fe20003fc6070 */
[----:B------:R-:W-:Y:S01]  /*f1d0*/  VIADD R13, R229, 0xffffff53 ;  /* 0xffffff53e50d7836 */ /* 0x000fe20000000000 */
[----:B------:R-:W-:Y:S01]  /*f1e0*/  ISETP.GE.U32.AND P0, PT, R226, 0x7fffff2f, PT ;  /* 0x7fffff2fe200780c */ /* 0x000fe20003f06070 */
[----:B------:R-:W-:Y:S01]  /*f1f0*/  LDGSTS.E [R248+0x50000], desc[UR16][R168.64], !P5 ;  /* 0x50000000a8f87fae */ /* 0x000fe2000e921850 */
[----:B------:R-:W1:Y:S02]  /*f200*/  LDC R235, c[0x0][0x230] ;  /* 0x00008c00ffeb7b82 */ /* 0x000e640000000800 */
[----:B------:R-:W-:Y:S01]  /*f210*/  ISETP.GE.U32.AND P5, PT, R13, 0x7fffff14, PT ;  /* 0x7fffff140d00780c */ /* 0x000fe20003fa6070 */
[----:B------:R-:W-:Y:S01]  /*f220*/  VIADD R13, R231, 0xffffff52 ;  /* 0xffffff52e70d7836 */ /* 0x000fe20000000000 */
[----:B------:R-:W2:Y:S04]  /*f230*/  LDL.LU.64 R170, [R1+0x398] ;  /* 0x0003980001aa7983 */ /* 0x000ea80000300a00 */
[----:B------:R-:W2:Y:S01]  /*f240*/  LDL.LU.64 R128, [R1+0x390] ;  /* 0x0003900001807983 */ /* 0x000ea20000300a00 */
[----:B---3--:R-:W-:-:S05]  /*f250*/  IMAD.WIDE R226, R4, 0x4, R120 ;  /* 0x0000000404e27825 */ /* 0x008fca00078e0278 */
[----:B------:R-:W-:Y:S01]  /*f260*/  LDGSTS.E [R248+0x50004], desc[UR16][R226.64], !P4 ;  /* 0x50004000e2f87fae */ /* 0x000fe2000e121850 */
[----:B------:R-:W-:Y:S01]  /*f270*/  ISETP.GE.U32.AND P4, PT, R230, 0x7fffff2e, PT ;  /* 0x7fffff2ee600780c */ /* 0x000fe20003f86070 */
[----:B----4-:R-:W-:-:S04]  /*f280*/  IMAD.WIDE R230, R4, 0x4, R6 ;  /* 0x0000000404e67825 */ /* 0x010fc800078e0206 */
[C---:B--2---:R-:W-:Y:S02]  /*f290*/  IMAD.WIDE R6, R4.reuse, 0x4, R242 ;  /* 0x0000000404067825 */ /* 0x044fe400078e02f2 */
[----:B------:R-:W2:Y:S03]  /*f2a0*/  LDC R242, c[0x0][0x230] ;  /* 0x00008c00fff27b82 */ /* 0x000ea60000000800 */
[----:B------:R3:W-:Y:S04]  /*f2b0*/  STL.64 [R1+0x2c8], R6 ;  /* 0x0002c80601007387 */ /* 0x0007e80000100a00 */
[----:B------:R-:W4:Y:S01]  /*f2c0*/  LDL.LU.64 R120, [R1+0x338] ;  /* 0x0003380001787983 */ /* 0x000f220000300a00 */
[----:B------:R-:W-:Y:S01]  /*f2d0*/  IMAD.WIDE R228, R4, 0x4, R238 ;  /* 0x0000000404e47825 */ /* 0x000fe200078e02ee */
[----:B------:R-:W4:Y:S04]  /*f2e0*/  LDC R243, c[0x0][0x230] ;  /* 0x00008c00fff37b82 */ /* 0x000f280000000800 */
[----:B------:R-:W-:Y:S01]  /*f2f0*/  LDGSTS.E [R248+0x50008], desc[UR16][R228.64], !P2 ;  /* 0x50008000e4f87fae */ /* 0x000fe2000d121850 */
[----:B------:R-:W-:-:S03]  /*f300*/  VIADD R232, R232, 0xffffff51 ;  /* 0xffffff51e8e87836 */ /* 0x000fc60000000000 */
[----:B------:R-:W2:Y:S01]  /*f310*/  LDC R238, c[0x0][0x230] ;  /* 0x00008c00ffee7b82 */ /* 0x000ea20000000800 */
[----:B------:R-:W-:Y:S01]  /*f320*/  LDGSTS.E [R248+0x5000c], desc[UR16][R230.64], !P6 ;  /* 0x5000c000e6f87fae */ /* 0x000fe2000f121850 */
[----:B------:R-:W-:-:S03]  /*f330*/  IMAD.WIDE R34, R4, 0x4, R178 ;  /* 0x0000000404227825 */ /* 0x000fc600078e02b2 */
[----:B------:R-:W-:Y:S01]  /*f340*/  LDGSTS.E [R248+0x54000], desc[UR16][R6.64], !P5 ;  /* 0x5400000006f87fae */ /* 0x000fe2000e921850 */
[----:B------:R-:W-:Y:S01]  /*f350*/  ISETP.GE.U32.AND P2, PT, R13, 0x7fffff13, PT ;  /* 0x7fffff130d00780c */ /* 0x000fe20003f46070 */
[----:B------:R-:W-:Y:S01]  /*f360*/  IMAD.WIDE R28, R4, 0x4, R144 ;  /* 0x00000004041c7825 */ /* 0x000fe200078e0290 */
[----:B------:R-:W-:-:S03]  /*f370*/  ISETP.GE.U32.AND P6, PT, R232, 0x7fffff12, PT ;  /* 0x7fffff12e800780c */ /* 0x000fc60003fc6070 */
[----:B-1----:R-:W-:Y:S01]  /*f380*/  VIADD R13, R236, 0xffffff50 ;  /* 0xffffff50ec0d7836 */ /* 0x002fe20000000000 */
[----:B---3--:R-:W3:Y:S01]  /*f390*/  LDL.LU.64 R6, [R1+0x330] ;  /* 0x0003300001067983 */ /* 0x008ee20000300a00 */
[----:B------:R-:W-:-:S03]  /*f3a0*/  IMAD.WIDE R16, R4, 0x4, R136 ;  /* 0x0000000404107825 */ /* 0x000fc600078e0288 */
[----:B------:R-:W-:Y:S04]  /*f3b0*/  STL.64 [R1+0x2d0], R34 ;  /* 0x0002d02201007387 */ /* 0x000fe80000100a00 */
[----:B------:R-:W3:Y:S01]  /*f3c0*/  LDL.LU.64 R144, [R1+0x300] ;  /* 0x0003000001907983 */ /* 0x000ee20000300a00 */
[----:B------:R-:W-:-:S03]  /*f3d0*/  ISETP.GE.U32.AND P5, PT, R13, 0x7fffff11, PT ;  /* 0x7fffff110d00780c */ /* 0x000fc60003fa6070 */
[----:B------:R-:W-:Y:S01]  /*f3e0*/  STL.64 [R1+0x2e8], R28 ;  /* 0x0002e81c01007387 */ /* 0x000fe20000100a00 */
[----:B------:R-:W-:-:S03]  /*f3f0*/  VIADD R232, R234, 0xffffff6b ;  /* 0xffffff6beae87836 */ /* 0x000fc60000000000 */
[----:B------:R1:W-:Y:S01]  /*f400*/  STL.64 [R1+0x2f8], R16 ;  /* 0x0002f81001007387 */ /* 0x0003e20000100a00 */
[----:B------:R-:W-:-:S03]  /*f410*/  IADD3 R13, R233, -0x94, RZ ;  /* 0xffffff6ce90d7810 */ /* 0x000fc60007ffe0ff */
[----:B------:R-:W3:Y:S04]  /*f420*/  LDL.LU.64 R136, [R1+0x2f0] ;  /* 0x0002f00001887983 */ /* 0x000ee80000300a00 */
[----:B------:R-:W-:Y:S01]  /*f430*/  LDGSTS.E [R248+0x54004], desc[UR16][R34.64], !P2 ;  /* 0x5400400022f87fae */ /* 0x000fe2000d121850 */
[----:B------:R-:W-:Y:S01]  /*f440*/  ISETP.GE.U32.AND P2, PT, R13, 0x7fffff2d, PT ;  /* 0x7fffff2d0d00780c */ /* 0x000fe20003f46070 */
[----:B------:R-:W-:Y:S02]  /*f450*/  VIADD R13, R235, 0xffffff6a ;  /* 0xffffff6aeb0d7836 */ /* 0x000fe40000000000 */
[----:B------:R-:W-:Y:S01]  /*f460*/  LDGSTS.E [R248+0x54008], desc[UR16][R28.64], !P6 ;  /* 0x540080001cf87fae */ /* 0x000fe2000f121850 */
[----:B------:R-:W-:Y:S01]  /*f470*/  ISETP.GE.U32.AND P6, PT, R232, 0x7fffff2c, PT ;  /* 0x7fffff2ce800780c */ /* 0x000fe20003fc6070 */
[----:B------:R-:W-:-:S02]  /*f480*/  IMAD.WIDE R232, R4, 0x4, R170 ;  /* 0x0000000404e87825 */ /* 0x000fc400078e02aa */
[----:B------:R1:W-:Y:S02]  /*f490*/  LDGSTS.E [R248+0x5400c], desc[UR16][R16.64], !P5 ;  /* 0x5400c00010f87fae */ /* 0x0003e4000e921850 */
[----:B--2---:R-:W-:Y:S01]  /*f4a0*/  VIADD R236, R238, 0xffffff69 ;  /* 0xffffff69eeec7836 */ /* 0x004fe20000000000 */
[----:B------:R-:W-:Y:S01]  /*f4b0*/  ISETP.GE.U32.AND P5, PT, R13, 0x7fffff2b, PT ;  /* 0x7fffff2b0d00780c */ /* 0x000fe20003fa6070 */
[----:B------:R-:W-:Y:S01]  /*f4c0*/  LDGSTS.E [R249+0x50000], desc[UR16][R232.64], !P3 ;  /* 0x50000000e8f97fae */ /* 0x000fe2000d921850 */
[----:B------:R-:W-:Y:S02]  /*f4d0*/  IMAD.WIDE R234, R4, 0x4, R128 ;  /* 0x0000000404ea7825 */ /* 0x000fe400078e0280 */
[----:B------:R-:W-:Y:S01]  /*f4e0*/  ISETP.GE.U32.AND P3, PT, R236, 0x7fffff2a, PT ;  /* 0x7fffff2aec00780c */ /* 0x000fe20003f66070 */
[----:B------:R-:W2:Y:S01]  /*f4f0*/  LDL.LU.64 R128, [R1+0x388] ;  /* 0x0003880001807983 */ /* 0x000ea20000300a00 */
[----:B------:R-:W-:-:S03]  /*f500*/  VIADD R13, R237, 0xffffff4f ;  /* 0xffffff4fed0d7836 */ /* 0x000fc60000000000 */
[----:B------:R-:W-:Y:S01]  /*f510*/  LDGSTS.E [R249+0x50004], desc[UR16][R234.64], !P0 ;  /* 0x50004000eaf97fae */ /* 0x000fe2000c121850 */
[----:B-1----:R-:W1:Y:S01]  /*f520*/  LDC R16, c[0x0][0x230] ;  /* 0x00008c00ff107b82 */ /* 0x002e620000000800 */
[----:B------:R-:W-:Y:S02]  /*f530*/  VIADD R242, R242, 0xffffff4e ;  /* 0xffffff4ef2f27836 */ /* 0x000fe40000000000 */
[----:B------:R-:W-:-:S05]  /*f540*/  IMAD.WIDE R28, R4, 0x4, R244 ;  /* 0x00000004041c7825 */ /* 0x000fca00078e02f4 */
[----:B------:R-:W2:Y:S08]  /*f550*/  LDC R17, c[0x0][0x230] ;  /* 0x00008c00ff117b82 */ /* 0x000eb00000000800 */
[----:B------:R-:W2:Y:S01]  /*f560*/  LDC R248, c[0x0][0x230] ;  /* 0x00008c00fff87b82 */ /* 0x000ea20000000800 */
[----:B----4-:R-:W-:Y:S02]  /*f570*/  IMAD.WIDE R236, R4, 0x4, R120 ;  /* 0x0000000404ec7825 */ /* 0x010fe400078e0278 */
[----:B------:R-:W4:Y:S01]  /*f580*/  LDL.LU.64 R120, [R1+0x370] ;  /* 0x0003700001787983 */ /* 0x000f220000300a00 */
[----:B------:R-:W-:Y:S01]  /*f590*/  ISETP.GE.U32.AND P0, PT, R13, 0x7fffff10, PT ;  /* 0x7fffff100d00780c */ /* 0x000fe20003f06070 */
[----:B------:R-:W-:-:S02]  /*f5a0*/  VIADD R13, R252, 0xffffff4d ;  /* 0xffffff4dfc0d7836 */ /* 0x000fc40000000000 */
[----:B------:R-:W-:Y:S01]  /*f5b0*/  LDGSTS.E [R249+0x50008], desc[UR16][R236.64], !P4 ;  /* 0x50008000ecf97fae */ /* 0x000fe2000e121850 */
[----:B------:R-:W-:Y:S01]  /*f5c0*/  ISETP.GE.U32.AND P4, PT, R242, 0x7fffff0f, PT ;  /* 0x7fffff0ff200780c */ /* 0x000fe20003f86070 */
[----:B------:R-:W-:Y:S01]  /*f5d0*/  VIADD R242, R243, 0xffffff68 ;  /* 0xffffff68f3f27836 */ /* 0x000fe20000000000 */
[----:B------:R-:W4:Y:S01]  /*f5e0*/  LDC R252, c[0x0][0x230] ;  /* 0x00008c00fffc7b82 */ /* 0x000f220000000800 */
[----:B------:R-:W4:Y:S01]  /*f5f0*/  LDL.LU.64 R178, [R1+0x368] ;  /* 0x0003680001b27983 */ /* 0x000f220000300a00 */
[----:B---3--:R-:W-:-:S06]  /*f600*/  IMAD.WIDE R238, R4, 0x4, R6 ;  /* 0x0000000404ee7825 */ /* 0x008fcc00078e0206 */
[----:B------:R-:W3:Y:S01]  /*f610*/  LDC R7, c[0x0][0x230] ;  /* 0x00008c00ff077b82 */ /* 0x000ee20000000800 */
[----:B------:R-:W-:Y:S01]  /*f620*/  LDGSTS.E [R249+0x5000c], desc[UR16][R238.64], !P2 ;  /* 0x5000c000eef97fae */ /* 0x000fe2000d121850 */
[----:B------:R-:W-:Y:S01]  /*f630*/  ISETP.GE.U32.AND P2, PT, R13, 0x7fffff0e, PT ;  /* 0x7fffff0e0d00780c */ /* 0x000fe20003f46070 */
[----:B------:R-:W-:Y:S02]  /*f640*/  VIADD R13, R246, 0xffffff4c ;  /* 0xffffff4cf60d7836 */ /* 0x000fe40000000000 */
[----:B------:R-:W-:-:S03]  /*f650*/  IMAD.WIDE R40, R4, 0x4, R144 ;  /* 0x0000000404287825 */ /* 0x000fc600078e0290 */
[----:B------:R-:W4:Y:S02]  /*f660*/  LDC R6, c[0x0][0x230] ;  /* 0x00008c00ff067b82 */ /* 0x000f240000000800 */
[----:B------:R-:W-:Y:S01]  /*f670*/  LDGSTS.E [R249+0x54000], desc[UR16][R40.64], !P0 ;  /* 0x5400000028f97fae */ /* 0x000fe2000c121850 */
[----:B------:R-:W-:Y:S01]  /*f680*/  ISETP.GE.U32.AND P0, PT, R13, 0x7fffff0d, PT ;  /* 0x7fffff0d0d00780c */ /* 0x000fe20003f06070 */
[----:B------:R-:W-:Y:S02]  /*f690*/  IMAD.WIDE R34, R4, 0x4, R136 ;  /* 0x0000000404227825 */ /* 0x000fe400078e0288 */
[----:B------:R-:W-:Y:S04]  /*f6a0*/  STL.64 [R1+0x308], R40 ;  /* 0x0003082801007387 */ /* 0x000fe80000100a00 */
[----:B------:R-:W-:Y:S04]  /*f6b0*/  STL.64 [R1+0x310], R34 ;  /* 0x0003102201007387 */ /* 0x000fe80000100a00 */
[----:B------:R2:W-:Y:S04]  /*f6c0*/  STL.64 [R1+0x330], R28 ;  /* 0x0003301c01007387 */ /* 0x0005e80000100a00 */
[----:B------:R-:W-:Y:S01]  /*f6d0*/  LDGSTS.E [R249+0x54004], desc[UR16][R34.64], !P4 ;  /* 0x5400400022f97fae */ /* 0x000fe2000e121850 */
[----:B------:R-:W-:-:S03]  /*f6e0*/  ISETP.GE.U32.AND P4, PT, R242, 0x7fffff29, PT ;  /* 0x7fffff29f200780c */ /* 0x000fc60003f86070 */
[----:B------:R-:W4:Y:S01]  /*f6f0*/  LDL.LU.64 R170, [R1+0x358] ;  /* 0x0003580001aa7983 */ /* 0x000f220000300a00 */
[----:B-1----:R-:W-:Y:S01]  /*f700*/  IADD3 R242, R16, -0x9a, RZ ;  /* 0xffffff6610f27810 */ /* 0x002fe20007ffe0ff */
[----:B------:R-:W-:Y:S01]  /*f710*/  VIADD R13, R247, 0xffffff67 ;  /* 0xffffff67f70d7836 */ /* 0x000fe20000000000 */
[----:B------:R-:W1:Y:S01]  /*f720*/  LDC R16, c[0x0][0x230] ;  /* 0x00008c00ff107b82 */ /* 0x000e620000000800 */
[----:B------:R2:W-:Y:S04]  /*f730*/  LDGSTS.E [R249+0x54008], desc[UR16][R28.64], !P2 ;  /* 0x540080001cf97fae */ /* 0x0005e8000d121850 */
[----:B------:R-:W4:Y:S04]  /*f740*/  LDL.LU.64 R144, [R1+0x2e0] ;  /* 0x0002e00001907983 */ /* 0x000f280000300a00 */
[----:B------:R-:W4:Y:S01]  /*f750*/  LDL.LU.64 R136, [R1+0x2d8] ;  /* 0x0002d80001887983 */ /* 0x000f220000300a00 */
[----:B--2---:R-:W-:-:S04]  /*f760*/  IMAD.WIDE R28, R4, 0x4, R240 ;  /* 0x00000004041c7825 */ /* 0x004fc800078e02f0 */
[----:B------:R-:W-:Y:S01]  /*f770*/  IMAD.WIDE R240, R4, 0x4, R128 ;  /* 0x0000000404f07825 */ /* 0x000fe200078e0280 */
[----:B------:R2:W-:Y:S01]  /*f780*/  LDGSTS.E [R249+0x5400c], desc[UR16][R28.64], !P0 ;  /* 0x5400c0001cf97fae */ /* 0x0005e2000c121850 */
[----:B------:R-:W-:-:S03]  /*f790*/  ISETP.GE.U32.AND P0, PT, R242, 0x7fffff27, PT ;  /* 0x7fffff27f200780c */ /* 0x000fc60003f06070 */
[----:B------:R1:W-:Y:S04]  /*f7a0*/  STL.64 [R1+0x338], R28 ;  /* 0x0003381c01007387 */ /* 0x0003e80000100a00 */
[----:B------:R-:W4:Y:S01]  /*f7b0*/  LDL.LU.64 R128, [R1+0x2c0] ;  /* 0x0002c00001807983 */ /* 0x000f220000300a00 */
[----:B------:R-:W-:Y:S01]  /*f7c0*/  ISETP.GE.U32.AND P2, PT, R13, 0x7fffff28, PT ;  /* 0x7fffff280d00780c */ /* 0x000fe20003f46070 */
[----:B---3--:R-:W-:Y:S02]  /*f7d0*/  VIADD R246, R7, 0xffffff4a ;  /* 0xffffff4a07f67836 */ /* 0x008fe40000000000 */
[----:B------:R-:W-:Y:S01]  /*f7e0*/  LDGSTS.E [R250+0x50000], desc[UR16][R240.64], !P6 ;  /* 0x50000000f0fa7fae */ /* 0x000fe2000f121850 */
[----:B--2---:R-:W2:Y:S01]  /*f7f0*/  LDC R249, c[0x0][0x230] ;  /* 0x00008c00fff97b82 */ /* 0x004ea20000000800 */
[----:B----4-:R-:W-:-:S07]  /*f800*/  IMAD.WIDE R242, R4, 0x4, R120 ;  /* 0x0000000404f27825 */ /* 0x010fce00078e0278 */
[----:B------:R-:W3:Y:S01]  /*f810*/  LDC R7, c[0x0][0x230] ;  /* 0x00008c00ff077b82 */ /* 0x000ee20000000800 */
[----:B------:R-:W4:Y:S01]  /*f820*/  LDL.LU.64 R120, [R1+0x2b8] ;  /* 0x0002b80001787983 */ /* 0x000f220000300a00 */
[----:B------:R-:W-:-:S03]  /*f830*/  VIADD R13, R17, 0xffffff4b ;  /* 0xffffff4b110d7836 */ /* 0x000fc60000000000 */
[----:B------:R-:W-:Y:S02]  /*f840*/  LDGSTS.E [R250+0x50004], desc[UR16][R242.64], !P5 ;  /* 0x50004000f2fa7fae */ /* 0x000fe4000e921850 */
[----:B------:R-:W-:Y:S02]  /*f850*/  ISETP.GE.U32.AND P6, PT, R13, 0x7fffff0c, PT ;  /* 0x7fffff0c0d00780c */ /* 0x000fe40003fc6070 */
[----:B------:R-:W3:Y:S01]  /*f860*/  LDL.LU.64 R196, [R1+0x380] ;  /* 0x0003800001c47983 */ /* 0x000ee20000300a00 */
[----:B------:R-:W-:Y:S01]  /*f870*/  IMAD.WIDE R244, R4, 0x4, R178 ;  /* 0x0000000404f47825 */ /* 0x000fe200078e02b2 */
[----:B------:R-:W-:Y:S01]  /*f880*/  ISETP.GE.U32.AND P5, PT, R246, 0x7fffff0b, PT ;  /* 0x7fffff0bf600780c */ /* 0x000fe20003fa6070 */
[----:B------:R-:W2:Y:S01]  /*f890*/  LDC R17, c[0x0][0x230] ;  /* 0x00008c00ff117b82 */ /* 0x000ea20000000800 */
[----:B------:R-:W3:Y:S04]  /*f8a0*/  LDL.LU.64 R186, [R1+0x378] ;  /* 0x0003780001ba7983 */ /* 0x000ee80000300a00 */
[----:B------:R-:W-:Y:S01]  /*f8b0*/  LDGSTS.E [R250+0x50008], desc[UR16][R244.64], !P3 ;  /* 0x50008000f4fa7fae */ /* 0x000fe2000d921850 */
[----:B------:R-:W-:-:S05]  /*f8c0*/  IMAD.WIDE R246, R4, 0x4, R170 ;  /* 0x0000000404f67825 */ /* 0x000fca00078e02aa */
[----:B------:R-:W-:Y:S01]  /*f8d0*/  LDGSTS.E [R250+0x5000c], desc[UR16][R246.64], !P4 ;  /* 0x5000c000f6fa7fae */ /* 0x000fe2000e121850 */
[----:B------:R-:W-:-:S04]  /*f8e0*/  IMAD.WIDE R34, R4, 0x4, R144 ;  /* 0x0000000404227825 */ /* 0x000fc800078e0290 */
[C---:B-1----:R-:W-:Y:S01]  /*f8f0*/  IMAD.WIDE R28, R4.reuse, 0x4, R136 ;  /* 0x00000004041c7825 */ /* 0x042fe200078e0288 */
[----:B------:R4:W-:Y:S04]  /*f900*/  STL.64 [R1+0x358], R34 ;  /* 0x0003582201007387 */ /* 0x0009e80000100a00 */
[----:B------:R1:W-:Y:S04]  /*f910*/  STL.64 [R1+0x368], R28 ;  /* 0x0003681c01007387 */ /* 0x0003e80000100a00 */
[----:B------:R-:W3:Y:S04]  /*f920*/  LDL.LU.64 R178, [R1+0x360] ;  /* 0x0003600001b27983 */ /* 0x000ee80000300a00 */
[----:B------:R4:W-:Y:S04]  /*f930*/  LDGSTS.E [R250+0x54000], desc[UR16][R34.64], !P6 ;  /* 0x5400000022fa7fae */ /* 0x0009e8000f121850 */
[----:B------:R-:W3:Y:S01]  /*f940*/  LDL.LU.64 R170, [R1+0x350] ;  /* 0x0003500001aa7983 */ /* 0x000ee20000300a00 */
[----:B------:R-:W-:-:S03]  /*f950*/  IMAD.WIDE R40, R4, 0x4, R128 ;  /* 0x0000000404287825 */ /* 0x000fc600078e0280 */
[----:B------:R-:W3:Y:S04]  /*f960*/  LDL.LU.64 R144, [R1+0x2a0] ;  /* 0x0002a00001907983 */ /* 0x000ee80000300a00 */
[----:B------:R-:W-:Y:S01]  /*f970*/  STL.64 [R1+0x370], R40 ;  /* 0x0003702801007387 */ /* 0x000fe20000100a00 */
[----:B------:R-:W-:Y:S02]  /*f980*/  VIADD R13, R6, 0xffffff49 ;  /* 0xffffff49060d7836 */ /* 0x000fe40000000000 */
[----:B------:R-:W3:Y:S01]  /*f990*/  LDC R6, c[0x0][0x230] ;  /* 0x00008c00ff067b82 */ /* 0x000ee20000000800 */
[----:B------:R-:W-:Y:S01]  /*f9a0*/  VIADD R248, R248, 0xffffff65 ;  /* 0xffffff65f8f87836 */ /* 0x000fe20000000000 */
[----:B------:R1:W-:Y:S01]  /*f9b0*/  LDGSTS.E [R250+0x54004], desc[UR16][R28.64], !P5 ;  /* 0x540040001cfa7fae */ /* 0x0003e2000e921850 */
[----:B----4-:R-:W-:Y:S01]  /*f9c0*/  IMAD.WIDE R34, R4, 0x4, R120 ;  /* 0x0000000404227825 */ /* 0x010fe200078e0278 */
[----:B------:R-:W-:-:S04]  /*f9d0*/  ISETP.GE.U32.AND P3, PT, R13, 0x7fffff0a, PT ;  /* 0x7fffff0a0d00780c */ /* 0x000fc80003f66070 */
[----:B-1----:R-:W1:Y:S01]  /*f9e0*/  LDC R28, c[0x0][0x230] ;  /* 0x00008c00ff1c7b82 */ /* 0x002e620000000800 */
[----:B------:R4:W-:Y:S04]  /*f9f0*/  STL.64 [R1+0x388], R34 ;  /* 0x0003882201007387 */ /* 0x0009e80000100a00 */
[----:B------:R-:W4:Y:S01]  /*fa00*/  LDL.LU.64 R136, [R1+0x298] ;  /* 0x0002980001887983 */ /* 0x000f220000300a00 */
[----:B------:R-:W-:Y:S02]  /*fa10*/  ISETP.GE.U32.AND P6, PT, R248, 0x7fffff26, PT ;  /* 0x7fffff26f800780c */ /* 0x000fe40003fc6070 */
[----:B------:R-:W1:Y:S01]  /*fa20*/  LDC R29, c[0x0][0x230] ;  /* 0x00008c00ff1d7b82 */ /* 0x000e620000000800 */
[----:B------:R-:W4:Y:S04]  /*fa30*/  LDL.LU.64 R128, [R1+0x280] ;  /* 0x0002800001807983 */ /* 0x000f280000300a00 */
[----:B------:R-:W4:Y:S01]  /*fa40*/  LDL.LU.64 R120, [R1+0x278] ;  /* 0x0002780001787983 */ /* 0x000f220000300a00 */
[----:B------:R-:W-:-:S02]  /*fa50*/  VIADD R13, R252, 0xffffff48 ;  /* 0xffffff48fc0d7836 */ /* 0x000fc40000000000 */
[----:B------:R-:W1:Y:S01]  /*fa60*/  LDC R252, c[0x0][0x230] ;  /* 0x00008c00fffc7b82 */ /* 0x000e620000000800 */
[----:B------:R-:W-:Y:S02]  /*fa70*/  LDGSTS.E [R250+0x54008], desc[UR16][R40.64], !P3 ;  /* 0x5400800028fa7fae */ /* 0x000fe4000d921850 */
[----:B------:R-:W-:Y:S01]  /*fa80*/  ISETP.GE.U32.AND P4, PT, R13, 0x7fffff09, PT ;  /* 0x7fffff090d00780c */ /* 0x000fe20003f86070 */
[----:B------:R-:W-:-:S04]  /*fa90*/  VIADD R13, R16, 0xffffff64 ;  /* 0xffffff64100d7836 */ /* 0x000fc80000000000 */
[----:B------:R-:W1:Y:S01]  /*faa0*/  LDC R16, c[0x0][0x230] ;  /* 0x00008c00ff107b82 */ /* 0x000e620000000800 */
[----:B--2---:R-:W-:Y:S01]  /*fab0*/  VIADD R248, R17, 0xffffff63 ;  /* 0xffffff6311f87836 */ /* 0x004fe20000000000 */
[----:B------:R-:W-:Y:S01]  /*fac0*/  ISETP.GE.U32.AND P5, PT, R13, 0x7fffff25, PT ;  /* 0x7fffff250d00780c */ /* 0x000fe20003fa6070 */
[----:B------:R-:W-:-:S03]  /*fad0*/  VIADD R13, R249, 0xffffff47 ;  /* 0xffffff47f90d7836 */ /* 0x000fc60000000000 */
[----:B------:R-:W-:Y:S01]  /*fae0*/  ISETP.GE.U32.AND P3, PT, R248, 0x7fffff24, PT ;  /* 0x7fffff24f800780c */ /* 0x000fe20003f66070 */
[----:B---3--:R-:W-:Y:S01]  /*faf0*/  IMAD.WIDE R248, R4, 0x4, R196 ;  /* 0x0000000404f87825 */ /* 0x008fe200078e02c4 */
[----:B------:R4:W-:Y:S01]  /*fb00*/  LDGSTS.E [R250+0x5400c], desc[UR16][R34.64], !P4 ;  /* 0x5400c00022fa7fae */ /* 0x0009e2000e121850 */
[----:B------:R-:W-:Y:S02]  /*fb10*/  ISETP.GE.U32.AND P4, PT, R13, 0x7fffff08, PT ;  /* 0x7fffff080d00780c */ /* 0x000fe40003f86070 */
[----:B------:R-:W-:Y:S01]  /*fb20*/  IADD3 R13, R6, -0xbb, RZ ;  /* 0xffffff45060d7810 */ /* 0x000fe20007ffe0ff */
[----:B------:R-:W-:Y:S01]  /*fb30*/  LDGSTS.E [R251+0x50000], desc[UR16][R248.64], !P2 ;  /* 0x50000000f8fb7fae */ /* 0x000fe2000d121850 */
[----:B------:R-:W2:Y:S01]  /*fb40*/  LDC R6, c[0x0][0x230] ;  /* 0x00008c00ff067b82 */ /* 0x000ea20000000800 */
[----:B----4-:R-:W-:-:S05]  /*fb50*/  IMAD.WIDE R34, R4, 0x4, R186 ;  /* 0x0000000404227825 */ /* 0x010fca00078e02ba */
[----:B------:R3:W-:Y:S01]  /*fb60*/  LDGSTS.E [R251+0x50004], desc[UR16][R34.64], !P0 ;  /* 0x5000400022fb7fae */ /* 0x0007e2000c121850 */
[----:B------:R-:W-:Y:S01]  /*fb70*/  ISETP.GE.U32.AND P0, PT, R13, 0x7fffff06, PT ;  /* 0x7fffff060d00780c */ /* 0x000fe20003f06070 */
[----:B------:R-:W-:Y:S02]  /*fb80*/  VIADD R250, R7, 0xffffff46 ;  /* 0xffffff4607fa7836 */ /* 0x000fe40000000000 */
[----:B------:R3:W-:Y:S01]  /*fb90*/  STL.64 [R1+0x200], R34 ;  /* 0x0002002201007387 */ /* 0x0007e20000100a00 */
[----:B-1----:R-:W-:Y:S01]  /*fba0*/  VIADD R13, R16, 0xffffff44 ;  /* 0xffffff44100d7836 */ /* 0x002fe20000000000 */
[----:B------:R-:W1:Y:S01]  /*fbb0*/  LDC R7, c[0x0][0x230] ;  /* 0x00008c00ff077b82 */ /* 0x000e620000000800 */
[----:B------:R-:W-:Y:S01]  /*fbc0*/  ISETP.GE.U32.AND P2, PT, R250, 0x7fffff07, PT ;  /* 0x7fffff07fa00780c */ /* 0x000fe20003f46070 */
[----:B------:R-:W-:Y:S02]  /*fbd0*/  VIADD R250, R252, 0xffffff62 ;  /* 0xffffff62fcfa7836 */ /* 0x000fe40000000000 */
[----:B------:R-:W-:-:S04]  /*fbe0*/  IMAD.WIDE R40, R4, 0x4, R178 ;  /* 0x0000000404287825 */ /* 0x000fc800078e02b2 */
[C---:B---3--:R-:W-:Y:S01]  /*fbf0*/  IMAD.WIDE R34, R4.reuse, 0x4, R170 ;  /* 0x0000000404227825 */ /* 0x048fe200078e02aa */
[----:B------:R-:W-:Y:S03]  /*fc00*/  STL.64 [R1+0x208], R40 ;  /* 0x0002082801007387 */ /* 0x000fe60000100a00 */
[----:B------:R-:W-:Y:S01]  /*fc10*/  IMAD.WIDE R16, R4, 0x4, R144 ;  /* 0x0000000404107825 */ /* 0x000fe200078e0290 */
[----:B------:R-:W-:Y:S01]  /*fc20*/  LDGSTS.E [R251+0x50008], desc[UR16][R40.64], !P6 ;  /* 0x5000800028fb7fae */ /* 0x000fe2000f121850 */
[----:B------:R-:W-:-:S03]  /*fc30*/  ISETP.GE.U32.AND P6, PT, R13, 0x7fffff05, PT ;  /* 0x7fffff050d00780c */ /* 0x000fc60003fc6070 */
[----:B------:R-:W-:Y:S04]  /*fc40*/  STL.64 [R1+0x210], R34 ;  /* 0x0002102201007387 */ /* 0x000fe80000100a00 */
[----:B------:R-:W-:Y:S04]  /*fc50*/  LDGSTS.E [R251+0x5000c], desc[UR16][R34.64], !P5 ;  /* 0x5000c00022fb7fae */ /* 0x000fe8000e921850 */
[----:B------:R3:W-:Y:S04]  /*fc60*/  STL.64 [R1+0x378], R16 ;  /* 0x0003781001007387 */ /* 0x0007e80000100a00 */
[----:B------:R3:W-:Y:S01]  /*fc70*/  LDGSTS.E [R251+0x54000], desc[UR16][R16.64], !P4 ;  /* 0x5400000010fb7fae */ /* 0x0007e2000e121850 */
[----:B------:R-:W-:-:S03]  /*fc80*/  ISETP.GE.U32.AND P5, PT, R250, 0x7fffff23, PT ;  /* 0x7fffff23fa00780c */ /* 0x000fc60003fa6070 */
[----:B------:R-:W4:Y:S01]  /*fc90*/  LDL.LU.64 R52, [R1+0x340] ;  /* 0x0003400001347983 */ /* 0x000f220000300a00 */
[----:B------:R-:W-:Y:S02]  /*fca0*/  VIADD R250, R28, 0xffffff60 ;  /* 0xffffff601cfa7836 */ /* 0x000fe40000000000 */
[----:B------:R-:W-:Y:S02]  /*fcb0*/  VIADD R13, R29, 0xffffff61 ;  /* 0xffffff611d0d7836 */ /* 0x000fe40000000000 */
[----:B--2---:R-:W-:-:S03]  /*fcc0*/  VIADD R252, R6, 0xffffff42 ;  /* 0xffffff4206fc7836 */ /* 0x004fc60000000000 */
[----:B------:R-:W-:Y:S01]  /*fcd0*/  ISETP.GE.U32.AND P4, PT, R13, 0x7fffff22, PT ;  /* 0x7fffff220d00780c */ /* 0x000fe20003f86070 */
[----:B-1----:R-:W-:Y:S02]  /*fce0*/  VIADD R13, R7, 0xffffff43 ;  /* 0xffffff43070d7836 */ /* 0x002fe40000000000 */
[----:B---3--:R-:W-:-:S04]  /*fcf0*/  IMAD.WIDE R16, R4, 0x4, R136 ;  /* 0x0000000404107825 */ /* 0x008fc800078e0288 */
[C---:B------:R-:W-:Y:S01]  /*fd00*/  IMAD.WIDE R128, R4.reuse, 0x4, R128 ;  /* 0x0000000404807825 */ /* 0x040fe200078e0280 */
[----:B------:R1:W-:Y:S03]  /*fd10*/  STL.64 [R1+0x398], R16 ;  /* 0x0003981001007387 */ /* 0x0003e60000100a00 */
[----:B------:R-:W-:Y:S01]  /*fd20*/  IMAD.WIDE R120, R4, 0x4, R120 ;  /* 0x0000000404787825 */ /* 0x000fe200078e0278 */
[----:B------:R-:W2:Y:S04]  /*fd30*/  LDL.LU.64 R46, [R1+0x448] ;  /* 0x00044800012e7983 */ /* 0x000ea80000300a00 */
[----:B------:R-:W3:Y:S04]  /*fd40*/  LDL.LU.64 R40, [R1+0x440] ;  /* 0x0004400001287983 */ /* 0x000ee80000300a00 */
[----:B------:R1:W-:Y:S04]  /*fd50*/  STL.64 [R1+0x3b0], R128 ;  /* 0x0003b08001007387 */ /* 0x0003e80000100a00 */
[----:B------:R-:W3:Y:S04]  /*fd60*/  LDL.LU.64 R34, [R1+0x438] ;  /* 0x0004380001227983 */ /* 0x000ee80000300a00 */
[----:B------:R1:W-:Y:S04]  /*fd70*/  STL.64 [R1+0x3b8], R120 ;  /* 0x0003b87801007387 */ /* 0x0003e80000100a00 */
[----:B------:R-:W3:Y:S04]  /*fd80*/  LDL.LU.64 R28, [R1+0x430] ;  /* 0x00043000011c7983 */ /* 0x000ee80000300a00 */
[----:B------:R3:W-:Y:S01]  /*fd90*/  LDGSTS.E [R251+0x54004], desc[UR16][R16.64], !P2 ;  /* 0x5400400010fb7fae */ /* 0x0007e2000d121850 */
[----:B------:R-:W-:-:S03]  /*fda0*/  ISETP.GE.U32.AND P2, PT, R250, 0x7fffff21, PT ;  /* 0x7fffff21fa00780c */ /* 0x000fc60003f46070 */
[----:B------:R-:W3:Y:S04]  /*fdb0*/  LDL.LU.64 R196, [R1+0x428] ;  /* 0x0004280001c47983 */ /* 0x000ee80000300a00 */
[----:B------:R-:W-:Y:S04]  /*fdc0*/  LDGSTS.E [R251+0x54008], desc[UR16][R128.64], !P0 ;  /* 0x5400800080fb7fae */ /* 0x000fe8000c121850 */
[----:B-1----:R-:W3:Y:S04]  /*fdd0*/  LDL.LU.64 R16, [R1+0x420] ;  /* 0x0004200001107983 */ /* 0x002ee80000300a00 */
[----:B------:R1:W-:Y:S04]  /*fde0*/  LDGSTS.E [R251+0x5400c], desc[UR16][R120.64], !P6 ;  /* 0x5400c00078fb7fae */ /* 0x0003e8000f121850 */
[----:B------:R-:W1:Y:S04]  /*fdf0*/  LDL.LU.64 R250, [R1+0x348] ;  /* 0x0003480001fa7983 */ /* 0x000e680000300a00 */
        /* <DEDUP_REMOVED lines=8> */
[----:B------:R-:W-:-:S02]  /*fe80*/  ISETP.GE.U32.AND P6, PT, R13, 0x7fffff04, PT ;  /* 0x7fffff040d00780c */ /* 0x000fc40003fc6070 */
[----:B------:R-:W4:Y:S01]  /*fe90*/  LDC R13, c[0x0][0x230] ;  /* 0x00008c00ff0d7b82 */ /* 0x000f220000000800 */
[----:B------:R-:W-:-:S07]  /*fea0*/  ISETP.GE.U32.AND P0, PT, R252, 0x7fffff03, PT ;  /* 0x7fffff03fc00780c */ /* 0x000fce0003f06070 */
[----:B------:R-:W4:Y:S02]  /*feb0*/  LDC R252, c[0x0][0x230] ;  /* 0x00008c00fffc7b82 */ /* 0x000f240000000800 */
[----:B----4-:R-:W-:-:S05]  /*fec0*/  IMAD.WIDE R52, R4, 0x4, R52 ;  /* 0x0000000404347825 */ /* 0x010fca00078e0234 */
[----:B------:R4:W-:Y:S01]  /*fed0*/  STL.64 [R1+0x218], R52 ;  /* 0x0002183401007387 */ /* 0x0009e20000100a00 */
[----:B------:R-:W-:Y:S02]  /*fee0*/  VIADD R13, R13, 0xffffff41 ;  /* 0xffffff410d0d7836 */ /* 0x000fe40000000000 */
[----:B------:R-:W-:Y:S02]  /*fef0*/  VIADD R252, R252, 0xffffff40 ;  /* 0xffffff40fcfc7836 */ /* 0x000fe40000000000 */
[----:B--2---:R-:W-:-:S04]  /*ff00*/  IMAD.WIDE R46, R4, 0x4, R46 ;  /* 0x00000004042e7825 */ /* 0x004fc800078e022e */
[----:B---3--:R-:W-:-:S04]  /*ff10*/  IMAD.WIDE R40, R4, 0x4, R40 ;  /* 0x0000000404287825 */ /* 0x008fc800078e0228 */
[----:B------:R-:W-:-:S04]  /*ff20*/  IMAD.WIDE R34, R4, 0x4, R34 ;  /* 0x0000000404227825 */ /* 0x000fc800078e0222 */
[----:B------:R-:W-:-:S04]  /*ff30*/  IMAD.WIDE R28, R4, 0x4, R28 ;  /* 0x00000004041c7825 */ /* 0x000fc800078e021c */
[----:B------:R-:W-:-:S04]  /*ff40*/  IMAD.WIDE R196, R4, 0x4, R196 ;  /* 0x0000000404c47825 */ /* 0x000fc800078e02c4 */
[----:B------:R-:W-:-:S04]  /*ff50*/  IMAD.WIDE R16, R4, 0x4, R16 ;  /* 0x0000000404107825 */ /* 0x000fc800078e0210 */
[----:B-1----:R-:W-:-:S05]  /*ff60*/  IMAD.WIDE R250, R4, 0x4, R250 ;  /* 0x0000000404fa7825 */ /* 0x002fca00078e02fa */
[----:B------:R-:W-:Y:S01]  /*ff70*/  LDGSTS.E [R8+0x50000], desc[UR16][R250.64], !P3 ;  /* 0x50000000fa087fae */ /* 0x000fe2000d921850 */
[----:B------:R-:W-:-:S03]  /*ff80*/  ISETP.GE.U32.AND P3, PT, R13, 0x7fffff02, PT ;  /* 0x7fffff020d00780c */ /* 0x000fc60003f66070 */
[----:B------:R1:W-:Y:S01]  /*ff90*/  LDGSTS.E [R8+0x50004], desc[UR16][R52.64], !P5 ;  /* 0x5000400034087fae */ /* 0x0003e2000e921850 */
[----:B------:R-:W-:-:S03]  /*ffa0*/  ISETP.GE.U32.AND P5, PT, R252, 0x7fffff01, PT ;  /* 0x7fffff01fc00780c */ /* 0x000fc60003fa6070 */
[----:B------:R2:W-:Y:S04]  /*ffb0*/  LDGSTS.E [R8+0x50008], desc[UR16][R46.64], !P4 ;  /* 0x500080002e087fae */ /* 0x0005e8000e121850 */
[----:B------:R3:W-:Y:S04]  /*ffc0*/  LDGSTS.E [R8+0x5000c], desc[UR16][R40.64], !P2 ;  /* 0x5000c00028087fae */ /* 0x0007e8000d121850 */
[----:B----4-:R-:W1:Y:S04]  /*ffd0*/  LDL.LU.64 R52, [R1+0x7b0] ;  /* 0x0007b00001347983 */ /* 0x010e680000300a00 */
[----:B------:R-:W-:Y:S04]  /*ffe0*/  STL [R1], RZ ;  /* 0x000000ff01007387 */ /* 0x000fe80000100800 */
[----:B------:R4:W-:Y:S04]  /*fff0*/  STL.64 [R1+0x220], R46 ;  /* 0x0002202e01007387 */ /* 0x0009e80000100a00 */
[----:B------:R2:W-:Y:S04]  /*10000*/  STL.64 [R1+0x228], R40 ;  /* 0x0002282801007387 */ /* 0x0005e80000100a00 */
[----:B------:R3:W-:Y:S04]  /*10010*/  STL.64 [R1+0x3c0], R34 ;  /* 0x0003c02201007387 */ /* 0x0007e80000100a00 */
[----:B----4-:R-:W4:Y:S04]  /*10020*/  LDL.LU.64 R46, [R1+0x7a8] ;  /* 0x0007a800012e7983 */ /* 0x010f280000300a00 */
[----:B------:R3:W-:Y:S01]  /*10030*/  STL.64 [R1+0x3c8], R28 ;  /* 0x0003c81c01007387 */ /* 0x0007e20000100a00 */
[----:B------:R-:W-:-:S03]  /*10040*/  IMAD.WIDE R186, R2, 0x4, R186 ;  /* 0x0000000402ba7825 */ /* 0x000fc600078e02ba */
[----:B--2---:R-:W2:Y:S04]  /*10050*/  LDL.LU.64 R40, [R1+0x7a0] ;  /* 0x0007a00001287983 */ /* 0x004ea80000300a00 */
[----:B------:R3:W-:Y:S04]  /*10060*/  STL.64 [R1+0x3e0], R196 ;  /* 0x0003e0c401007387 */ /* 0x0007e80000100a00 */
[----:B------:R2:W-:Y:S01]  /*10070*/  LDGSTS.E [R8+0x54000], desc[UR16][R34.64], !P6 ;  /* 0x5400000022087fae */ /* 0x0005e2000f121850 */
[----:B------:R-:W-:-:S03]  /*10080*/  IMAD.WIDE R178, R2, 0x4, R178 ;  /* 0x0000000402b27825 */ /* 0x000fc600078e02b2 */
[----:B------:R2:W-:Y:S01]  /*10090*/  LDGSTS.E [R8+0x54004], desc[UR16][R28.64], !P0 ;  /* 0x540040001c087fae */ /* 0x0005e2000c121850 */
[----:B------:R-:W-:-:S03]  /*100a0*/  IMAD.WIDE R170, R2, 0x4, R170 ;  /* 0x0000000402aa7825 */ /* 0x000fc600078e02aa */
[----:B------:R-:W-:Y:S04]  /*100b0*/  LDGSTS.E [R8+0x54008], desc[UR16][R196.64], !P3 ;  /* 0x54008000c4087fae */ /* 0x000fe8000d921850 */
[----:B---3--:R-:W3:Y:S04]  /*100c0*/  LDL.LU.64 R34, [R1+0x798] ;  /* 0x0007980001227983 */ /* 0x008ee80000300a00 */
[----:B------:R1:W-:Y:S04]  /*100d0*/  STL.64 [R1+0x3f8], R16 ;  /* 0x0003f81001007387 */ /* 0x0003e80000100a00 */
[----:B------:R-:W3:Y:S04]  /*100e0*/  LDL.LU.64 R28, [R1+0x790] ;  /* 0x00079000011c7983 */ /* 0x000ee80000300a00 */
[----:B------:R-:W3:Y:S04]  /*100f0*/  LDL.LU.64 R196, [R1+0x788] ;  /* 0x0007880001c47983 */ /* 0x000ee80000300a00 */
[----:B------:R3:W-:Y:S01]  /*10100*/  LDGSTS.E [R8+0x5400c], desc[UR16][R16.64], !P5 ;  /* 0x5400c00010087fae */ /* 0x0007e2000e921850 */
[----:B------:R-:W-:-:S04]  /*10110*/  IMAD.WIDE R144, R2, 0x4, R144 ;  /* 0x0000000402907825 */ /* 0x000fc800078e0290 */
[C---:B------:R-:W-:Y:S01]  /*10120*/  IMAD.WIDE R136, R2.reuse, 0x4, R136 ;  /* 0x0000000402887825 */ /* 0x040fe200078e0288 */
[----:B-1----:R-:W3:Y:S04]  /*10130*/  LDL.LU.64 R16, [R1+0x780] ;  /* 0x0007800001107983 */ /* 0x002ee80000300a00 */
[----:B------:R-:W-:Y:S04]  /*10140*/  STL [R1+0x4], RZ ;  /* 0x000004ff01007387 */ /* 0x000fe80000100800 */
[----:B------:R1:W-:Y:S01]  /*10150*/  STL.64 [R1+0x3f0], R186 ;  /* 0x0003f0ba01007387 */ /* 0x0003e20000100a00 */
[----:B------:R-:W-:-:S04]  /*10160*/  IMAD.WIDE R128, R2, 0x4, R128 ;  /* 0x0000000402807825 */ /* 0x000fc800078e0280 */
[C---:B------:R-:W-:Y:S01]  /*10170*/  IMAD.WIDE R120, R2.reuse, 0x4, R120 ;  /* 0x0000000402787825 */ /* 0x040fe200078e0278 */
[----:B-1----:R-:W3:Y:S04]  /*10180*/  LDL.LU.64 R186, [R1+0x778] ;  /* 0x0007780001ba7983 */ /* 0x002ee80000300a00 */
[----:B------:R1:W-:Y:S01]  /*10190*/  STL.64 [R1+0x418], R178 ;  /* 0x000418b201007387 */ /* 0x0003e20000100a00 */
[----:B------:R-:W-:-:S03]  /*101a0*/  IMAD.WIDE R6, R2, 0x4, R6 ;  /* 0x0000000402067825 */ /* 0x000fc600078e0206 */
[----:B-1----:R-:W3:Y:S04]  /*101b0*/  LDL.LU.64 R178, [R1+0x770] ;  /* 0x0007700001b27983 */ /* 0x002ee80000300a00 */
[----:B------:R1:W-:Y:S04]  /*101c0*/  STL.64 [R1+0x438], R170 ;  /* 0x000438aa01007387 */ /* 0x0003e80000100a00 */
        /* <DEDUP_REMOVED lines=10> */
[----:B-1----:R-:W3:Y:S01]  /*10270*/  LDL.LU.64 R6, [R1+0x740] ;  /* 0x0007400001067983 */ /* 0x002ee20000300a00 */
        /* <DEDUP_REMOVED lines=10> */
[----:B----4-:R-:W-:-:S04]  /*10320*/  IMAD.WIDE R46, R2, 0x4, R46 ;  /* 0x00000004022e7825 */ /* 0x010fc800078e022e */
[----:B--2---:R-:W-:-:S04]  /*10330*/  IMAD.WIDE R40, R2, 0x4, R40 ;  /* 0x0000000402287825 */ /* 0x004fc800078e0228 */
[----:B---3--:R-:W-:-:S04]  /*10340*/  IMAD.WIDE R34, R2, 0x4, R34 ;  /* 0x0000000402227825 */ /* 0x008fc800078e0222 */
[----:B------:R-:W-:-:S04]  /*10350*/  IMAD.WIDE R28, R2, 0x4, R28 ;  /* 0x00000004021c7825 */ /* 0x000fc800078e021c */
[----:B------:R-:W-:-:S04]  /*10360*/  IMAD.WIDE R128, R2, 0x4, R128 ;  /* 0x0000000402807825 */ /* 0x000fc800078e0280 */
[----:B------:R-:W-:-:S04]  /*10370*/  IMAD.WIDE R120, R2, 0x4, R120 ;  /* 0x0000000402787825 */ /* 0x000fc800078e0278 */
[----:B------:R-:W-:-:S05]  /*10380*/  IMAD.WIDE R6, R2, 0x4, R6 ;  /* 0x0000000402067825 */ /* 0x000fca00078e0206 */
[----:B------:R1:W-:Y:S04]  /*10390*/  STL.64 [R1+0x508], R6 ;  /* 0x0005080601007387 */ /* 0x0003e80000100a00 */
[----:B-1----:R-:W2:Y:S04]  /*103a0*/  LDL.LU.64 R6, [R1+0x738] ;  /* 0x0007380001067983 */ /* 0x002ea80000300a00 */
[----:B------:R1:W-:Y:S04]  /*103b0*/  STL.64 [R1+0x528], R120 ;  /* 0x0005287801007387 */ /* 0x0003e80000100a00 */
[----:B------:R3:W-:Y:S01]  /*103c0*/  STL.64 [R1+0x548], R128 ;  /* 0x0005488001007387 */ /* 0x0007e20000100a00 */
[----:B-1----:R-:W-:-:S04]  /*103d0*/  IMAD.WIDE R120, R2, 0x4, R136 ;  /* 0x0000000402787825 */ /* 0x002fc800078e0288 */
[C---:B------:R-:W-:Y:S01]  /*103e0*/  IMAD.WIDE R136, R2.reuse, 0x4, R144 ;  /* 0x0000000402887825 */ /* 0x040fe200078e0290 */
[----:B------:R1:W-:Y:S03]  /*103f0*/  STL.64 [R1+0x568], R120 ;  /* 0x0005687801007387 */ /* 0x0003e60000100a00 */
[----:B---3--:R-:W-:-:S04]  /*10400*/  IMAD.WIDE R128, R2, 0x4, R170 ;  /* 0x0000000402807825 */ /* 0x008fc800078e02aa */
[C---:B------:R-:W-:Y:S01]  /*10410*/  IMAD.WIDE R170, R2.reuse, 0x4, R186 ;  /* 0x0000000402aa7825 */ /* 0x040fe200078e02ba */
[----:B------:R-:W-:Y:S03]  /*10420*/  STL.64 [R1+0x588], R136 ;  /* 0x0005888801007387 */ /* 0x000fe60000100a00 */
[C---:B------:R-:W-:Y:S01]  /*10430*/  IMAD.WIDE R144, R2.reuse, 0x4, R16 ;  /* 0x0000000402907825 */ /* 0x040fe200078e0210 */
[----:B------:R-:W-:Y:S03]  /*10440*/  STL.64 [R1+0x5e8], R170 ;  /* 0x0005e8aa01007387 */ /* 0x000fe60000100a00 */
[C---:B-1----:R-:W-:Y:S01]  /*10450*/  IMAD.WIDE R120, R2.reuse, 0x4, R178 ;  /* 0x0000000402787825 */ /* 0x042fe200078e02b2 */
[----:B------:R-:W-:Y:S03]  /*10460*/  STL.64 [R1+0x5a8], R128 ;  /* 0x0005a88001007387 */ /* 0x000fe60000100a00 */
[C---:B------:R-:W-:Y:S01]  /*10470*/  IMAD.WIDE R16, R2.reuse, 0x4, R196 ;  /* 0x0000000402107825 */ /* 0x040fe200078e02c4 */
[----:B------:R-:W-:Y:S04]  /*10480*/  STL.64 [R1+0x608], R144 ;  /* 0x0006089001007387 */ /* 0x000fe80000100a00 */
        /* <DEDUP_REMOVED lines=16> */
[----:B------:R1:W-:Y:S04]  /*10590*/  STL.64 [R1+0x778], R158 ;  /* 0x0007789e01007387 */ /* 0x0003e80000100a00 */
[----:B------:R-:W0:Y:S04]  /*105a0*/  LDGDEPBAR ;  /* 0x00000000000079af */ /* 0x000e280000000000 */
[----:B-1----:R-:W3:Y:S04]  /*105b0*/  LDL.64 R158, [R1+0x3f0] ;  /* 0x0003f000019e7983 */ /* 0x002ee80000100a00 */
[----:B------:R1:W-:Y:S04]  /*105c0*/  STL.64 [R1+0x770], R156 ;  /* 0x0007709c01007387 */ /* 0x0003e80000100a00 */
[----:B-1----:R-:W4:Y:S04]  /*105d0*/  LDL.64 R156, [R1+0x418] ;  /* 0x00041800019c7983 */ /* 0x002f280000100a00 */
[----:B------:R1:W-:Y:S04]  /*105e0*/  STL.64 [R1+0x768], R154 ;  /* 0x0007689a01007387 */ /* 0x0003e80000100a00 */
[----:B-1----:R-:W4:Y:S04]  /*105f0*/  LDL.64 R154, [R1+0x438] ;  /* 0x00043800019a7983 */ /* 0x002f280000100a00 */
[----:B------:R1:W-:Y:S04]  /*10600*/  STL.64 [R1+0x760], R152 ;  /* 0x0007609801007387 */ /* 0x0003e80000100a00 */
[----:B-1----:R-:W4:Y:S04]  /*10610*/  LDL.64 R152, [R1+0x458] ;  /* 0x0004580001987983 */ /* 0x002f280000100a00 */
[----:B------:R1:W-:Y:S04]  /*10620*/  STL.64 [R1+0x758], R22 ;  /* 0x0007581601007387 */ /* 0x0003e80000100a00 */
[----:B-1----:R-:W4:Y:S04]  /*10630*/  LDL.64 R22, [R1+0x478] ;  /* 0x0004780001167983 */ /* 0x002f280000100a00 */
[----:B------:R1:W-:Y:S04]  /*10640*/  STL.64 [R1+0x750], R20 ;  /* 0x0007501401007387 */ /* 0x0003e80000100a00 */
[----:B------:R-:W4:Y:S04]  /*10650*/  LDL.64 R196, [R1+0x4c0] ;  /* 0x0004c00001c47983 */ /* 0x000f280000100a00 */
[----:B------:R-:W4:Y:S04]  /*10660*/  LDL.64 R16, [R1+0x4e0] ;  /* 0x0004e00001107983 */ /* 0x000f280000100a00 */
[----:B-1----:R-:W4:Y:S04]  /*10670*/  LDL.64 R20, [R1+0x498] ;  /* 0x0004980001147983 */ /* 0x002f280000100a00 */
[----:B------:R-:W4:Y:S04]  /*10680*/  LDL.64 R186, [R1+0x508] ;  /* 0x0005080001ba7983 */ /* 0x000f280000100a00 */
[----:B------:R-:W4:Y:S04]  /*10690*/  LDL.64 R178, [R1+0x528] ;  /* 0x0005280001b27983 */ /* 0x000f280000100a00 */
[----:B------:R-:W4:Y:S04]  /*106a0*/  LDL.64 R170, [R1+0x548] ;  /* 0x0005480001aa7983 */ /* 0x000f280000100a00 */
[----:B------:R-:W4:Y:S04]  /*106b0*/  LDL.64 R144, [R1+0x568] ;  /* 0x0005680001907983 */ /* 0x000f280000100a00 */
[----:B------:R1:W-:Y:S04]  /*106c0*/  STL.64 [R1+0x748], R18 ;  /* 0x0007481201007387 */ /* 0x0003e80000100a00 */
[----:B-1----:R-:W4:Y:S04]  /*106d0*/  LDL.64 R18, [R1+0x5e8] ;  /* 0x0005e80001127983 */ /* 0x002f280000100a00 */
[----:B------:R1:W-:Y:S04]  /*106e0*/  STL.64 [R1+0x740], R10 ;  /* 0x0007400a01007387 */ /* 0x0003e80000100a00 */
[----:B-1----:R-:W4:Y:S04]  /*106f0*/  LDL.64 R10, [R1+0x608] ;  /* 0x00060800010a7983 */ /* 0x002f280000100a00 */
[----:B--2---:R1:W-:Y:S04]  /*10700*/  STL.64 [R1+0x738], R6 ;  /* 0x0007380601007387 */ /* 0x0043e80000100a00 */
[----:B-1----:R-:W2:Y:S04]  /*10710*/  LDL.64 R6, [R1+0x628] ;  /* 0x0006280001067983 */ /* 0x002ea80000100a00 */
[----:B---3--:R-:W-:Y:S04]  /*10720*/  LDGSTS.E [R9+0x20000], desc[UR16][R158.64], P1 ;  /* 0x200000009e097fae */ /* 0x008fe80008921850 */
[----:B------:R-:W5:Y:S04]  /*10730*/  LDL.LU.64 R158, [R1+0x778] ;  /* 0x00077800019e7983 */ /* 0x000f680000300a00 */
[----:B----4-:R-:W-:Y:S04]  /*10740*/  LDGSTS.E [R9+0x20400], desc[UR16][R156.64], P1 ;  /* 0x204000009c097fae */ /* 0x010fe80008921850 */
[----:B------:R-:W5:Y:S04]  /*10750*/  LDL.LU.64 R156, [R1+0x770] ;  /* 0x00077000019c7983 */ /* 0x000f680000300a00 */
[----:B------:R-:W-:Y:S04]  /*10760*/  LDGSTS.E [R9+0x20800], desc[UR16][R154.64], P1 ;  /* 0x208000009a097fae */ /* 0x000fe80008921850 */
[----:B------:R-:W5:Y:S04]  /*10770*/  LDL.LU.64 R154, [R1+0x768] ;  /* 0x00076800019a7983 */ /* 0x000f680000300a00 */
[----:B------:R-:W-:Y:S04]  /*10780*/  LDGSTS.E [R9+0x20c00], desc[UR16][R152.64], P1 ;  /* 0x20c0000098097fae */ /* 0x000fe80008921850 */
[----:B------:R-:W5:Y:S04]  /*10790*/  LDL.LU.64 R152, [R1+0x760] ;  /* 0x0007600001987983 */ /* 0x000f680000300a00 */
[----:B------:R-:W-:Y:S04]  /*107a0*/  LDGSTS.E [R9+0x21000], desc[UR16][R22.64], P1 ;  /* 0x2100000016097fae */ /* 0x000fe80008921850 */
[----:B------:R-:W5:Y:S04]  /*107b0*/  LDL.LU.64 R22, [R1+0x758] ;  /* 0x0007580001167983 */ /* 0x000f680000300a00 */
[----:B------:R-:W-:Y:S04]  /*107c0*/  LDGSTS.E [R9+0x21400], desc[UR16][R20.64], P1 ;  /* 0x2140000014097fae */ /* 0x000fe80008921850 */
[----:B------:R-:W-:Y:S04]  /*107d0*/  LDGSTS.E [R9+0x21800], desc[UR16][R196.64], P1 ;  /* 0x21800000c4097fae */ /* 0x000fe80008921850 */
[----:B------:R-:W-:Y:S04]  /*107e0*/  LDGSTS.E [R9+0x21c00], desc[UR16][R16.64], P1 ;  /* 0x21c0000010097fae */ /* 0x000fe80008921850 */
[----:B------:R-:W5:Y:S04]  /*107f0*/  LDL.LU.64 R20, [R1+0x750] ;  /* 0x0007500001147983 */ /* 0x000f680000300a00 */
[----:B------:R-:W3:Y:S04]  /*10800*/  LDL.LU.64 R196, [R1+0x1e0] ;  /* 0x0001e00001c47983 */ /* 0x000ee80000300a00 */
[----:B------:R-:W-:Y:S04]  /*10810*/  LDGSTS.E [R9+0x22000], desc[UR16][R186.64], P1 ;  /* 0x22000000ba097fae */ /* 0x000fe80008921850 */
[----:B------:R-:W4:Y:S04]  /*10820*/  LDL.LU.64 R16, [R1+0x1c0] ;  /* 0x0001c00001107983 */ /* 0x000f280000300a00 */
        /* <DEDUP_REMOVED lines=26> */
[----:B------:R1:W-:Y:S04]  /*109d0*/  LDGSTS.E [R9+0x27000], desc[UR16][R88.64], P1 ;  /* 0x2700000058097fae */ /* 0x0003e80008921850 */
[----:B------:R-:W-:Y:S04]  /*109e0*/  LDGSTS.E [R9+0x27400], desc[UR16][R220.64], P1 ;  /* 0x27400000dc097fae */ /* 0x000fe80008921850 */
[----:B------:R-:W-:Y:S04]  /*109f0*/  LDGSTS.E [R9+0x27800], desc[UR16][R222.64], P1 ;  /* 0x27800000de097fae */ /* 0x000fe80008921850 */
[----:B------:R-:W5:Y:S04]  /*10a00*/  LDL.LU.64 R18, [R1+0x748] ;  /* 0x0007480001127983 */ /* 0x000f680000300a00 */
[----:B------:R-:W5:Y:S04]  /*10a10*/  LDL.LU.64 R10, [R1+0x740] ;  /* 0x00074000010a7983 */ /* 0x000f680000300a00 */
[----:B------:R-:W5:Y:S01]  /*10a20*/  LDL.LU.64 R6, [R1+0x738] ;  /* 0x0007380001067983 */ /* 0x000f620000300a00 */
[----:B------:R-:W-:-:S03]  /*10a30*/  IMAD.WIDE R122, R2, 0x4, R122 ;  /* 0x00000004027a7825 */ /* 0x000fc600078e027a */
[----:B------:R2:W-:Y:S01]  /*10a40*/  LDGSTS.E [R9+0x27c00], desc[UR16][R224.64], P1 ;  /* 0x27c00000e0097fae */ /* 0x0005e20008921850 */
        /* <DEDUP_REMOVED lines=8> */
[----:B-1----:R-:W-:-:S04]  /*10ad0*/  IMAD.WIDE R88, R2, 0x4, R102 ;  /* 0x0000000402587825 */ /* 0x002fc800078e0266 */
        /* <DEDUP_REMOVED lines=10> */
[----:B--2---:R-:W-:-:S04]  /*10b80*/  IMAD.WIDE R8, R2, 0x4, R200 ;  /* 0x0000000402087825 */ /* 0x004fc800078e02c8 */
[----:B---3--:R-:W-:-:S04]  /*10b90*/  IMAD.WIDE R222, R2, 0x4, R196 ;  /* 0x0000000402de7825 */ /* 0x008fc800078e02c4 */
[C---:B----4-:R-:W-:Y:S01]  /*10ba0*/  IMAD.WIDE R220, R2.reuse, 0x4, R16 ;  /* 0x0000000402dc7825 */ /* 0x050fe200078e0210 */
[----:B------:R-:W-:Y:S03]  /*10bb0*/  STL.64 [R1+0x2d8], R222 ;  /* 0x0002d8de01007387 */ /* 0x000fe60000100a00 */
[C---:B------:R-:W-:Y:S01]  /*10bc0*/  IMAD.WIDE R196, R2.reuse, 0x4, R186 ;  /* 0x0000000402c47825 */ /* 0x040fe200078e02ba */
[----:B------:R-:W-:Y:S04]  /*10bd0*/  STL.64 [R1+0x318], R220 ;  /* 0x000318dc01007387 */ /* 0x000fe80000100a00 */
[----:B------:R-:W-:Y:S01]  /*10be0*/  LDGSTS.E [R5+0x20100], desc[UR16][R222.64], P1 ;  /* 0x20100000de057fae */ /* 0x000fe20008921850 */
[----:B------:R-:W-:-:S03]  /*10bf0*/  IMAD.WIDE R186, R2, 0x4, R178 ;  /* 0x0000000402ba7825 */ /* 0x000fc600078e02b2 */
        /* <DEDUP_REMOVED lines=12> */
[----:B------:R-:W-:Y:S01]  /*10cc0*/  STL.64 [R1+0x428], R144 ;  /* 0x0004289001007387 */ /* 0x000fe20000100a00 */
[----:B------:R-:W-:-:S04]  /*10cd0*/  IMAD.WIDE R128, R2, 0x4, R138 ;  /* 0x0000000402807825 */ /* 0x000fc800078e028a */
[C---:B------:R-:W-:Y:S01]  /*10ce0*/  IMAD.WIDE R16, R2.reuse, 0x4, R120 ;  /* 0x0000000402107825 */ /* 0x040fe200078e0278 */
[----:B------:R-:W-:Y:S03]  /*10cf0*/  STL.64 [R1+0x448], R136 ;  /* 0x0004488801007387 */ /* 0x000fe60000100a00 */
[C---:B------:R-:W-:Y:S01]  /*10d00*/  IMAD.WIDE R120, R2.reuse, 0x4, R146 ;  /* 0x0000000402787825 */ /* 0x040fe200078e0292 */
[----:B------:R1:W-:Y:S04]  /*10d10*/  STL.64 [R1+0x468], R16 ;  /* 0x0004681001007387 */ /* 0x0003e80000100a00 */
[----:B------:R-:W-:Y:S04]  /*10d20*/  STL.64 [R1+0x490], R122 ;  /* 0x0004907a01007387 */ /* 0x000fe80000100a00 */
[----:B------:R-:W-:Y:S04]  /*10d30*/  STL.64 [R1+0x4b0], R130 ;  /* 0x0004b08201007387 */ /* 0x000fe80000100a00 */
[----:B------:R2:W-:Y:S04]  /*10d40*/  STL.64 [R1+0x4d8], R128 ;  /* 0x0004d88001007387 */ /* 0x0005e80000100a00 */
[----:B------:R3:W-:Y:S04]  /*10d50*/  STL.64 [R1+0x4f8], R120 ;  /* 0x0004f87801007387 */ /* 0x0007e80000100a00 */
[----:B------:R-:W-:Y:S04]  /*10d60*/  STL.64 [R1+0x518], R172 ;  /* 0x000518ac01007387 */ /* 0x000fe80000100a00 */
[----:B------:R-:W-:Y:S04]  /*10d70*/  STL.64 [R1+0x538], R180 ;  /* 0x000538b401007387 */ /* 0x000fe80000100a00 */
[----:B------:R-:W-:Y:S04]  /*10d80*/  STL.64 [R1+0x558], R188 ;  /* 0x000558bc01007387 */ /* 0x000fe80000100a00 */
[----:B------:R4:W-:Y:S04]  /*10d90*/  STL.64 [R1+0x578], R94 ;  /* 0x0005785e01007387 */ /* 0x0009e80000100a00 */
[----:B------:R4:W-:Y:S04]  /*10da0*/  STL.64 [R1+0x598], R96 ;  /* 0x0005986001007387 */ /* 0x0009e80000100a00 */
[----:B------:R4:W-:Y:S04]  /*10db0*/  STL.64 [R1+0x5b8], R98 ;  /* 0x0005b86201007387 */ /* 0x0009e80000100a00 */
[----:B------:R-:W-:Y:S04]  /*10dc0*/  STL.64 [R1+0x5d8], R100 ;  /* 0x0005d86401007387 */ /* 0x000fe80000100a00 */
[----:B------:R4:W-:Y:S04]  /*10dd0*/  STL.64 [R1+0x5f8], R88 ;  /* 0x0005f85801007387 */ /* 0x0009e80000100a00 */
        /* <DEDUP_REMOVED lines=8> */
[----:B------:R-:W-:Y:S04]  /*10e60*/  LDGSTS.E [R5+0x21500], desc[UR16][R170.64], P1 ;  /* 0x21500000aa057fae */ /* 0x000fe80008921850 */
[----:B------:R4:W-:Y:S04]  /*10e70*/  STL.64 [R1+0x6e0], R34 ;  /* 0x0006e02201007387 */ /* 0x0009e80000100a00 */
[----:B------:R-:W-:Y:S04]  /*10e80*/  LDGSTS.E [R5+0x21900], desc[UR16][R144.64], P1 ;  /* 0x2190000090057fae */ /* 0x000fe80008921850 */
[----:B------:R4:W-:Y:S04]  /*10e90*/  STL.64 [R1+0x6f0], R28 ;  /* 0x0006f01c01007387 */ /* 0x0009e80000100a00 */
[----:B------:R-:W-:Y:S04]  /*10ea0*/  LDGSTS.E [R5+0x21d00], desc[UR16][R136.64], P1 ;  /* 0x21d0000088057fae */ /* 0x000fe80008921850 */
[----:B------:R4:W-:Y:S04]  /*10eb0*/  STL.64 [R1+0x700], R8 ;  /* 0x0007000801007387 */ /* 0x0009e80000100a00 */
[----:B------:R-:W-:Y:S04]  /*10ec0*/  LDGSTS.E [R5+0x22100], desc[UR16][R16.64], P1 ;  /* 0x2210000010057fae */ /* 0x000fe80008921850 */
[----:B------:R-:W-:Y:S04]  /*10ed0*/  LDGSTS.E [R5+0x22500], desc[UR16][R122.64], P1 ;  /* 0x225000007a057fae */ /* 0x000fe80008921850 */
[----:B------:R-:W-:Y:S04]  /*10ee0*/  LDGSTS.E [R5+0x22900], desc[UR16][R130.64], P1 ;  /* 0x2290000082057fae */ /* 0x000fe80008921850 */
[----:B-1----:R-:W4:Y:S04]  /*10ef0*/  LDL.LU.64 R16, [R1+0x1d8] ;  /* 0x0001d80001107983 */ /* 0x002f280000300a00 */
[----:B------:R-:W4:Y:S04]  /*10f00*/  LDL.LU.64 R186, [R1+0x1b8] ;  /* 0x0001b80001ba7983 */ /* 0x000f280000300a00 */
[----:B------:R-:W4:Y:S04]  /*10f10*/  LDL.LU.64 R178, [R1+0x198] ;  /* 0x0001980001b27983 */ /* 0x000f280000300a00 */
[----:B------:R-:W4:Y:S04]  /*10f20*/  LDL.LU.64 R170, [R1+0x178] ;  /* 0x0001780001aa7983 */ /* 0x000f280000300a00 */
[----:B------:R-:W4:Y:S04]  /*10f30*/  LDL.LU.64 R144, [R1+0x158] ;  /* 0x0001580001907983 */ /* 0x000f280000300a00 */
[----:B------:R-:W-:Y:S04]  /*10f40*/  LDGSTS.E [R5+0x22d00], desc[UR16][R128.64], P1 ;  /* 0x22d0000080057fae */ /* 0x000fe80008921850 */
[----:B------:R-:W4:Y:S04]  /*10f50*/  LDL.LU.64 R136, [R1+0x138] ;  /* 0x0001380001887983 */ /* 0x000f280000300a00 */
[----:B------:R-:W-:Y:S04]  /*10f60*/  LDGSTS.E [R5+0x23100], desc[UR16][R120.64], P1 ;  /* 0x2310000078057fae */ /* 0x000fe80008921850 */
[----:B--2---:R-:W2:Y:S04]  /*10f70*/  LDL.LU.64 R128, [R1+0x118] ;  /* 0x0001180001807983 */ /* 0x004ea80000300a00 */
[----:B------:R-:W-:Y:S04]  /*10f80*/  LDGSTS.E [R5+0x23500], desc[UR16][R172.64], P1 ;  /* 0x23500000ac057fae */ /* 0x000fe80008921850 */
[----:B---3--:R-:W3:Y:S04]  /*10f90*/  LDL.LU.64 R120, [R1+0xf8] ;  /* 0x0000f80001787983 */ /* 0x008ee80000300a00 */
[----:B------:R-:W-:Y:S04]  /*10fa0*/  LDGSTS.E [R5+0x23900], desc[UR16][R180.64], P1 ;  /* 0x23900000b4057fae */ /* 0x000fe80008921850 */
[----:B------:R-:W-:Y:S04]  /*10fb0*/  LDGSTS.E [R5+0x23d00], desc[UR16][R188.64], P1 ;  /* 0x23d00000bc057fae */ /* 0x000fe80008921850 */
[----:B------:R4:W-:Y:S04]  /*10fc0*/  LDGSTS.E [R5+0x24100], desc[UR16][R94.64], P1 ;  /* 0x241000005e057fae */ /* 0x0009e80008921850 */
[----:B------:R1:W-:Y:S04]  /*10fd0*/  LDGSTS.E [R5+0x24500], desc[UR16][R96.64], P1 ;  /* 0x2450000060057fae */ /* 0x0003e80008921850 */
[----:B------:R1:W-:Y:S04]  /*10fe0*/  LDGSTS.E [R5+0x24900], desc[UR16][R98.64], P1 ;  /* 0x2490000062057fae */ /* 0x0003e80008921850 */
[----:B------:R-:W-:Y:S01]  /*10ff0*/  LDGSTS.E [R5+0x24d00], desc[UR16][R100.64], P1 ;  /* 0x24d0000064057fae */ /* 0x000fe20008921850 */
[----:B----4-:R-:W-:-:S03]  /*11000*/  IMAD.WIDE R94, R2, 0x4, R140 ;  /* 0x00000004025e7825 */ /* 0x010fc600078e028c */
[----:B------:R4:W-:Y:S01]  /*11010*/  LDGSTS.E [R5+0x25100], desc[UR16][R88.64], P1 ;  /* 0x2510000058057fae */ /* 0x0009e20008921850 */
[----:B-1----:R-:W-:-:S03]  /*11020*/  IMAD.WIDE R96, R2, 0x4, R132 ;  /* 0x0000000402607825 */ /* 0x002fc600078e0284 */
[----:B------:R1:W-:Y:S01]  /*11030*/  LDGSTS.E [R5+0x25500], desc[UR16][R82.64], P1 ;  /* 0x2550000052057fae */ /* 0x0003e20008921850 */
[----:B------:R-:W-:-:S03]  /*11040*/  IMAD.WIDE R98, R2, 0x4, R124 ;  /* 0x0000000402627825 */ /* 0x000fc600078e027c */
[----:B------:R1:W-:Y:S01]  /*11050*/  LDGSTS.E [R5+0x25900], desc[UR16][R76.64], P1 ;  /* 0x259000004c057fae */ /* 0x0003e20008921850 */
[----:B------:R-:W-:-:S03]  /*11060*/  IMAD.WIDE R90, R2, 0x4, R148 ;  /* 0x00000004025a7825 */ /* 0x000fc600078e0294 */
[----:B------:R1:W-:Y:S01]  /*11070*/  LDGSTS.E [R5+0x25d00], desc[UR16][R70.64], P1 ;  /* 0x25d0000046057fae */ /* 0x0003e20008921850 */
        /* <DEDUP_REMOVED lines=16> */
[----:B------:R-:W-:-:S04]  /*11180*/  IMAD.WIDE R48, R2, 0x4, R48 ;  /* 0x0000000402307825 */ /* 0x000fc800078e0230 */
[----:B------:R-:W-:-:S04]  /*11190*/  IMAD.WIDE R54, R2, 0x4, R54 ;  /* 0x0000000402367825 */ /* 0x000fc800078e0236 */
[----:B------:R-:W-:-:S04]  /*111a0*/  IMAD.WIDE R60, R2, 0x4, R60 ;  /* 0x00000004023c7825 */ /* 0x000fc800078e023c */
[----:B----4-:R-:W-:-:S04]  /*111b0*/  IMAD.WIDE R64, R2, 0x4, R66 ;  /* 0x0000000402407825 */ /* 0x010fc800078e0242 */
        /* <DEDUP_REMOVED lines=14> */
[----:B------:R-:W-:-:S04]  /*112a0*/  IMAD.WIDE R212, R2, 0x4, R16 ;  /* 0x0000000402d47825 */ /* 0x000fc800078e0210 */
[C---:B------:R-:W-:Y:S01]  /*112b0*/  IMAD.WIDE R104, R2.reuse, 0x4, R136 ;  /* 0x0000000402687825 */ /* 0x040fe200078e0288 */
[----:B------:R-:W-:Y:S03]  /*112c0*/  STL.64 [R1+0x2f0], R106 ;  /* 0x0002f06a01007387 */ /* 0x000fe60000100a00 */
[----:B------:R-:W-:-:S04]  /*112d0*/  IMAD.WIDE R16, R2, 0x4, R116 ;  /* 0x0000000402107825 */ /* 0x000fc800078e0274 */
[C---:B--2---:R-:W-:Y:S01]  /*112e0*/  IMAD.WIDE R102, R2.reuse, 0x4, R128 ;  /* 0x0000000402667825 */ /* 0x044fe200078e0280 */
[----:B------:R-:W-:Y:S03]  /*112f0*/  STL.64 [R1+0x328], R104 ;  /* 0x0003286801007387 */ /* 0x000fe60000100a00 */
[C---:B---3--:R-:W-:Y:S01]  /*11300*/  IMAD.WIDE R100, R2.reuse, 0x4, R120 ;  /* 0x0000000402647825 */ /* 0x048fe200078e0278 */
[----:B------:R-:W-:Y:S04]  /*11310*/  STL.64 [R1+0x350], R102 ;  /* 0x0003506601007387 */ /* 0x000fe80000100a00 */
[----:B------:R-:W-:Y:S04]  /*11320*/  STL.64 [R1+0x3a8], R100 ;  /* 0x0003a86401007387 */ /* 0x000fe80000100a00 */
[----:B------:R1:W-:Y:S04]  /*11330*/  STL.64 [R1+0x3e8], R16 ;  /* 0x0003e81001007387 */ /* 0x0003e80000100a00 */
        /* <DEDUP_REMOVED lines=39> */
[----:B------:R-:W4:Y:S04]  /*115b0*/  LDL.LU.64 R136, [R1+0x130] ;  /* 0x0001300001887983 */ /* 0x000f280000300a00 */
[----:B------:R-:W4:Y:S04]  /*115c0*/  LDL.LU.64 R128, [R1+0x110] ;  /* 0x0001100001807983 */ /* 0x000f280000300a00 */
[----:B------:R-:W4:Y:S04]  /*115d0*/  LDL.LU.64 R120, [R1+0xf0] ;  /* 0x0000f00001787983 */ /* 0x000f280000300a00 */
[----:B------:R-:W-:Y:S04]  /*115e0*/  LDGSTS.E [R3+0x22e00], desc[UR16][R94.64], P1 ;  /* 0x22e000005e037fae */ /* 0x000fe80008921850 */
[----:B------:R-:W-:Y:S04]  /*115f0*/  LDGSTS.E [R3+0x23200], desc[UR16][R90.64], P1 ;  /* 0x232000005a037fae */ /* 0x000fe80008921850 */
[----:B------:R-:W-:Y:S04]  /*11600*/  LDGSTS.E [R3+0x23600], desc[UR16][R88.64], P1 ;  /* 0x2360000058037fae */ /* 0x000fe80008921850 */
[----:B------:R-:W-:Y:S04]  /*11610*/  LDGSTS.E [R3+0x23a00], desc[UR16][R82.64], P1 ;  /* 0x23a0000052037fae */ /* 0x000fe80008921850 */
[----:B------:R-:W-:Y:S04]  /*11620*/  LDGSTS.E [R3+0x23e00], desc[UR16][R76.64], P1 ;  /* 0x23e000004c037fae */ /* 0x000fe80008921850 */
[----:B------:R2:W-:Y:S04]  /*11630*/  LDGSTS.E [R3+0x24200], desc[UR16][R70.64], P1 ;  /* 0x2420000046037fae */ /* 0x0005e80008921850 */
[----:B------:R-:W-:Y:S04]  /*11640*/  LDGSTS.E [R3+0x24600], desc[UR16][R24.64], P1 ;  /* 0x2460000018037fae */ /* 0x000fe80008921850 */
[----:B------:R-:W-:Y:S01]  /*11650*/  LDGSTS.E [R3+0x24a00], desc[UR16][R30.64], P1 ;  /* 0x24a000001e037fae */ /* 0x000fe20008921850 */
[----:B------:R-:W-:-:S03]  /*11660*/  IMAD.WIDE R72, R2, 0x4, R118 ;  /* 0x0000000402487825 */ /* 0x000fc600078e0276 */
[----:B------:R-:W-:Y:S01]  /*11670*/  LDGSTS.E [R3+0x24e00], desc[UR16][R36.64], P1 ;  /* 0x24e0000024037fae */ /* 0x000fe20008921850 */
[----:B--2---:R-:W-:-:S03]  /*11680*/  IMAD.WIDE R70, R2, 0x4, R126 ;  /* 0x0000000402467825 */ /* 0x004fc600078e027e */
[----:B------:R-:W-:Y:S01]  /*11690*/  LDGSTS.E [R3+0x25200], desc[UR16][R42.64], P1 ;  /* 0x252000002a037fae */ /* 0x000fe20008921850 */
[----:B------:R-:W-:-:S03]  /*116a0*/  IMAD.WIDE R66, R2, 0x4, R134 ;  /* 0x0000000402427825 */ /* 0x000fc600078e0286 */
[----:B------:R-:W-:Y:S04]  /*116b0*/  LDGSTS.E [R3+0x25600], desc[UR16][R48.64], P1 ;  /* 0x2560000030037fae */ /* 0x000fe80008921850 */
[----:B------:R3:W-:Y:S04]  /*116c0*/  LDGSTS.E [R3+0x25a00], desc[UR16][R54.64], P1 ;  /* 0x25a0000036037fae */ /* 0x0007e80008921850 */
[----:B------:R4:W-:Y:S04]  /*116d0*/  LDGSTS.E [R3+0x25e00], desc[UR16][R60.64], P1 ;  /* 0x25e000003c037fae */ /* 0x0009e80008921850 */
[----:B------:R1:W-:Y:S01]  /*116e0*/  LDGSTS.E [R3+0x26200], desc[UR16][R64.64], P1 ;  /* 0x2620000040037fae */ /* 0x0003e20008921850 */
[----:B------:R-:W-:-:S03]  /*116f0*/  IMAD.WIDE R14, R2, 0x4, R14 ;  /* 0x00000004020e7825 */ /* 0x000fc600078e020e */
[----:B------:R2:W-:Y:S01]  /*11700*/  LDGSTS.E [R3+0x26600], desc[UR16][R58.64], P1 ;  /* 0x266000003a037fae */ /* 0x0005e20008921850 */
[----:B---3--:R-:W-:-:S03]  /*11710*/  IMAD.WIDE R54, R2, 0x4, R184 ;  /* 0x0000000402367825 */ /* 0x008fc600078e02b8 */
[----:B------:R3:W-:Y:S01]  /*11720*/  LDGSTS.E [R3+0x26a00], desc[UR16][R52.64], P1 ;  /* 0x26a0000034037fae */ /* 0x0007e20008921850 */
[----:B----4-:R-:W-:-:S03]  /*11730*/  IMAD.WIDE R60, R2, 0x4, R150 ;  /* 0x00000004023c7825 */ /* 0x010fc600078e0296 */
[----:B------:R4:W-:Y:S01]  /*11740*/  LDGSTS.E [R3+0x26e00], desc[UR16][R46.64], P1 ;  /* 0x26e000002e037fae */ /* 0x0009e20008921850 */
[----:B-1----:R-:W-:-:S03]  /*11750*/  IMAD.WIDE R64, R2, 0x4, R142 ;  /* 0x0000000402407825 */ /* 0x002fc600078e028e */
[----:B------:R1:W-:Y:S01]  /*11760*/  LDGSTS.E [R3+0x27200], desc[UR16][R40.64], P1 ;  /* 0x2720000028037fae */ /* 0x0003e20008921850 */
[----:B--2---:R-:W-:-:S03]  /*11770*/  IMAD.WIDE R58, R2, 0x4, R176 ;  /* 0x00000004023a7825 */ /* 0x004fc600078e02b0 */
[----:B------:R2:W-:Y:S01]  /*11780*/  LDGSTS.E [R3+0x27600], desc[UR16][R34.64], P1 ;  /* 0x2760000022037fae */ /* 0x0005e20008921850 */
[----:B---3--:R-:W-:-:S03]  /*11790*/  IMAD.WIDE R52, R2, 0x4, R194 ;  /* 0x0000000402347825 */ /* 0x008fc600078e02c2 */
[----:B------:R3:W-:Y:S01]  /*117a0*/  LDGSTS.E [R3+0x27a00], desc[UR16][R28.64], P1 ;  /* 0x27a000001c037fae */ /* 0x0007e20008921850 */
[----:B------:R-:W-:-:S03]  /*117b0*/  IMAD.WIDE R26, R2, 0x4, R26 ;  /* 0x00000004021a7825 */ /* 0x000fc600078e021a */
[----:B------:R3:W-:Y:S01]  /*117c0*/  LDGSTS.E [R3+0x27e00], desc[UR16][R8.64], P1 ;  /* 0x27e0000008037fae */ /* 0x0007e20008921850 */
[----:B------:R-:W-:-:S04]  /*117d0*/  IMAD.WIDE R32, R2, 0x4, R32 ;  /* 0x0000000402207825 */ /* 0x000fc800078e0220 */
[----:B------:R-:W-:-:S04]  /*117e0*/  IMAD.WIDE R38, R2, 0x4, R38 ;  /* 0x0000000402267825 */ /* 0x000fc800078e0226 */
[----:B------:R-:W-:-:S04]  /*117f0*/  IMAD.WIDE R44, R2, 0x4, R44 ;  /* 0x00000004022c7825 */ /* 0x000fc800078e022c */
[----:B------:R-:W-:-:S04]  /*11800*/  IMAD.WIDE R50, R2, 0x4, R50 ;  /* 0x0000000402327825 */ /* 0x000fc800078e0232 */
[----:B------:R-:W-:-:S04]  /*11810*/  IMAD.WIDE R48, R2, 0x4, R56 ;  /* 0x0000000402307825 */ /* 0x000fc800078e0238 */
[----:B----4-:R-:W-:-:S04]  /*11820*/  IMAD.WIDE R46, R2, 0x4, R62 ;  /* 0x00000004022e7825 */ /* 0x010fc800078e023e */
[----:B------:R-:W-:-:S04]  /*11830*/  IMAD.WIDE R42, R2, 0x4, R68 ;  /* 0x00000004022a7825 */ /* 0x000fc800078e0244 */
[----:B-1----:R-:W-:-:S04]  /*11840*/  IMAD.WIDE R40, R2, 0x4, R74 ;  /* 0x0000000402287825 */ /* 0x002fc800078e024a */
[----:B------:R-:W-:-:S04]  /*11850*/  IMAD.WIDE R36, R2, 0x4, R80 ;  /* 0x0000000402247825 */ /* 0x000fc800078e0250 */
[----:B--2---:R-:W-:-:S04]  /*11860*/  IMAD.WIDE R34, R2, 0x4, R86 ;  /* 0x0000000402227825 */ /* 0x004fc800078e0256 */
[----:B------:R-:W-:-:S04]  /*11870*/  IMAD.WIDE R30, R2, 0x4, R214 ;  /* 0x00000004021e7825 */ /* 0x000fc800078e02d6 */
[----:B---3--:R-:W-:-:S04]  /*11880*/  IMAD.WIDE R28, R2, 0x4, R208 ;  /* 0x00000004021c7825 */ /* 0x008fc800078e02d0 */
        /* <DEDUP_REMOVED lines=24> */
[----:B------:R-:W-:Y:S01]  /*11a10*/  STL.64 [R1+0x500], R50 ;  /* 0x0005003201007387 */ /* 0x000fe20000100a00 */
[----:B------:R-:W-:-:S03]  /*11a20*/  IMAD.WIDE R8, R2, 0x4, R16 ;  /* 0x0000000402087825 */ /* 0x000fc600078e0210 */
[----:B------:R-:W-:Y:S01]  /*11a30*/  STL.64 [R1+0x520], R48 ;  /* 0x0005203001007387 */ /* 0x000fe20000100a00 */
[----:B------:R-:W-:-:S03]  /*11a40*/  IMAD.WIDE R16, R2, 0x4, R92 ;  /* 0x0000000402107825 */ /* 0x000fc600078e025c */
[----:B------:R-:W-:Y:S04]  /*11a50*/  STL.64 [R1+0x540], R46 ;  /* 0x0005402e01007387 */ /* 0x000fe80000100a00 */
[----:B------:R-:W-:Y:S04]  /*11a60*/  STL.64 [R1+0x560], R42 ;  /* 0x0005602a01007387 */ /* 0x000fe80000100a00 */
[----:B------:R-:W-:Y:S04]  /*11a70*/  STL.64 [R1+0x580], R40 ;  /* 0x0005802801007387 */ /* 0x000fe80000100a00 */
[----:B------:R-:W-:Y:S04]  /*11a80*/  STL.64 [R1+0x5a0], R36 ;  /* 0x0005a02401007387 */ /* 0x000fe80000100a00 */
[----:B------:R-:W-:Y:S04]  /*11a90*/  STL.64 [R1+0x5c0], R34 ;  /* 0x0005c02201007387 */ /* 0x000fe80000100a00 */
[----:B------:R-:W-:Y:S04]  /*11aa0*/  STL.64 [R1+0x5e0], R30 ;  /* 0x0005e01e01007387 */ /* 0x000fe80000100a00 */
[----:B------:R2:W-:Y:S04]  /*11ab0*/  STL.64 [R1+0x600], R28 ;  /* 0x0006001c01007387 */ /* 0x0005e80000100a00 */
[----:B------:R3:W-:Y:S04]  /*11ac0*/  STL.64 [R1+0x620], R24 ;  /* 0x0006201801007387 */ /* 0x0007e80000100a00 */
[----:B------:R4:W-:Y:S04]  /*11ad0*/  STL.64 [R1+0x640], R16 ;  /* 0x0006401001007387 */ /* 0x0009e80000100a00 */
[----:B------:R4:W-:Y:S04]  /*11ae0*/  STL [R1+0x8], RZ ;  /* 0x000008ff01007387 */ /* 0x0009e80000100800 */
        /* <DEDUP_REMOVED lines=125> */
[----:B------:R-:W4:Y:S01]  /*122c0*/  LDL R13, [R1+0x730] ;  /* 0x00073000010d7983 */ /* 0x000f220000100800 */
        /* <DEDUP_REMOVED lines=32> */
[----:B------:R3:W-:Y:S04]  /*124d0*/  LDGSTS.E [R0+0x27b00], desc[UR16][R24.64], P1 ;  /* 0x27b0000018007fae */ /* 0x0007e80008921850 */
[----:B------:R4:W-:Y:S01]  /*124e0*/  LDGSTS.E [R0+0x27f00], desc[UR16][R16.64], P1 ;  /* 0x27f0000010007fae */ /* 0x0009e20008921850 */
[----:B-1----:R-:W-:-:S03]  /*124f0*/  CS2R R26, SRZ ;  /* 0x00000000001a7805 */ /* 0x002fc6000001ff00 */
[----:B------:R-:W0:Y:S01]  /*12500*/  LDGDEPBAR ;  /* 0x00000000000079af */ /* 0x000e220000000000 */
[----:B--2---:R-:W-:Y:S02]  /*12510*/  CS2R R28, SRZ ;  /* 0x00000000001c7805 */ /* 0x004fe4000001ff00 */
[----:B------:R-:W-:Y:S02]  /*12520*/  CS2R R30, SRZ ;  /* 0x00000000001e7805 */ /* 0x000fe4000001ff00 */
[----:B------:R-:W-:Y:S02]  /*12530*/  CS2R R32, SRZ ;  /* 0x0000000000207805 */ /* 0x000fe4000001ff00 */
[----:B---3--:R-:W-:Y:S02]  /*12540*/  CS2R R24, SRZ ;  /* 0x0000000000187805 */ /* 0x008fe4000001ff00 */
[----:B------:R-:W-:Y:S02]  /*12550*/  CS2R R34, SRZ ;  /* 0x0000000000227805 */ /* 0x000fe4000001ff00 */
[----:B------:R-:W-:-:S02]  /*12560*/  CS2R R36, SRZ ;  /* 0x0000000000247805 */ /* 0x000fc4000001ff00 */
[----:B------:R-:W-:Y:S02]  /*12570*/  CS2R R38, SRZ ;  /* 0x0000000000267805 */ /* 0x000fe4000001ff00 */
[----:B------:R-:W-:Y:S02]  /*12580*/  CS2R R40, SRZ ;  /* 0x0000000000287805 */ /* 0x000fe4000001ff00 */
[----:B------:R-:W-:Y:S02]  /*12590*/  CS2R R42, SRZ ;  /* 0x00000000002a7805 */ /* 0x000fe4000001ff00 */
[----:B------:R-:W-:Y:S02]  /*125a0*/  CS2R R44, SRZ ;  /* 0x00000000002c7805 */ /* 0x000fe4000001ff00 */
        /* <DEDUP_REMOVED lines=53> */
[----:B----4-:R-:W-:-:S13]  /*12900*/  ISETP.GE.AND P0, PT, R13, 0x40, PT ;  /* 0x000000400d00780c */ /* 0x010fda0003f06270 */
[----:B------:R-:W-:Y:S05]  /*12910*/  @!P0 BRA `(.L_x_0) ;  /* 0x000000c800588947 */ /* 0x000fea0003800000 */
[----:B------:R-:W2:Y:S04]  /*12920*/  LDL.LU.64 R200, [R1+0x200] ;  /* 0x0002000001c87983 */ /* 0x000ea80000300a00 */
[----:B------:R-:W3:Y:S04]  /*12930*/  LDL.LU.64 R196, [R1+0x208] ;  /* 0x0002080001c47983 */ /* 0x000ee80000300a00 */
[----:B------:R-:W4:Y:S04]  /*12940*/  LDL.LU.64 R220, [R1+0x210] ;  /* 0x0002100001dc7983 */ /* 0x000f280000300a00 */
[----:B------:R-:W4:Y:S04]  /*12950*/  LDL.LU.64 R222, [R1+0x218] ;  /* 0x0002180001de7983 */ /* 0x000f280000300a00 */
[----:B------:R-:W4:Y:S04]  /*12960*/  LDL.LU.64 R224, [R1+0x220] ;  /* 0x0002200001e07983 */ /* 0x000f280000300a00 */
[----:B------:R-:W4:Y:S04]  /*12970*/  LDL.LU.64 R146, [R1+0x228] ;  /* 0x0002280001927983 */ /* 0x000f280000300a00 */
[----:B------:R-:W4:Y:S04]  /*12980*/  LDL.LU.64 R208, [R1+0x230] ;  /* 0x0002300001d07983 */ /* 0x000f280000300a00 */
[----:B------:R-:W4:Y:S04]  /*12990*/  LDL.LU.64 R210, [R1+0x238] ;  /* 0x0002380001d27983 */ /* 0x000f280000300a00 */
[----:B------:R-:W4:Y:S01]  /*129a0*/  LDL.LU.64 R148, [R1+0x240] ;  /* 0x0002400001947983 */ /* 0x000f220000300a00 */
[----:B-----5:R-:W-:Y:S01]  /*129b0*/  IMAD.MOV.U32 R17, RZ, RZ, R18 ;  /* 0x000000ffff117224 */ /* 0x020fe200078e0012 */
[----:B------:R-:W-:Y:S01]  /*129c0*/  MOV R172, R231 ;  /* 0x000000e700ac7202 */ /* 0x000fe20000000f00 */
[----:B------:R-:W-:Y:S01]  /*129d0*/  IMAD.MOV.U32 R138, RZ, RZ, R206 ;  /* 0x000000ffff8a7224 */ /* 0x000fe200078e00ce */
[----:B------:R-:W4:Y:S01]  /*129e0*/  LDL.LU.64 R214, [R1+0x248] ;  /* 0x0002480001d67983 */ /* 0x000f220000300a00 */
[----:B------:R-:W-:Y:S01]  /*129f0*/  IMAD.MOV.U32 R139, RZ, RZ, R207 ;  /* 0x000000ffff8b7224 */ /* 0x000fe200078e00cf */
[----:B------:R-:W-:Y:S01]  /*12a00*/  MOV R182, R241 ;  /* 0x000000f100b67202 */ /* 0x000fe20000000f00 */
[----:B------:R-:W-:Y:S01]  /*12a10*/  IMAD.MOV.U32 R16, RZ, RZ, R19 ;  /* 0x000000ffff107224 */ /* 0x000fe200078e0013 */
[----:B------:R-:W4:Y:S01]  /*12a20*/  LDL.LU.64 R216, [R1+0x250] ;  /* 0x0002500001d87983 */ /* 0x000f220000300a00 */
[----:B------:R-:W-:Y:S01]  /*12a30*/  IMAD.MOV.U32 R19, RZ, RZ, R20 ;  /* 0x000000ffff137224 */ /* 0x000fe200078e0014 */
[----:B------:R-:W-:Y:S01]  /*12a40*/  MOV R14, R11 ;  /* 0x0000000b000e7202 */ /* 0x000fe20000000f00 */
[----:B------:R-:W-:Y:S01]  /*12a50*/  IMAD.MOV.U32 R18, RZ, RZ, R21 ;  /* 0x000000ffff127224 */ /* 0x000fe200078e0015 */
[----:B------:R-:W4:Y:S01]  /*12a60*/  LDL.LU.64 R150, [R1+0x260] ;  /* 0x0002600001967983 */ /* 0x000f220000300a00 */
[----:B------:R-:W-:-:S02]  /*12a70*/  IMAD.MOV.U32 R21, RZ, RZ, R22 ;  /* 0x000000ffff157224 */ /* 0x000fc400078e0016 */
[----:B------:R-:W-:Y:S02]  /*12a80*/  IMAD.MOV.U32 R20, RZ, RZ, R23 ;  /* 0x000000ffff147224 */ /* 0x000fe400078e0017 */
[----:B------:R-:W-:Y:S01]  /*12a90*/  IMAD.MOV.U32 R23, RZ, RZ, R152 ;  /* 0x000000ffff177224 */ /* 0x000fe200078e0098 */
[----:B------:R-:W-:Y:S01]  /*12aa0*/  MOV R152, R155 ;  /* 0x0000009b00987202 */ /* 0x000fe20000000f00 */
[----:B------:R-:W-:Y:S02]  /*12ab0*/  IMAD.MOV.U32 R22, RZ, RZ, R153 ;  /* 0x000000ffff167224 */ /* 0x000fe400078e0099 */
[----:B------:R-:W-:Y:S02]  /*12ac0*/  IMAD.MOV.U32 R153, RZ, RZ, R154 ;  /* 0x000000ffff997224 */ /* 0x000fe400078e009a */
[----:B------:R-:W-:Y:S02]  /*12ad0*/  IMAD.MOV.U32 R155, RZ, RZ, R156 ;  /* 0x000000ffff9b7224 */ /* 0x000fe400078e009c */
[----:B------:R-:W-:-:S02]  /*12ae0*/  IMAD.MOV.U32 R154, RZ, RZ, R157 ;  /* 0x000000ffff9a7224 */ /* 0x000fc400078e009d */
[----:B------:R-:W-:Y:S02]  /*12af0*/  IMAD.MOV.U32 R157, RZ, RZ, R158 ;  /* 0x000000ffff9d7224 */ /* 0x000fe400078e009e */
[----:B------:R-:W-:Y:S02]  /*12b00*/  IMAD.MOV.U32 R156, RZ, RZ, R159 ;  /* 0x000000ffff9c7224 */ /* 0x000fe400078e009f */
[----:B------:R-:W-:Y:S02]  /*12b10*/  IMAD.MOV.U32 R159, RZ, RZ, R160 ;  /* 0x000000ffff9f7224 */ /* 0x000fe400078e00a0 */
[----:B------:R-:W-:Y:S02]  /*12b20*/  IMAD.MOV.U32 R158, RZ, RZ, R161 ;  /* 0x000000ffff9e7224 */ /* 0x000fe400078e00a1 */
[----:B------:R-:W-:Y:S01]  /*12b30*/  IMAD.MOV.U32 R161, RZ, RZ, R162 ;  /* 0x000000ffffa17224 */ /* 0x000fe200078e00a2 */
[----:B------:R-:W-:Y:S01]  /*12b40*/  MOV R162, R165 ;  /* 0x000000a500a27202 */ /* 0x000fe20000000f00 */
[----:B------:R-:W-:-:S02]  /*12b50*/  IMAD.MOV.U32 R160, RZ, RZ, R163 ;  /* 0x000000ffffa07224 */ /* 0x000fc400078e00a3 */
[----:B------:R-:W-:Y:S02]  /*12b60*/  IMAD.MOV.U32 R163, RZ, RZ, R164 ;  /* 0x000000ffffa37224 */ /* 0x000fe400078e00a4 */
[----:B------:R-:W-:Y:S02]  /*12b70*/  IMAD.MOV.U32 R165, RZ, RZ, R166 ;  /* 0x000000ffffa57224 */ /* 0x000fe400078e00a6 */
        /* <DEDUP_REMOVED lines=26> */
[----:B--2---:R-:W-:Y:S01]  /*12d20*/  IMAD.MOV.U32 R193, RZ, RZ, R200 ;  /* 0x000000ffffc17224 */ /* 0x004fe200078e00c8 */
[----:B------:R-:W-:Y:S01]  /*12d30*/  MOV R192, R201 ;  /* 0x000000c900c07202 */ /* 0x000fe20000000f00 */
[----:B---3--:R-:W-:-:S02]  /*12d40*/  IMAD.MOV.U32 R195, RZ, RZ, R196 ;  /* 0x000000ffffc37224 */ /* 0x008fc400078e00c4 */
[----:B------:R-:W-:Y:S02]  /*12d50*/  IMAD.MOV.U32 R194, RZ, RZ, R197 ;  /* 0x000000ffffc27224 */ /* 0x000fe400078e00c5 */
[----:B----4-:R-:W-:Y:S02]  /*12d60*/  IMAD.MOV.U32 R197, RZ, RZ, R220 ;  /* 0x000000ffffc57224 */ /* 0x010fe400078e00dc */
[----:B------:R-:W-:Y:S02]  /*12d70*/  IMAD.MOV.U32 R196, RZ, RZ, R221 ;  /* 0x000000ffffc47224 */ /* 0x000fe400078e00dd */
[----:B------:R-:W2:Y:S01]  /*12d80*/  LDL.LU.64 R220, [R1+0x268] ;  /* 0x0002680001dc7983 */ /* 0x000ea20000300a00 */
[----:B------:R-:W-:Y:S02]  /*12d90*/  IMAD.MOV.U32 R201, RZ, RZ, R222 ;  /* 0x000000ffffc97224 */ /* 0x000fe400078e00de */
[----:B------:R-:W-:Y:S01]  /*12da0*/  IMAD.MOV.U32 R200, RZ, RZ, R223 ;  /* 0x000000ffffc87224 */ /* 0x000fe200078e00df */
[----:B------:R-:W-:Y:S01]  /*12db0*/  MOV R202, R225 ;  /* 0x000000e100ca7202 */ /* 0x000fe20000000f00 */
[----:B------:R-:W3:Y:S01]  /*12dc0*/  LDL.LU.64 R222, [R1+0x270] ;  /* 0x0002700001de7983 */ /* 0x000ee20000300a00 */
[----:B------:R-:W-:-:S03]  /*12dd0*/  IMAD.MOV.U32 R203, RZ, RZ, R224 ;  /* 0x000000ffffcb7224 */ /* 0x000fc600078e00e0 */
[----:B------:R-:W4:Y:S04]  /*12de0*/  LDL.LU.64 R224, [R1+0x288] ;  /* 0x0002880001e07983 */ /* 0x000f280000300a00 */
[----:B------:R-:W4:Y:S04]  /*12df0*/  LDL.LU.64 R136, [R1+0x290] ;  /* 0x0002900001887983 */ /* 0x000f280000300a00 */
[----:B------:R-:W4:Y:S04]  /*12e00*/  LDL.LU.64 R140, [R1+0x2a8] ;  /* 0x0002a800018c7983 */ /* 0x000f280000300a00 */
[----:B------:R-:W4:Y:S01]  /*12e10*/  LDL.LU.64 R142, [R1+0x2b0] ;  /* 0x0002b000018e7983 */ /* 0x000f220000300a00 */
[----:B------:R-:W-:-:S02]  /*12e20*/  IMAD.MOV.U32 R207, RZ, RZ, R208 ;  /* 0x000000ffffcf7224 */ /* 0x000fc400078e00d0 */
[----:B------:R-:W-:Y:S01]  /*12e30*/  IMAD.MOV.U32 R206, RZ, RZ, R209 ;  /* 0x000000ffffce7224 */ /* 0x000fe200078e00d1 */
[----:B------:R-:W4:Y:S01]  /*12e40*/  LDL.LU.64 R144, [R1+0x2c8] ;  /* 0x0002c80001907983 */ /* 0x000f220000300a00 */
[----:B------:R-:W-:Y:S01]  /*12e50*/  IMAD.MOV.U32 R209, RZ, RZ, R210 ;  /* 0x000000ffffd17224 */ /* 0x000fe200078e00d2 */
[----:B------:R-:W-:Y:S01]  /*12e60*/  MOV R210, R149 ;  /* 0x0000009500d27202 */ /* 0x000fe20000000f00 */
[----:B------:R-:W-:Y:S02]  /*12e70*/  IMAD.MOV.U32 R208, RZ, RZ, R211 ;  /* 0x000000ffffd07224 */ /* 0x000fe400078e00d3 */
[----:B------:R-:W-:Y:S02]  /*12e80*/  IMAD.MOV.U32 R211, RZ, RZ, R148 ;  /* 0x000000ffffd37224 */ /* 0x000fe400078e0094 */
[----:B------:R-:W4:Y:S04]  /*12e90*/  LDL.LU.64 R148, [R1+0x2d0] ;  /* 0x0002d00001947983 */ /* 0x000f280000300a00 */
[----:B------:R-:W4:Y:S01]  /*12ea0*/  LDL.LU.64 R128, [R1+0x2e8] ;  /* 0x0002e80001807983 */ /* 0x000f220000300a00 */
[----:B------:R-:W-:-:S03]  /*12eb0*/  IMAD.MOV.U32 R205, RZ, RZ, R146 ;  /* 0x000000ffffcd7224 */ /* 0x000fc600078e0092 */
[----:B------:R-:W4:Y:S01]  /*12ec0*/  LDL.LU.64 R130, [R1+0x2f8] ;  /* 0x0002f80001827983 */ /* 0x000f220000300a00 */
[----:B------:R-:W-:Y:S02]  /*12ed0*/  IMAD.MOV.U32 R204, RZ, RZ, R147 ;  /* 0x000000ffffcc7224 */ /* 0x000fe400078e0093 */
[----:B------:R-:W-:Y:S01]  /*12ee0*/  IMAD.MOV.U32 R146, RZ, RZ, R212 ;  /* 0x000000ffff927224 */ /* 0x000fe200078e00d4 */
[----:B------:R-:W4:Y:S01]  /*12ef0*/  LDL.LU.64 R132, [R1+0x308] ;  /* 0x0003080001847983 */ /* 0x000f220000300a00 */
[----:B------:R-:W-:Y:S02]  /*12f00*/  IMAD.MOV.U32 R147, RZ, RZ, R213 ;  /* 0x000000ffff937224 */ /* 0x000fe400078e00d5 */
[----:B------:R-:W-:Y:S01]  /*12f10*/  IMAD.MOV.U32 R213, RZ, RZ, R214 ;  /* 0x000000ffffd57224 */ /* 0x000fe200078e00d6 */
[----:B------:R-:W4:Y:S01]  /*12f20*/  LDL.LU.64 R134, [R1+0x310] ;  /* 0x0003100001867983 */ /* 0x000f220000300a00 */
[----:B------:R-:W-:Y:S02]  /*12f30*/  IMAD.MOV.U32 R212, RZ, RZ, R215 ;  /* 0x000000ffffd47224 */ /* 0x000fe400078e00d7 */
[----:B------:R-:W-:-:S02]  /*12f40*/  IMAD.MOV.U32 R215, RZ, RZ, R216 ;  /* 0x000000ffffd77224 */ /* 0x000fc400078e00d8 */
[----:B------:R-:W-:Y:S02]  /*12f50*/  IMAD.MOV.U32 R214, RZ, RZ, R217 ;  /* 0x000000ffffd67224 */ /* 0x000fe400078e00d9 */
[----:B------:R-:W-:Y:S02]  /*12f60*/  IMAD.MOV.U32 R217, RZ, RZ, R150 ;  /* 0x000000ffffd97224 */ /* 0x000fe400078e0096 */
[----:B------:R-:W-:Y:S01]  /*12f70*/  IMAD.MOV.U32 R216, RZ, RZ, R151 ;  /* 0x000000ffffd87224 */ /* 0x000fe200078e0097 */
[----:B------:R-:W-:Y:S01]  /*12f80*/  MOV R151, R219 ;  /* 0x000000db00977202 */ /* 0x000fe20000000f00 */
[----:B------:R-:W-:Y:S02]  /*12f90*/  IMAD.MOV.U32 R150, RZ, RZ, R218 ;  /* 0x000000ffff967224 */ /* 0x000fe400078e00da */
[----:B--2---:R-:W-:Y:S02]  /*12fa0*/  IMAD.MOV.U32 R219, RZ, RZ, R220 ;  /* 0x000000ffffdb7224 */ /* 0x004fe400078e00dc */
[----:B------:R-:W-:-:S02]  /*12fb0*/  IMAD.MOV.U32 R218, RZ, RZ, R221 ;  /* 0x000000ffffda7224 */ /* 0x000fc400078e00dd */
[----:B---3--:R-:W-:Y:S02]  /*12fc0*/  IMAD.MOV.U32 R221, RZ, RZ, R222 ;  /* 0x000000ffffdd7224 */ /* 0x008fe400078e00de */
[----:B------:R-:W-:Y:S02]  /*12fd0*/  IMAD.MOV.U32 R220, RZ, RZ, R223 ;  /* 0x000000ffffdc7224 */ /* 0x000fe400078e00df */
[----:B----4-:R-:W-:Y:S02]  /*12fe0*/  IMAD.MOV.U32 R223, RZ, RZ, R224 ;  /* 0x000000ffffdf7224 */ /* 0x010fe400078e00e0 */
[----:B------:R-:W-:Y:S02]  /*12ff0*/  IMAD.MOV.U32 R222, RZ, RZ, R225 ;  /* 0x000000ffffde7224 */ /* 0x000fe400078e00e1 */
[----:B------:R-:W-:Y:S02]  /*13000*/  IMAD.MOV.U32 R225, RZ, RZ, R136 ;  /* 0x000000ffffe17224 */ /* 0x000fe400078e0088 */
[----:B------:R-:W-:-:S02]  /*13010*/  IMAD.MOV.U32 R224, RZ, RZ, R137 ;  /* 0x000000ffffe07224 */ /* 0x000fc400078e0089 */
[----:B------:R-:W2:Y:S01]  /*13020*/  LDL.LU.64 R136, [R1+0x330] ;  /* 0x0003300001887983 */ /* 0x000ea20000300a00 */
[----:B------:R-:W-:Y:S01]  /*13030*/  IMAD.MOV.U32 R227, RZ, RZ, R140 ;  /* 0x000000ffffe37224 */ /* 0x000fe200078e008c */
[----:B------:R-:W-:Y:S02]  /*13040*/  MOV R226, R141 ;  /* 0x0000008d00e27202 */ /* 0x000fe40000000f00 */
[----:B------:R-:W3:Y:S01]  /*13050*/  LDL.LU.64 R140, [R1+0x338] ;  /* 0x00033800018c7983 */ /* 0x000ee20000300a00 */
[----:B------:R-:W-:Y:S02]  /*13060*/  IMAD.MOV.U32 R229, RZ, RZ, R142 ;  /* 0x000000ffffe57224 */ /* 0x000fe400078e008e */
[----:B------:R-:W-:Y:S02]  /*13070*/  IMAD.MOV.U32 R228, RZ, RZ, R143 ;  /* 0x000000ffffe47224 */ /* 0x000fe400078e008f */
[----:B------:R-:W4:Y:S01]  /*13080*/  LDL.LU.64 R142, [R1+0x358] ;  /* 0x00035800018e7983 */ /* 0x000f220000300a00 */
[----:B------:R-:W-:-:S02]  /*13090*/  IMAD.MOV.U32 R231, RZ, RZ, R144 ;  /* 0x000000ffffe77224 */ /* 0x000fc400078e0090 */
[----:B------:R-:W-:Y:S02]  /*130a0*/  IMAD.MOV.U32 R230, RZ, RZ, R145 ;  /* 0x000000ffffe67224 */ /* 0x000fe400078e0091 */
[----:B------:R-:W-:Y:S02]  /*130b0*/  IMAD.MOV.U32 R144, RZ, RZ, R146 ;  /* 0x000000ffff907224 */ /* 0x000fe400078e0092 */
[----:B------:R-:W-:Y:S02]  /*130c0*/  IMAD.MOV.U32 R145, RZ, RZ, R147 ;  /* 0x000000ffff917224 */ /* 0x000fe400078e0093 */
[----:B------:R-:W4:Y:S01]  /*130d0*/  LDL.LU.64 R146, [R1+0x368] ;  /* 0x0003680001927983 */ /* 0x000f220000300a00 */
[----:B------:R-:W-:Y:S02]  /*130e0*/  IMAD.MOV.U32 R233, RZ, RZ, R148 ;  /* 0x000000ffffe97224 */ /* 0x000fe400078e0094 */
[----:B------:R-:W-:Y:S02]  /*130f0*/  IMAD.MOV.U32 R232, RZ, RZ, R149 ;  /* 0x000000ffffe87224 */ /* 0x000fe400078e0095 */
[----:B------:R-:W4:Y:S04]  /*13100*/  LDL.LU.64 R148, [R1+0x370] ;  /* 0x0003700001947983 */ /* 0x000f280000300a00 */
[----:B------:R-:W4:Y:S04]  /*13110*/  LDL.LU.64 R120, [R1+0x388] ;  /* 0x0003880001787983 */ /* 0x000f280000300a00 */
[----:B------:R-:W4:Y:S04]  /*13120*/  LDL.LU.64 R122, [R1+0x378] ;  /* 0x00037800017a7983 */ /* 0x000f280000300a00 */
[----:B------:R-:W4:Y:S04]  /*13130*/  LDL.LU.64 R124, [R1+0x398] ;  /* 0x00039800017c7983 */ /* 0x000f280000300a00 */
[----:B------:R-:W4:Y:S01]  /*13140*/  LDL.LU.64 R126, [R1+0x3b0] ;  /* 0x0003b000017e7983 */ /* 0x000f220000300a00 */
[----:B------:R-:W-:Y:S01]  /*13150*/  IMAD.MOV.U32 R235, RZ, RZ, R128 ;  /* 0x000000ffffeb7224 */ /* 0x000fe200078e0080 */
[----:B------:R-:W-:-:S02]  /*13160*/  MOV R234, R129 ;  /* 0x0000008100ea7202 */ /* 0x000fc40000000f00 */
[----:B------:R-:W4:Y:S01]  /*13170*/  LDL.LU.64 R128, [R1+0x3b8] ;  /* 0x0003b80001807983 */ /* 0x000f220000300a00 */
[----:B------:R-:W-:Y:S02]  /*13180*/  IMAD.MOV.U32 R237, RZ, RZ, R130 ;  /* 0x000000ffffed7224 */ /* 0x000fe400078e0082 */
[----:B------:R-:W-:Y:S02]  /*13190*/  IMAD.MOV.U32 R236, RZ, RZ, R131 ;  /* 0x000000ffffec7224 */ /* 0x000fe400078e0083 */
[----:B------:R-:W4:Y:S01]  /*131a0*/  LDL.LU.64 R130, [R1+0x3c0] ;  /* 0x0003c00001827983 */ /* 0x000f220000300a00 */
[----:B------:R-:W-:Y:S02]  /*131b0*/  IMAD.MOV.U32 R241, RZ, RZ, R134 ;  /* 0x000000fffff17224 */ /* 0x000fe400078e0086 */
[----:B------:R-:W-:Y:S02]  /*131c0*/  IMAD.MOV.U32 R240, RZ, RZ, R135 ;  /* 0x000000fffff07224 */ /* 0x000fe400078e0087 */
[----:B------:R-:W4:Y:S01]  /*131d0*/  LDL.LU.64 R134, [R1+0x3c8] ;  /* 0x0003c80001867983 */ /* 0x000f220000300a00 */
[----:B------:R-:W-:-:S02]  /*131e0*/  IMAD.MOV.U32 R239, RZ, RZ, R132 ;  /* 0x000000ffffef7224 */ /* 0x000fc400078e0084 */
[----:B------:R-:W-:Y:S01]  /*131f0*/  IMAD.MOV.U32 R238, RZ, RZ, R133 ;  /* 0x000000ffffee7224 */ /* 0x000fe200078e0085 */
[----:B------:R-:W-:Y:S01]  /*13200*/  MOV R133, R139 ;  /* 0x0000008b00857202 */ /* 0x000fe20000000f00 */
[----:B------:R-:W-:Y:S02]  /*13210*/  IMAD.MOV.U32 R132, RZ, RZ, R138 ;  /* 0x000000ffff847224 */ /* 0x000fe400078e008a */
[----:B------:R-:W-:Y:S02]  /*13220*/  IMAD.MOV.U32 R199, RZ, RZ, R250 ;  /* 0x000000ffffc77224 */ /* 0x000fe400078e00fa */
[----:B------:R-:W-:Y:S02]  /*13230*/  IMAD.MOV.U32 R198, RZ, RZ, R251 ;  /* 0x000000ffffc67224 */ /* 0x000fe400078e00fb */
[----:B--2---:R-:W-:Y:S02]  /*13240*/  IMAD.MOV.U32 R243, RZ, RZ, R136 ;  /* 0x000000fffff37224 */ /* 0x004fe400078e0088 */
[----:B------:R-:W-:-:S02]  /*13250*/  IMAD.MOV.U32 R242, RZ, RZ, R137 ;  /* 0x000000fffff27224 */ /* 0x000fc400078e0089 */
[----:B------:R-:W2:Y:S04]  /*13260*/  LDL.LU.64 R136, [R1+0x3e0] ;  /* 0x0003e00001887983 */ /* 0x000ea80000300a00 */
[----:B------:R-:W2:Y:S01]  /*13270*/  LDL.LU.64 R138, [R1+0x3f8] ;  /* 0x0003f800018a7983 */ /* 0x000ea20000300a00 */
[----:B---3--:R-:W-:Y:S02]  /*13280*/  IMAD.MOV.U32 R245, RZ, RZ, R140 ;  /* 0x000000fffff57224 */ /* 0x008fe400078e008c */
[----:B------:R-:W-:Y:S02]  /*13290*/  IMAD.MOV.U32 R244, RZ, RZ, R141 ;  /* 0x000000fffff47224 */ /* 0x000fe400078e008d */
[----:B------:R-:W3:Y:S01]  /*132a0*/  LDL.LU.64 R140, [R1+0x3f0] ;  /* 0x0003f000018c7983 */ /* 0x000ee20000300a00 */
[----:B----4-:R-:W-:-:S02]  /*132b0*/  IMAD.MOV.U32 R247, RZ, RZ, R142 ;  /* 0x000000fffff77224 */ /* 0x010fc400078e008e */
[----:B------:R-:W-:Y:S02]  /*132c0*/  IMAD.MOV.U32 R246, RZ, RZ, R143 ;  /* 0x000000fffff67224 */ /* 0x000fe400078e008f */
[----:B------:R-:W4:Y:S01]  /*132d0*/  LDL.LU.64 R142, [R1+0x2d8] ;  /* 0x0002d800018e7983 */ /* 0x000f220000300a00 */
[----:B------:R-:W-:Y:S02]  /*132e0*/  IMAD.MOV.U32 R249, RZ, RZ, R146 ;  /* 0x000000fffff97224 */ /* 0x000fe400078e0092 */
[----:B------:R-:W-:Y:S02]  /*132f0*/  IMAD.MOV.U32 R248, RZ, RZ, R147 ;  /* 0x000000fffff87224 */ /* 0x000fe400078e0093 */
[----:B------:R-:W4:Y:S01]  /*13300*/  LDL.LU.64 R146, [R1+0x418] ;  /* 0x0004180001927983 */ /* 0x000f220000300a00 */
[----:B------:R-:W-:Y:S02]  /*13310*/  IMAD.MOV.U32 R251, RZ, RZ, R148 ;  /* 0x000000fffffb7224 */ /* 0x000fe400078e0094 */
[----:B------:R-:W-:Y:S01]  /*13320*/  IMAD.MOV.U32 R250, RZ, RZ, R149 ;  /* 0x000000fffffa7224 */ /* 0x000fe200078e0095 */
[----:B------:R-:W-:Y:S04]  /*13330*/  STL [R1+0x200], R120 ;  /* 0x0002007801007387 */ /* 0x000fe80000100800 */
[----:B------:R-:W4:Y:S04]  /*13340*/  LDL.LU.64 R148, [R1+0x318] ;  /* 0x0003180001947983 */ /* 0x000f280000300a00 */
[----:B------:R-:W4:Y:S01]  /*13350*/  LDL.LU.64 R94, [R1+0x278] ;  /* 0x00027800015e7983 */ /* 0x000f220000300a00 */
[----:B------:R-:W-:-:S03]  /*13360*/  MOV R0, R123 ;  /* 0x0000007b00007202 */ /* 0x000fc60000000f00 */
[----:B------:R-:W-:Y:S04]  /*13370*/  STL [R1+0x208], R122 ;  /* 0x0002087a01007387 */ /* 0x000fe80000100800 */
[----:B------:R-:W-:Y:S04]  /*13380*/  STL [R1+0x210], R124 ;  /* 0x0002107c01007387 */ /* 0x000fe80000100800 */
[----:B------:R1:W-:Y:S04]  /*13390*/  STL [R1+0x204], R0 ;  /* 0x0002040001007387 */ /* 0x0003e80000100800 */
[----:B------:R-:W-:Y:S01]  /*133a0*/  STL [R1+0x218], R126 ;  /* 0x0002187e01007387 */ /* 0x000fe20000100800 */
[----:B-1----:R-:W-:-:S05]  /*133b0*/  IMAD.MOV.U32 R0, RZ, RZ, R125 ;  /* 0x000000ffff007224 */ /* 0x002fca00078e007d */
        /* <DEDUP_REMOVED lines=9> */
[----:B------:R1:W-:Y:S02]  /*13450*/  STL [R1+0x224], R0 ;  /* 0x0002240001007387 */ /* 0x0003e40000100800 */
[----:B-1----:R-:W-:Y:S02]  /*13460*/  IMAD.MOV.U32 R0, RZ, RZ, R135 ;  /* 0x000000ffff007224 */ /* 0x002fe400078e0087 */
[----:B------:R-:W-:Y:S02]  /*13470*/  IMAD.MOV.U32 R96, RZ, RZ, R150 ;  /* 0x000000ffff607224 */ /* 0x000fe400078e0096 */
[----:B------:R-:W-:Y:S02]  /*13480*/  IMAD.MOV.U32 R97, RZ, RZ, R151 ;  /* 0x000000ffff617224 */ /* 0x000fe400078e0097 */
[----:B------:R-:W-:Y:S02]  /*13490*/  IMAD.MOV.U32 R90, RZ, RZ, R132 ;  /* 0x000000ffff5a7224 */ /* 0x000fe400078e0084 */
[----:B------:R-:W-:Y:S01]  /*134a0*/  IMAD.MOV.U32 R91, RZ, RZ, R133 ;  /* 0x000000ffff5b7224 */ /* 0x000fe200078e0085 */
[----:B--2---:R-:W-:Y:S04]  /*134b0*/  STL [R1+0x238], R136 ;  /* 0x0002388801007387 */ /* 0x004fe80000100800 */
[----:B------:R1:W-:Y:S04]  /*134c0*/  STL [R1+0x22c], R0 ;  /* 0x00022c0001007387 */ /* 0x0003e80000100800 */
[----:B------:R-:W-:Y:S01]  /*134d0*/  STL [R1+0x240], R138 ;  /* 0x0002408a01007387 */ /* 0x000fe20000100800 */
[----:B-1----:R-:W-:-:S05]  /*134e0*/  IMAD.MOV.U32 R0, RZ, RZ, R137 ;  /* 0x000000ffff007224 */ /* 0x002fca00078e0089 */
[----:B------:R1:W-:Y:S04]  /*134f0*/  STL [R1+0x234], R0 ;  /* 0x0002340001007387 */ /* 0x0003e80000100800 */
[----:B---3--:R-:W-:Y:S01]  /*13500*/  STL [R1+0x248], R140 ;  /* 0x0002488c01007387 */ /* 0x008fe20000100800 */
[----:B-1----:R-:W-:-:S05]  /*13510*/  IMAD.MOV.U32 R0, RZ, RZ, R139 ;  /* 0x000000ffff007224 */ /* 0x002fca00078e008b */
[----:B------:R1:W-:Y:S04]  /*13520*/  STL [R1+0x23c], R0 ;  /* 0x00023c0001007387 */ /* 0x0003e80000100800 */
[----:B----4-:R-:W-:Y:S01]  /*13530*/  STL [R1+0x250], R142 ;  /* 0x0002508e01007387 */ /* 0x010fe20000100800 */
[----:B-1----:R-:W-:-:S05]  /*13540*/  MOV R0, R141 ;  /* 0x0000008d00007202 */ /* 0x002fca0000000f00 */
        /* <DEDUP_REMOVED lines=8> */
[----:B-1----:R-:W-:-:S03]  /*135d0*/  IMAD.MOV.U32 R0, RZ, RZ, R147 ;  /* 0x000000ffff007224 */ /* 0x002fc600078e0093 */
[----:B------:R-:W-:Y:S04]  /*135e0*/  STL [R1+0x268], R146 ;  /* 0x0002689201007387 */ /* 0x000fe80000100800 */
[----:B------:R-:W-:Y:S04]  /*135f0*/  STL [R1+0x270], R148 ;  /* 0x0002709401007387 */ /* 0x000fe80000100800 */
[----:B------:R1:W-:Y:S02]  /*13600*/  STL [R1+0x264], R0 ;  /* 0x0002640001007387 */ /* 0x0003e40000100800 */
[----:B-1----:R-:W-:-:S05]  /*13610*/  IMAD.MOV.U32 R0, RZ, RZ, R149 ;  /* 0x000000ffff007224 */ /* 0x002fca00078e0095 */
[----:B------:R1:W-:Y:S04]  /*13620*/  STL [R1+0x26c], R0 ;  /* 0x00026c0001007387 */ /* 0x0003e80000100800 */
[----:B------:R2:W-:Y:S04]  /*13630*/  STL [R1+0x278], R94 ;  /* 0x0002785e01007387 */ /* 0x0005e80000100800 */
[----:B------:R-:W3:Y:S04]  /*13640*/  LDL.LU.64 R98, [R1+0x2b8] ;  /* 0x0002b80001627983 */ /* 0x000ee80000300a00 */
[----:B------:R-:W4:Y:S04]  /*13650*/  LDL.LU.64 R150, [R1+0x578] ;  /* 0x0005780001967983 */ /* 0x000f280000300a00 */
        /* <DEDUP_REMOVED lines=12> */
[----:B------:R-:W3:Y:S04]  /*13720*/  LDL.LU.64 R100, [R1+0x2c0] ;  /* 0x0002c00001647983 */ /* 0x000ee80000300a00 */
[----:B------:R-:W4:Y:S04]  /*13730*/  LDL.LU.64 R122, [R1+0x350] ;  /* 0x00035000017a7983 */ /* 0x000f280000300a00 */
[----:B------:R-:W4:Y:S04]  /*13740*/  LDL.LU.64 R108, [R1+0x468] ;  /* 0x00046800016c7983 */ /* 0x000f280000300a00 */
[----:B------:R-:W4:Y:S04]  /*13750*/  LDL.LU.64 R112, [R1+0x3e8] ;  /* 0x0003e80001707983 */ /* 0x000f280000300a00 */
[----:B------:R-:W4:Y:S04]  /*13760*/  LDL.LU.64 R102, [R1+0x320] ;  /* 0x0003200001667983 */ /* 0x000f280000300a00 */
[----:B------:R-:W4:Y:S04]  /*13770*/  LDL.LU.64 R106, [R1+0x2e0] ;  /* 0x0002e000016a7983 */ /* 0x000f280000300a00 */
[----:B------:R-:W4:Y:S01]  /*13780*/  LDL.LU.64 R110, [R1+0x360] ;  /* 0x00036000016e7983 */ /* 0x000f220000300a00 */
[----:B------:R-:W-:-:S03]  /*13790*/  IMAD.MOV.U32 R252, RZ, RZ, R121 ;  /* 0x000000fffffc7224 */ /* 0x000fc600078e0079 */
[----:B------:R-:W4:Y:S01]  /*137a0*/  LDL.LU.64 R114, [R1+0x3a8] ;  /* 0x0003a80001727983 */ /* 0x000f220000300a00 */
[----:B-1----:R-:W-:-:S03]  /*137b0*/  IMAD.MOV.U32 R0, RZ, RZ, R95 ;  /* 0x000000ffff007224 */ /* 0x002fc600078e005f */
[----:B------:R-:W4:Y:S04]  /*137c0*/  LDL.LU.64 R116, [R1+0x430] ;  /* 0x0004300001747983 */ /* 0x000f280000300a00 */
[----:B------:R-:W4:Y:S04]  /*137d0*/  LDL.LU.64 R144, [R1+0x340] ;  /* 0x0003400001907983 */ /* 0x000f280000300a00 */
[----:B------:R-:W4:Y:S04]  /*137e0*/  LDL.LU.64 R118, [R1+0x3a0] ;  /* 0x0003a00001767983 */ /* 0x000f280000300a00 */
[----:B------:R-:W4:Y:S04]  /*137f0*/  LDL.LU.64 R120, [R1+0x490] ;  /* 0x0004900001787983 */ /* 0x000f280000300a00 */
[----:B------:R-:W4:Y:S04]  /*13800*/  LDL.LU.64 R124, [R1+0x410] ;  /* 0x00041000017c7983 */ /* 0x000f280000300a00 */
[----:B------:R-:W4:Y:S04]  /*13810*/  LDL.LU.64 R92, [R1+0x438] ;  /* 0x00043800015c7983 */ /* 0x000f280000300a00 */
[----:B------:R1:W-:Y:S04]  /*13820*/  STL [R1+0x274], R0 ;  /* 0x0002740001007387 */ /* 0x0003e80000100800 */
[----:B------:R3:W-:Y:S04]  /*13830*/  STL [R1+0x280], R96 ;  /* 0x0002806001007387 */ /* 0x0007e80000100800 */
[----:B--2---:R-:W2:Y:S01]  /*13840*/  LDL.LU.64 R94, [R1+0x348] ;  /* 0x00034800015e7983 */ /* 0x004ea20000300a00 */
[----:B-1----:R-:W-:-:S05]  /*13850*/  IMAD.MOV.U32 R0, RZ, RZ, R97 ;  /* 0x000000ffff007224 */ /* 0x002fca00078e0061 */
[----:B------:R4:W-:Y:S01]  /*13860*/  STL [R1+0x27c], R0 ;  /* 0x00027c0001007387 */ /* 0x0009e20000100800 */
[----:B---3--:R-:W-:Y:S01]  /*13870*/  IMAD.MOV.U32 R96, RZ, RZ, R100 ;  /* 0x000000ffff607224 */ /* 0x008fe200078e0064 */
[----:B------:R-:W-:Y:S02]  /*13880*/  MOV R97, R101 ;  /* 0x0000006500617202 */ /* 0x000fe40000000f00 */
[----:B------:R-:W3:Y:S01]  /*13890*/  LDL.LU.64 R100, [R1+0x298] ;  /* 0x0002980001647983 */ /* 0x000ee20000300a00 */
[----:B----4-:R-:W-:-:S03]  /*138a0*/  IMAD.MOV.U32 R0, RZ, RZ, R93 ;  /* 0x000000ffff007224 */ /* 0x010fc600078e005d */
[----:B------:R-:W-:Y:S04]  /*138b0*/  STL [R1+0x288], R92 ;  /* 0x0002885c01007387 */ /* 0x000fe80000100800 */
[----:B--2---:R-:W-:Y:S04]  /*138c0*/  STL [R1+0x290], R94 ;  /* 0x0002905e01007387 */ /* 0x004fe80000100800 */
[----:B------:R1:W-:Y:S02]  /*138d0*/  STL [R1+0x284], R0 ;  /* 0x0002840001007387 */ /* 0x0003e40000100800 */
[----:B-1----:R-:W-:-:S05]  /*138e0*/  IMAD.MOV.U32 R0, RZ, RZ, R95 ;  /* 0x000000ffff007224 */ /* 0x002fca00078e005f */
[----:B------:R3:W-:Y:S01]  /*138f0*/  STL [R1+0x28c], R0 ;  /* 0x00028c0001007387 */ /* 0x0007e20000100800 */
[----:B------:R-:W-:Y:S02]  /*13900*/  IMAD.MOV.U32 R94, RZ, RZ, R96 ;  /* 0x000000ffff5e7224 */ /* 0x000fe400078e0060 */
[----:B------:R-:W-:Y:S02]  /*13910*/  IMAD.MOV.U32 R95, RZ, RZ, R97 ;  /* 0x000000ffff5f7224 */ /* 0x000fe400078e0061 */
[----:B---3--:R-:W-:Y:S01]  /*13920*/  IMAD.MOV.U32 R0, RZ, RZ, R101 ;  /* 0x000000ffff007224 */ /* 0x008fe200078e0065 */
[----:B------:R1:W-:Y:S04]  /*13930*/  STL [R1+0x298], R100 ;  /* 0x0002986401007387 */ /* 0x0003e80000100800 */
[----:B-1----:R-:W2:Y:S04]  /*13940*/  LDL.LU.64 R100, [R1+0x2f0] ;  /* 0x0002f00001647983 */ /* 0x002ea80000300a00 */
[----:B------:R1:W-:Y:S04]  /*13950*/  STL [R1+0x294], R0 ;  /* 0x0002940001007387 */ /* 0x0003e80000100800 */
[----:B------:R-:W3:Y:S04]  /*13960*/  LDL.LU.64 R92, [R1+0x458] ;  /* 0x00045800015c7983 */ /* 0x000ee80000300a00 */
[----:B------:R-:W-:Y:S04]  /*13970*/  STL [R1+0x2a0], R90 ;  /* 0x0002a05a01007387 */ /* 0x000fe80000100800 */
[----:B------:R-:W4:Y:S01]  /*13980*/  LDL.LU.64 R96, [R1+0x390] ;  /* 0x0003900001607983 */ /* 0x000f220000300a00 */
[----:B-1----:R-:W-:-:S05]  /*13990*/  IMAD.MOV.U32 R0, RZ, RZ, R91 ;  /* 0x000000ffff007224 */ /* 0x002fca00078e005b */
[----:B------:R3:W-:Y:S02]  /*139a0*/  STL [R1+0x29c], R0 ;  /* 0x00029c0001007387 */ /* 0x0007e40000100800 */
[----:B---3--:R-:W-:Y:S02]  /*139b0*/  IMAD.MOV.U32 R0, RZ, RZ, R93 ;  /* 0x000000ffff007224 */ /* 0x008fe400078e005d */
[----:B------:R1:W-:Y:S04]  /*139c0*/  STL [R1+0x2a8], R92 ;  /* 0x0002a85c01007387 */ /* 0x0003e80000100800 */
[----:B------:R4:W-:Y:S01]  /*139d0*/  STL [R1+0x2a4], R0 ;  /* 0x0002a40001007387 */ /* 0x0009e20000100800 */
[----:B-1----:R-:W-:Y:S01]  /*139e0*/  IMAD.MOV.U32 R92, RZ, RZ, R94 ;  /* 0x000000ffff5c7224 */ /* 0x002fe200078e005e */
[----:B----4-:R-:W-:Y:S01]  /*139f0*/  MOV R0, R97 ;  /* 0x0000006100007202 */ /* 0x010fe20000000f00 */
[----:B------:R-:W-:-:S02]  /*13a00*/  IMAD.MOV.U32 R93, RZ, RZ, R95 ;  /* 0x000000ffff5d7224 */ /* 0x000fc400078e005f */
[----:B------:R-:W3:Y:S04]  /*13a10*/  LDL.LU.64 R94, [R1+0x478] ;  /* 0x00047800015e7983 */ /* 0x000ee80000300a00 */
[----:B------:R-:W-:Y:S04]  /*13a20*/  STL [R1+0x2b0], R96 ;  /* 0x0002b06001007387 */ /* 0x000fe80000100800 */
[----:B------:R-:W-:Y:S04]  /*13a30*/  STL [R1+0x2b8], R98 ;  /* 0x0002b86201007387 */ /* 0x000fe80000100800 */
[----:B------:R1:W-:Y:S02]  /*13a40*/  STL [R1+0x2ac], R0 ;  /* 0x0002ac0001007387 */ /* 0x0003e40000100800 */
[----:B-1----:R-:W-:-:S05]  /*13a50*/  IMAD.MOV.U32 R0, RZ, RZ, R99 ;  /* 0x000000ffff007224 */ /* 0x002fca00078e0063 */
[----:B------:R1:W-:Y:S04]  /*13a60*/  STL [R1+0x2b4], R0 ;  /* 0x0002b40001007387 */ /* 0x0003e80000100800 */
[----:B------:R-:W-:Y:S04]  /*13a70*/  STL [R1+0x2c0], R92 ;  /* 0x0002c05c01007387 */ /* 0x000fe80000100800 */
[----:B------:R-:W4:Y:S04]  /*13a80*/  LDL.LU.64 R98, [R1+0x3d8] ;  /* 0x0003d80001627983 */ /* 0x000f280000300a00 */
[----:B------:R-:W2:Y:S01]  /*13a90*/  LDL.LU.64 R96, [R1+0x498] ;  /* 0x0004980001607983 */ /* 0x000ea20000300a00 */
[----:B-1----:R-:W-:-:S05]  /*13aa0*/  IMAD.MOV.U32 R0, RZ, RZ, R93 ;  /* 0x000000ffff007224 */ /* 0x002fca00078e005d */
[----:B------:R3:W-:Y:S02]  /*13ab0*/  STL [R1+0x2bc], R0 ;  /* 0x0002bc0001007387 */ /* 0x0007e40000100800 */
[----:B---3--:R-:W-:Y:S02]  /*13ac0*/  IMAD.MOV.U32 R0, RZ, RZ, R95 ;  /* 0x000000ffff007224 */ /* 0x008fe400078e005f */
[----:B------:R1:W-:Y:S04]  /*13ad0*/  STL [R1+0x2c8], R94 ;  /* 0x0002c85e01007387 */ /* 0x0003e80000100800 */
[----:B------:R4:W-:Y:S04]  /*13ae0*/  STL [R1+0x2c4], R0 ;  /* 0x0002c40001007387 */ /* 0x0009e80000100800 */
[----:B-1----:R-:W3:Y:S01]  /*13af0*/  LDL.LU.64 R94, [R1+0x408] ;  /* 0x00040800015e7983 */ /* 0x002ee20000300a00 */
[----:B----4-:R-:W-:-:S03]  /*13b00*/  IMAD.MOV.U32 R0, RZ, RZ, R99 ;  /* 0x000000ffff007224 */ /* 0x010fc600078e0063 */
[----:B------:R-:W-:Y:S04]  /*13b10*/  STL [R1+0x2d0], R98 ;  /* 0x0002d06201007387 */ /* 0x000fe80000100800 */
[----:B--2---:R-:W-:Y:S04]  /*13b20*/  STL [R1+0x2d8], R100 ;  /* 0x0002d86401007387 */ /* 0x004fe80000100800 */
[----:B------:R1:W-:Y:S02]  /*13b30*/  STL [R1+0x2cc], R0 ;  /* 0x0002cc0001007387 */ /* 0x0003e40000100800 */
[----:B-1----:R-:W-:-:S05]  /*13b40*/  IMAD.MOV.U32 R0, RZ, RZ, R101 ;  /* 0x000000ffff007224 */ /* 0x002fca00078e0065 */
[----:B------:R1:W-:Y:S01]  /*13b50*/  STL [R1+0x2d4], R0 ;  /* 0x0002d40001007387 */ /* 0x0003e20000100800 */
[----:B------:R-:W-:-:S03]  /*13b60*/  IMAD.MOV.U32 R98, RZ, RZ, R102 ;  /* 0x000000ffff627224 */ /* 0x000fc600078e0066 */
[----:B------:R2:W-:Y:S01]  /*13b70*/  STL [R1+0x2e0], R106 ;  /* 0x0002e06a01007387 */ /* 0x0005e20000100800 */
[----:B-1----:R-:W-:Y:S02]  /*13b80*/  IMAD.MOV.U32 R0, RZ, RZ, R107 ;  /* 0x000000ffff007224 */ /* 0x002fe400078e006b */
[----:B------:R-:W-:-:S03]  /*13b90*/  IMAD.MOV.U32 R99, RZ, RZ, R103 ;  /* 0x000000ffff637224 */ /* 0x000fc600078e0067 */
[----:B------:R1:W-:Y:S01]  /*13ba0*/  STL [R1+0x2dc], R0 ;  /* 0x0002dc0001007387 */ /* 0x0003e20000100800 */
[----:B------:R-:W-:Y:S01]  /*13bb0*/  IMAD.MOV.U32 R102, RZ, RZ, R114 ;  /* 0x000000ffff667224 */ /* 0x000fe200078e0072 */
[----:B------:R-:W-:Y:S02]  /*13bc0*/  MOV R103, R115 ;  /* 0x0000007300677202 */ /* 0x000fe40000000f00 */
[----:B------:R-:W-:Y:S01]  /*13bd0*/  STL [R1+0x2e8], R96 ;  /* 0x0002e86001007387 */ /* 0x000fe20000100800 */
[----:B------:R-:W-:-:S03]  /*13be0*/  IMAD.MOV.U32 R114, RZ, RZ, R116 ;  /* 0x000000ffff727224 */ /* 0x000fc600078e0074 */
[----:B------:R-:W4:Y:S01]  /*13bf0*/  LDL.LU.64 R100, [R1+0x300] ;  /* 0x0003000001647983 */ /* 0x000f220000300a00 */
[----:B------:R-:W-:Y:S02]  /*13c00*/  IMAD.MOV.U32 R115, RZ, RZ, R117 ;  /* 0x000000ffff737224 */ /* 0x000fe400078e0075 */
[----:B------:R-:W-:Y:S02]  /*13c10*/  IMAD.MOV.U32 R116, RZ, RZ, R120 ;  /* 0x000000ffff747224 */ /* 0x000fe400078e0078 */
[----:B------:R-:W-:Y:S02]  /*13c20*/  IMAD.MOV.U32 R117, RZ, RZ, R121 ;  /* 0x000000ffff757224 */ /* 0x000fe400078e0079 */
[----:B------:R-:W-:Y:S02]  /*13c30*/  IMAD.MOV.U32 R120, RZ, RZ, R124 ;  /* 0x000000ffff787224 */ /* 0x000fe400078e007c */
[----:B------:R-:W-:Y:S02]  /*13c40*/  IMAD.MOV.U32 R121, RZ, RZ, R125 ;  /* 0x000000ffff797224 */ /* 0x000fe400078e007d */
[----:B------:R-:W4:Y:S04]  /*13c50*/  LDL.LU.64 R124, [R1+0x380] ;  /* 0x00038000017c7983 */ /* 0x000f280000300a00 */
[----:B--2---:R-:W2:Y:S01]  /*13c60*/  LDL.LU.64 R106, [R1+0x4c0] ;  /* 0x0004c000016a7983 */ /* 0x004ea20000300a00 */
[----:B-1----:R-:W-:-:S05]  /*13c70*/  IMAD.MOV.U32 R0, RZ, RZ, R97 ;  /* 0x000000ffff007224 */ /* 0x002fca00078e0061 */
[----:B------:R1:W-:Y:S04]  /*13c80*/  STL [R1+0x2e4], R0 ;  /* 0x0002e40001007387 */ /* 0x0003e80000100800 */
[----:B---3--:R-:W-:Y:S01]  /*13c90*/  STL [R1+0x2f0], R94 ;  /* 0x0002f05e01007387 */ /* 0x008fe20000100800 */
[----:B-1----:R-:W-:-:S03]  /*13ca0*/  IMAD.MOV.U32 R0, RZ, RZ, R95 ;  /* 0x000000ffff007224 */ /* 0x002fc600078e005f */
[----:B------:R-:W3:Y:S04]  /*13cb0*/  LDL.LU.64 R96, [R1+0x428] ;  /* 0x0004280001607983 */ /* 0x000ee80000300a00 */
[----:B------:R-:W-:Y:S04]  /*13cc0*/  STL [R1+0x2f8], R104 ;  /* 0x0002f86801007387 */ /* 0x000fe80000100800 */
[----:B------:R1:W-:Y:S02]  /*13cd0*/  STL [R1+0x2ec], R0 ;  /* 0x0002ec0001007387 */ /* 0x0003e40000100800 */
[----:B-1----:R-:W-:Y:S01]  /*13ce0*/  IMAD.MOV.U32 R0, RZ, RZ, R105 ;  /* 0x000000ffff007224 */ /* 0x002fe200078e0069 */
[----:B------:R-:W-:Y:S01]  /*13cf0*/  MOV R104, R144 ;  /* 0x0000009000687202 */ /* 0x000fe20000000f00 */
[----:B------:R-:W-:-:S03]  /*13d00*/  IMAD.MOV.U32 R105, RZ, RZ, R145 ;  /* 0x000000ffff697224 */ /* 0x000fc600078e0091 */
[----:B------:R4:W-:Y:S04]  /*13d10*/  STL [R1+0x2f4], R0 ;  /* 0x0002f40001007387 */ /* 0x0009e80000100800 */
[----:B------:R-:W3:Y:S01]  /*13d20*/  LDL.LU.64 R144, [R1+0x508] ;  /* 0x0005080001907983 */ /* 0x000ee20000300a00 */
[----:B----4-:R-:W-:-:S03]  /*13d30*/  IMAD.MOV.U32 R0, RZ, RZ, R101 ;  /* 0x000000ffff007224 */ /* 0x010fc600078e0065 */
[----:B------:R-:W-:Y:S04]  /*13d40*/  STL [R1+0x300], R100 ;  /* 0x0003006401007387 */ /* 0x000fe80000100800 */
[----:B------:R1:W-:Y:S04]  /*13d50*/  STL [R1+0x2fc], R0 ;  /* 0x0002fc0001007387 */ /* 0x0003e80000100800 */
[----:B--2---:R2:W-:Y:S01]  /*13d60*/  STL [R1+0x308], R106 ;  /* 0x0003086a01007387 */ /* 0x0045e20000100800 */
[----:B-1----:R-:W-:-:S03]  /*13d70*/  IMAD.MOV.U32 R0, RZ, RZ, R107 ;  /* 0x000000ffff007224 */ /* 0x002fc600078e006b */
[----:B------:R-:W4:Y:S04]  /*13d80*/  LDL.LU.64 R100, [R1+0x4e0] ;  /* 0x0004e00001647983 */ /* 0x000f280000300a00 */
[----:B------:R3:W-:Y:S01]  /*13d90*/  STL [R1+0x304], R0 ;  /* 0x0003040001007387 */ /* 0x0007e20000100800 */
[----:B--2---:R-:W-:Y:S02]  /*13da0*/  IMAD.MOV.U32 R106, RZ, RZ, R108 ;  /* 0x000000ffff6a7224 */ /* 0x004fe400078e006c */
[----:B------:R-:W-:Y:S02]  /*13db0*/  IMAD.MOV.U32 R107, RZ, RZ, R109 ;  /* 0x000000ffff6b7224 */ /* 0x000fe400078e006d */
[----:B------:R-:W-:Y:S02]  /*13dc0*/  IMAD.MOV.U32 R108, RZ, RZ, R112 ;  /* 0x000000ffff6c7224 */ /* 0x000fe400078e0070 */
[----:B------:R-:W-:-:S02]  /*13dd0*/  IMAD.MOV.U32 R109, RZ, RZ, R113 ;  /* 0x000000ffff6d7224 */ /* 0x000fc400078e0071 */
[----:B------:R-:W2:Y:S01]  /*13de0*/  LDL.LU.64 R112, [R1+0x448] ;  /* 0x0004480001707983 */ /* 0x000ea20000300a00 */
[----:B---3--:R-:W-:-:S03]  /*13df0*/  IMAD.MOV.U32 R0, RZ, RZ, R97 ;  /* 0x000000ffff007224 */ /* 0x008fc600078e0061 */
[----:B------:R-:W-:Y:S04]  /*13e00*/  STL [R1+0x310], R96 ;  /* 0x0003106001007387 */ /* 0x000fe80000100800 */
[----:B------:R1:W-:Y:S04]  /*13e10*/  STL [R1+0x318], R122 ;  /* 0x0003187a01007387 */ /* 0x0003e80000100800 */
[----:B------:R3:W-:Y:S01]  /*13e20*/  STL [R1+0x30c], R0 ;  /* 0x00030c0001007387 */ /* 0x0007e20000100800 */
[----:B-1----:R-:W-:Y:S01]  /*13e30*/  MOV R122, R124 ;  /* 0x0000007c007a7202 */ /* 0x002fe20000000f00 */
[----:B---3--:R-:W-:-:S02]  /*13e40*/  IMAD.MOV.U32 R0, RZ, RZ, R123 ;  /* 0x000000ffff007224 */ /* 0x008fc400078e007b */
[----:B------:R-:W-:Y:S02]  /*13e50*/  IMAD.MOV.U32 R123, RZ, RZ, R125 ;  /* 0x000000ffff7b7224 */ /* 0x000fe400078e007d */
[----:B------:R-:W-:Y:S02]  /*13e60*/  IMAD.MOV.U32 R124, RZ, RZ, R126 ;  /* 0x000000ffff7c7224 */ /* 0x000fe400078e007e */
[----:B------:R-:W-:Y:S02]  /*13e70*/  IMAD.MOV.U32 R125, RZ, RZ, R127 ;  /* 0x000000ffff7d7224 */ /* 0x000fe400078e007f */
[----:B------:R-:W-:Y:S02]  /*13e80*/  IMAD.MOV.U32 R126, RZ, RZ, R128 ;  /* 0x000000ffff7e7224 */ /* 0x000fe400078e0080 */
[----:B------:R-:W-:Y:S02]  /*13e90*/  IMAD.MOV.U32 R127, RZ, RZ, R129 ;  /* 0x000000ffff7f7224 */ /* 0x000fe400078e0081 */
[----:B------:R-:W-:-:S02]  /*13ea0*/  IMAD.MOV.U32 R128, RZ, RZ, R130 ;  /* 0x000000ffff807224 */ /* 0x000fc400078e0082 */
[----:B------:R-:W-:Y:S01]  /*13eb0*/  IMAD.MOV.U32 R129, RZ, RZ, R131 ;  /* 0x000000ffff817224 */ /* 0x000fe200078e0083 */
[----:B------:R1:W-:Y:S01]  /*13ec0*/  STL [R1+0x314], R0 ;  /* 0x0003140001007387 */ /* 0x0003e20000100800 */
[----:B------:R-:W-:Y:S01]  /*13ed0*/  IMAD.MOV.U32 R130, RZ, RZ, R132 ;  /* 0x000000ffff827224 */ /* 0x000fe200078e0084 */
[----:B------:R-:W-:Y:S01]  /*13ee0*/  MOV R132, R134 ;  /* 0x0000008600847202 */ /* 0x000fe20000000f00 */
[----:B------:R-:W-:Y:S02]  /*13ef0*/  IMAD.MOV.U32 R131, RZ, RZ, R133 ;  /* 0x000000ffff837224 */ /* 0x000fe400078e0085 */
[----:B------:R-:W-:Y:S02]  /*13f00*/  IMAD.MOV.U32 R133, RZ, RZ, R135 ;  /* 0x000000ffff857224 */ /* 0x000fe400078e0087 */
[----:B------:R-:W-:Y:S02]  /*13f10*/  IMAD.MOV.U32 R134, RZ, RZ, R136 ;  /* 0x000000ffff867224 */ /* 0x000fe400078e0088 */
[----:B------:R-:W-:Y:S01]  /*13f20*/  IMAD.MOV.U32 R135, RZ, RZ, R137 ;  /* 0x000000ffff877224 */ /* 0x000fe200078e0089 */
[----:B-1----:R-:W-:Y:S01]  /*13f30*/  MOV R0, R99 ;  /* 0x0000006300007202 */ /* 0x002fe20000000f00 */
[----:B------:R-:W-:-:S02]  /*13f40*/  IMAD.MOV.U32 R136, RZ, RZ, R138 ;  /* 0x000000ffff887224 */ /* 0x000fc400078e008a */
[----:B------:R-:W-:Y:S01]  /*13f50*/  IMAD.MOV.U32 R137, RZ, RZ, R139 ;  /* 0x000000ffff897224 */ /* 0x000fe200078e008b */
[----:B------:R-:W-:Y:S01]  /*13f60*/  STL [R1+0x320], R98 ;  /* 0x0003206201007387 */ /* 0x000fe20000100800 */
[----:B------:R-:W-:Y:S02]  /*13f70*/  IMAD.MOV.U32 R138, RZ, RZ, R140 ;  /* 0x000000ffff8a7224 */ /* 0x000fe400078e008c */
[----:B------:R-:W-:Y:S02]  /*13f80*/  IMAD.MOV.U32 R139, RZ, RZ, R141 ;  /* 0x000000ffff8b7224 */ /* 0x000fe400078e008d */
[----:B------:R-:W-:Y:S02]  /*13f90*/  IMAD.MOV.U32 R140, RZ, RZ, R142 ;  /* 0x000000ffff8c7224 */ /* 0x000fe400078e008e */
[----:B------:R-:W-:Y:S02]  /*13fa0*/  IMAD.MOV.U32 R141, RZ, RZ, R143 ;  /* 0x000000ffff8d7224 */ /* 0x000fe400078e008f */
[----:B------:R-:W3:Y:S04]  /*13fb0*/  LDL.LU.64 R142, [R1+0x548] ;  /* 0x00054800018e7983 */ /* 0x000ee80000300a00 */
[----:B------:R4:W-:Y:S02]  /*13fc0*/  STL [R1+0x31c], R0 ;  /* 0x00031c0001007387 */ /* 0x0009e40000100800 */
[----:B----4-:R-:W-:-:S02]  /*13fd0*/  IMAD.MOV.U32 R0, RZ, RZ, R101 ;  /* 0x000000ffff007224 */ /* 0x010fc400078e0065 */
[----:B------:R-:W-:Y:S04]  /*13fe0*/  STL [R1+0x328], R100 ;  /* 0x0003286401007387 */ /* 0x000fe80000100800 */
[----:B------:R1:W-:Y:S04]  /*13ff0*/  STL [R1+0x324], R0 ;  /* 0x0003240001007387 */ /* 0x0003e80000100800 */
[----:B--2---:R2:W-:Y:S01]  /*14000*/  STL [R1+0x330], R112 ;  /* 0x0003307001007387 */ /* 0x0045e20000100800 */
[----:B-1----:R-:W-:Y:S02]  /*14010*/  IMAD.MOV.U32 R0, RZ, RZ, R113 ;  /* 0x000000ffff007224 */ /* 0x002fe400078e0071 */
[----:B--2---:R-:W-:-:S02]  /*14020*/  IMAD.MOV.U32 R112, RZ, RZ, R114 ;  /* 0x000000ffff707224 */ /* 0x004fc400078e0072 */
[----:B------:R-:W-:Y:S02]  /*14030*/  IMAD.MOV.U32 R113, RZ, RZ, R115 ;  /* 0x000000ffff717224 */ /* 0x000fe400078e0073 */
[----:B------:R-:W2:Y:S04]  /*14040*/  LDL.LU.64 R114, [R1+0x528] ;  /* 0x0005280001727983 */ /* 0x000ea80000300a00 */
[----:B------:R1:W-:Y:S04]  /*14050*/  STL [R1+0x32c], R0 ;  /* 0x00032c0001007387 */ /* 0x0003e80000100800 */
[----:B------:R-:W-:Y:S01]  /*14060*/  STL [R1+0x338], R102 ;  /* 0x0003386601007387 */ /* 0x000fe20000100800 */
[----:B-1----:R-:W-:-:S05]  /*14070*/  IMAD.MOV.U32 R0, RZ, RZ, R103 ;  /* 0x000000ffff007224 */ /* 0x002fca00078e0067 */
[----:B------:R1:W-:Y:S04]  /*14080*/  STL [R1+0x334], R0 ;  /* 0x0003340001007387 */ /* 0x0003e80000100800 */
[----:B------:R-:W-:Y:S01]  /*14090*/  STL [R1+0x340], R104 ;  /* 0x0003406801007387 */ /* 0x000fe20000100800 */
[----:B-1----:R-:W-:-:S03]  /*140a0*/  IMAD.MOV.U32 R0, RZ, RZ, R105 ;  /* 0x000000ffff007224 */ /* 0x002fc600078e0069 */
[----:B------:R-:W-:Y:S04]  /*140b0*/  STL [R1+0x348], R144 ;  /* 0x0003489001007387 */ /* 0x000fe80000100800 */
[----:B------:R1:W-:Y:S02]  /*140c0*/  STL [R1+0x33c], R0 ;  /* 0x00033c0001007387 */ /* 0x0003e40000100800 */
[----:B-1----:R-:W-:Y:S02]  /*140d0*/  IMAD.MOV.U32 R0, RZ, RZ, R145 ;  /* 0x000000ffff007224 */ /* 0x002fe400078e0091 */
[----:B------:R-:W-:Y:S01]  /*140e0*/  IMAD.MOV.U32 R144, RZ, RZ, R146 ;  /* 0x000000ffff907224 */ /* 0x000fe200078e0092 */
[----:B------:R-:W-:Y:S01]  /*140f0*/  MOV R146, R148 ;  /* 0x0000009400927202 */ /* 0x000fe20000000f00 */
[----:B------:R-:W-:Y:S01]  /*14100*/  IMAD.MOV.U32 R145, RZ, RZ, R147 ;  /* 0x000000ffff917224 */ /* 0x000fe200078e0093 */
[----:B------:R1:W-:Y:S01]  /*14110*/  STL [R1+0x344], R0 ;  /* 0x0003440001007387 */ /* 0x0003e20000100800 */
[----:B------:R-:W-:-:S03]  /*14120*/  IMAD.MOV.U32 R147, RZ, RZ, R149 ;  /* 0x000000ffff937224 */ /* 0x000fc600078e0095 */
[----:B------:R-:W4:Y:S01]  /*14130*/  LDL.LU.64 R148, [R1+0x4b0] ;  /* 0x0004b00001947983 */ /* 0x000f220000300a00 */
[----:B-1----:R-:W-:-:S03]  /*14140*/  IMAD.MOV.U32 R0, RZ, RZ, R107 ;  /* 0x000000ffff007224 */ /* 0x002fc600078e006b */
[----:B------:R-:W-:Y:S04]  /*14150*/  STL [R1+0x350], R106 ;  /* 0x0003506a01007387 */ /* 0x000fe80000100800 */
[----:B------:R-:W-:Y:S04]  /*14160*/  STL [R1+0x358], R108 ;  /* 0x0003586c01007387 */ /* 0x000fe80000100800 */
[----:B------:R1:W-:Y:S04]  /*14170*/  STL [R1+0x34c], R0 ;  /* 0x00034c0001007387 */ /* 0x0003e80000100800 */
[----:B------:R-:W-:Y:S01]  /*14180*/  STL [R1+0x360], R110 ;  /* 0x0003606e01007387 */ /* 0x000fe20000100800 */
[----:B-1----:R-:W-:-:S05]  /*14190*/  IMAD.MOV.U32 R0, RZ, RZ, R109 ;  /* 0x000000ffff007224 */ /* 0x002fca00078e006d */
[----:B------:R1:W-:Y:S02]  /*141a0*/  STL [R1+0x354], R0 ;  /* 0x0003540001007387 */ /* 0x0003e40000100800 */
[----:B-1----:R-:W-:-:S05]  /*141b0*/  IMAD.MOV.U32 R0, RZ, RZ, R111 ;  /* 0x000000ffff007224 */ /* 0x002fca00078e006f */
[----:B------:R2:W-:Y:S01]  /*141c0*/  STL [R1+0x35c], R0 ;  /* 0x00035c0001007387 */ /* 0x0005e20000100800 */
        /* <DEDUP_REMOVED lines=9> */
[----:B------:R-:W-:Y:S01]  /*14260*/  IMAD.MOV.U32 R99, RZ, RZ, R127 ;  /* 0x000000ffff637224 */ /* 0x000fe200078e007f */
[----:B------:R-:W-:Y:S01]  /*14270*/  MOV R127, R141 ;  /* 0x0000008d007f7202 */ /* 0x000fe20000000f00 */
[----:B------:R-:W-:Y:S01]  /*14280*/  IMAD.MOV.U32 R126, RZ, RZ, R140 ;  /* 0x000000ffff7e7224 */ /* 0x000fe200078e008c */
[----:B------:R-:W-:Y:S01]  /*14290*/  MOV R107, R131 ;  /* 0x00000083006b7202 */ /* 0x000fe20000000f00 */
[----:B------:R-:W-:Y:S02]  /*142a0*/  IMAD.MOV.U32 R106, RZ, RZ, R130 ;  /* 0x000000ffff6a7224 */ /* 0x000fe400078e0082 */
[----:B------:R-:W-:-:S02]  /*142b0*/  IMAD.MOV.U32 R96, RZ, RZ, R144 ;  /* 0x000000ffff607224 */ /* 0x000fc400078e0090 */
[----:B------:R-:W-:Y:S02]  /*142c0*/  IMAD.MOV.U32 R97, RZ, RZ, R145 ;  /* 0x000000ffff617224 */ /* 0x000fe400078e0091 */
[----:B------:R-:W-:Y:S02]  /*142d0*/  IMAD.MOV.U32 R130, RZ, RZ, R146 ;  /* 0x000000ffff827224 */ /* 0x000fe400078e0092 */
[----:B------:R-:W-:Y:S02]  /*142e0*/  IMAD.MOV.U32 R131, RZ, RZ, R147 ;  /* 0x000000ffff837224 */ /* 0x000fe400078e0093 */
[----:B--2---:R-:W-:Y:S01]  /*142f0*/  IMAD.MOV.U32 R0, RZ, RZ, R115 ;  /* 0x000000ffff007224 */ /* 0x004fe200078e0073 */
        /* <DEDUP_REMOVED lines=9> */
[----:B---3--:R-:W-:Y:S01]  /*14390*/  STL [R1+0x388], R142 ;  /* 0x0003888e01007387 */ /* 0x008fe20000100800 */
[----:B-1----:R-:W-:-:S05]  /*143a0*/  IMAD.MOV.U32 R0, RZ, RZ, R123 ;  /* 0x000000ffff007224 */ /* 0x002fca00078e007b */
[----:B------:R1:W-:Y:S01]  /*143b0*/  STL [R1+0x37c], R0 ;  /* 0x00037c0001007387 */ /* 0x0003e20000100800 */
[----:B------:R-:W-:Y:S02]  /*143c0*/  IMAD.MOV.U32 R114, RZ, RZ, R124 ;  /* 0x000000ffff727224 */ /* 0x000fe400078e007c */
[----:B-1----:R-:W-:-:S05]  /*143d0*/  IMAD.MOV.U32 R0, RZ, RZ, R143 ;  /* 0x000000ffff007224 */ /* 0x002fca00078e008f */
[----:B------:R1:W-:Y:S01]  /*143e0*/  STL [R1+0x384], R0 ;  /* 0x0003840001007387 */ /* 0x0003e20000100800 */
[----:B------:R-:W-:-:S03]  /*143f0*/  IMAD.MOV.U32 R115, RZ, RZ, R125 ;  /* 0x000000ffff737224 */ /* 0x000fc600078e007d */
[----:B----4-:R2:W-:Y:S01]  /*14400*/  STL [R1+0x390], R148 ;  /* 0x0003909401007387 */ /* 0x0105e20000100800 */
[----:B------:R-:W-:-:S03]  /*14410*/  IMAD.MOV.U32 R124, RZ, RZ, R134 ;  /* 0x000000ffff7c7224 */ /* 0x000fc600078e0086 */
[----:B------:R-:W3:Y:S01]  /*14420*/  LDL.LU.64 R128, [R1+0x4e8] ;  /* 0x0004e80001807983 */ /* 0x000ee20000300a00 */
[----:B------:R-:W-:Y:S02]  /*14430*/  IMAD.MOV.U32 R125, RZ, RZ, R135 ;  /* 0x000000ffff7d7224 */ /* 0x000fe400078e0087 */
[----:B-1----:R-:W-:Y:S01]  /*14440*/  IMAD.MOV.U32 R0, RZ, RZ, R149 ;  /* 0x000000ffff007224 */ /* 0x002fe200078e0095 */
[----:B------:R-:W4:Y:S01]  /*14450*/  LDL.LU.64 R110, [R1+0x538] ;  /* 0x00053800016e7983 */ /* 0x000f220000300a00 */
[----:B------:R-:W-:-:S03]  /*14460*/  IMAD.MOV.U32 R120, RZ, RZ, R136 ;  /* 0x000000ffff787224 */ /* 0x000fc600078e0088 */
[----:B------:R-:W3:Y:S01]  /*14470*/  LDL.LU.64 R132, [R1+0x480] ;  /* 0x0004800001847983 */ /* 0x000ee20000300a00 */
[----:B------:R-:W-:-:S03]  /*14480*/  IMAD.MOV.U32 R121, RZ, RZ, R137 ;  /* 0x000000ffff797224 */ /* 0x000fc600078e0089 */
[----:B------:R-:W4:Y:S04]  /*14490*/  LDL.LU.64 R100, [R1+0x3d0] ;  /* 0x0003d00001647983 */ /* 0x000f280000300a00 */
[----:B------:R-:W3:Y:S04]  /*144a0*/  LDL.LU.64 R134, [R1+0x4a0] ;  /* 0x0004a00001867983 */ /* 0x000ee80000300a00 */
[----:B------:R-:W3:Y:S01]  /*144b0*/  LDL.LU.64 R104, [R1+0x400] ;  /* 0x0004000001687983 */ /* 0x000ee20000300a00 */
[----:B------:R-:W-:-:S03]  /*144c0*/  IMAD.MOV.U32 R122, RZ, RZ, R138 ;  /* 0x000000ffff7a7224 */ /* 0x000fc600078e008a */
[----:B------:R-:W3:Y:S01]  /*144d0*/  LDL.LU.64 R136, [R1+0x598] ;  /* 0x0005980001887983 */ /* 0x000ee20000300a00 */
[----:B------:R-:W-:-:S03]  /*144e0*/  IMAD.MOV.U32 R123, RZ, RZ, R139 ;  /* 0x000000ffff7b7224 */ /* 0x000fc600078e008b */
[----:B------:R1:W-:Y:S04]  /*144f0*/  STL [R1+0x38c], R0 ;  /* 0x00038c0001007387 */ /* 0x0003e80000100800 */
[----:B------:R-:W3:Y:S04]  /*14500*/  LDL.LU.64 R116, [R1+0x518] ;  /* 0x0005180001747983 */ /* 0x000ee80000300a00 */
[----:B--2---:R-:W2:Y:S04]  /*14510*/  LDL.LU.64 R148, [R1+0x530] ;  /* 0x0005300001947983 */ /* 0x004ea80000300a00 */
[----:B------:R-:W2:Y:S04]  /*14520*/  LDL.LU.64 R138, [R1+0x5b0] ;  /* 0x0005b000018a7983 */ /* 0x000ea80000300a00 */
[----:B------:R-:W2:Y:S04]  /*14530*/  LDL.LU.64 R140, [R1+0x710] ;  /* 0x00071000018c7983 */ /* 0x000ea80000300a00 */
[----:B------:R-:W2:Y:S04]  /*14540*/  LDL.LU.64 R142, [R1+0x6f8] ;  /* 0x0006f800018e7983 */ /* 0x000ea80000300a00 */
[----:B------:R-:W2:Y:S04]  /*14550*/  LDL.LU.64 R144, [R1+0x6d8] ;  /* 0x0006d80001907983 */ /* 0x000ea80000300a00 */
[----:B------:R-:W2:Y:S04]  /*14560*/  LDL.LU.64 R146, [R1+0x670] ;  /* 0x0006700001927983 */ /* 0x000ea80000300a00 */
[----:B------:R-:W4:Y:S01]  /*14570*/  LDL.LU.64 R102, [R1+0x568] ;  /* 0x0005680001667983 */ /* 0x000f220000300a00 */
[----:B-1----:R-:W-:-:S03]  /*14580*/  IMAD.MOV.U32 R0, RZ, RZ, R95 ;  /* 0x000000ffff007224 */ /* 0x002fc600078e005f */
[----:B------:R-:W-:Y:S04]  /*14590*/  STL [R1+0x398], R94 ;  /* 0x0003985e01007387 */ /* 0x000fe80000100800 */
[----:B------:R1:W-:Y:S04]  /*145a0*/  STL [R1+0x394], R0 ;  /* 0x0003940001007387 */ /* 0x0003e80000100800 */
[----:B------:R1:W-:Y:S02]  /*145b0*/  STL [R1+0x3a0], R108 ;  /* 0x0003a06c01007387 */ /* 0x0003e40000100800 */
[----:B-1----:R-:W-:-:S05]  /*145c0*/  IMAD.MOV.U32 R0, RZ, RZ, R109 ;  /* 0x000000ffff007224 */ /* 0x002fca00078e006d */
[----:B------:R4:W-:Y:S04]  /*145d0*/  STL [R1+0x39c], R0 ;  /* 0x00039c0001007387 */ /* 0x0009e80000100800 */
[----:B------:R-:W3:Y:S01]  /*145e0*/  LDL.LU.64 R108, [R1+0x588] ;  /* 0x00058800016c7983 */ /* 0x000ee20000300a00 */
[----:B----4-:R-:W-:-:S03]  /*145f0*/  IMAD.MOV.U32 R0, RZ, RZ, R103 ;  /* 0x000000ffff007224 */ /* 0x010fc600078e0067 */
[----:B------:R1:W-:Y:S04]  /*14600*/  STL [R1+0x3a8], R102 ;  /* 0x0003a86601007387 */ /* 0x0003e80000100800 */
[----:B------:R4:W-:Y:S01]  /*14610*/  STL [R1+0x3a4], R0 ;  /* 0x0003a40001007387 */ /* 0x0009e20000100800 */
[----:B-1----:R-:W-:Y:S01]  /*14620*/  MOV R102, R106 ;  /* 0x0000006a00667202 */ /* 0x002fe20000000f00 */
[----:B------:R-:W-:Y:S02]  /*14630*/  IMAD.MOV.U32 R103, RZ, RZ, R107 ;  /* 0x000000ffff677224 */ /* 0x000fe400078e006b */
[----:B------:R-:W2:Y:S01]  /*14640*/  LDL.LU.64 R106, [R1+0x5a8] ;  /* 0x0005a800016a7983 */ /* 0x000ea20000300a00 */
[----:B----4-:R-:W-:-:S03]  /*14650*/  IMAD.MOV.U32 R0, RZ, RZ, R97 ;  /* 0x000000ffff007224 */ /* 0x010fc600078e0061 */
[----:B------:R-:W-:Y:S04]  /*14660*/  STL [R1+0x3b0], R96 ;  /* 0x0003b06001007387 */ /* 0x000fe80000100800 */
[----:B------:R-:W-:Y:S04]  /*14670*/  STL [R1+0x3b8], R98 ;  /* 0x0003b86201007387 */ /* 0x000fe80000100800 */
[----:B------:R1:W-:Y:S02]  /*14680*/  STL [R1+0x3ac], R0 ;  /* 0x0003ac0001007387 */ /* 0x0003e40000100800 */
[----:B-1----:R-:W-:-:S05]  /*14690*/  IMAD.MOV.U32 R0, RZ, RZ, R99 ;  /* 0x000000ffff007224 */ /* 0x002fca00078e0063 */
[----:B------:R1:W-:Y:S04]  /*146a0*/  STL [R1+0x3b4], R0 ;  /* 0x0003b40001007387 */ /* 0x0003e80000100800 */
[----:B------:R-:W-:Y:S01]  /*146b0*/  STL [R1+0x3c0], R100 ;  /* 0x0003c06401007387 */ /* 0x000fe20000100800 */
[----:B-1----:R-:W-:-:S05]  /*146c0*/  IMAD.MOV.U32 R0, RZ, RZ, R101 ;  /* 0x000000ffff007224 */ /* 0x002fca00078e0065 */
[----:B------:R1:W-:Y:S04]  /*146d0*/  STL [R1+0x3bc], R0 ;  /* 0x0003bc0001007387 */ /* 0x0003e80000100800 */
[----:B---3--:R3:W-:Y:S01]  /*146e0*/  STL [R1+0x3c8], R108 ;  /* 0x0003c86c01007387 */ /* 0x0087e20000100800 */
[----:B-1----:R-:W-:-:S05]  /*146f0*/  IMAD.MOV.U32 R0, RZ, RZ, R109 ;  /* 0x000000ffff007224 */ /* 0x002fca00078e006d */
[----:B------:R1:W-:Y:S01]  /*14700*/  STL [R1+0x3c4], R0 ;  /* 0x0003c40001007387 */ /* 0x0003e20000100800 */
[----:B---3--:R-:W-:Y:S02]  /*14710*/  IMAD.MOV.U32 R108, RZ, RZ, R112 ;  /* 0x000000ffff6c7224 */ /* 0x008fe400078e0070 */
[----:B------:R-:W-:Y:S02]  /*14720*/  IMAD.MOV.U32 R109, RZ, RZ, R113 ;  /* 0x000000ffff6d7224 */ /* 0x000fe400078e0071 */
[----:B------:R-:W-:Y:S01]  /*14730*/  IMAD.MOV.U32 R112, RZ, RZ, R122 ;  /* 0x000000ffff707224 */ /* 0x000fe200078e007a */
[----:B------:R-:W-:Y:S01]  /*14740*/  MOV R122, R126 ;  /* 0x0000007e007a7202 */ /* 0x000fe20000000f00 */
[----:B------:R-:W-:Y:S02]  /*14750*/  IMAD.MOV.U32 R113, RZ, RZ, R123 ;  /* 0x000000ffff717224 */ /* 0x000fe400078e007b */
[----:B-1----:R-:W-:Y:S01]  /*14760*/  IMAD.MOV.U32 R0, RZ, RZ, R131 ;  /* 0x000000ffff007224 */ /* 0x002fe200078e0083 */
[----:B------:R1:W-:Y:S01]  /*14770*/  STL [R1+0x3d0], R130 ;  /* 0x0003d08201007387 */ /* 0x0003e20000100800 */
[----:B------:R-:W-:-:S02]  /*14780*/  IMAD.MOV.U32 R123, RZ, RZ, R127 ;  /* 0x000000ffff7b7224 */ /* 0x000fc400078e007f */
[----:B------:R-:W-:Y:S02]  /*14790*/  IMAD.MOV.U32 R126, RZ, RZ, R150 ;  /* 0x000000ffff7e7224 */ /* 0x000fe400078e0096 */
[----:B------:R-:W-:Y:S02]  /*147a0*/  IMAD.MOV.U32 R127, RZ, RZ, R151 ;  /* 0x000000ffff7f7224 */ /* 0x000fe400078e0097 */
[----:B------:R-:W3:Y:S04]  /*147b0*/  LDL.LU.64 R150, [R1+0x510] ;  /* 0x0005100001967983 */ /* 0x000ee80000300a00 */
[----:B------:R4:W-:Y:S04]  /*147c0*/  STL [R1+0x3cc], R0 ;  /* 0x0003cc0001007387 */ /* 0x0009e80000100800 */
[----:B-1----:R-:W3:Y:S01]  /*147d0*/  LDL.LU.64 R130, [R1+0x5c8] ;  /* 0x0005c80001827983 */ /* 0x002ee20000300a00 */
[----:B----4-:R-:W-:-:S03]  /*147e0*/  IMAD.MOV.U32 R0, RZ, RZ, R103 ;  /* 0x000000ffff007224 */ /* 0x010fc600078e0067 */
[----:B------:R-:W-:Y:S04]  /*147f0*/  STL [R1+0x3d8], R102 ;  /* 0x0003d86601007387 */ /* 0x000fe80000100800 */
[----:B------:R1:W-:Y:S04]  /*14800*/  STL [R1+0x3d4], R0 ;  /* 0x0003d40001007387 */ /* 0x0003e80000100800 */
[----:B------:R-:W-:Y:S01]  /*14810*/  STL [R1+0x3e0], R104 ;  /* 0x0003e06801007387 */ /* 0x000fe20000100800 */
[----:B-1----:R-:W-:-:S05]  /*14820*/  IMAD.MOV.U32 R0, RZ, RZ, R105 ;  /* 0x000000ffff007224 */ /* 0x002fca00078e0069 */
[----:B------:R2:W-:Y:S02]  /*14830*/  STL [R1+0x3dc], R0 ;  /* 0x0003dc0001007387 */ /* 0x0005e40000100800 */
[----:B--2---:R-:W-:Y:S02]  /*14840*/  IMAD.MOV.U32 R0, RZ, RZ, R107 ;  /* 0x000000ffff007224 */ /* 0x004fe400078e006b */
[----:B------:R-:W-:Y:S04]  /*14850*/  STL [R1+0x3e8], R106 ;  /* 0x0003e86a01007387 */ /* 0x000fe80000100800 */
[----:B------:R-:W-:Y:S04]  /*14860*/  STL [R1+0x3f0], R116 ;  /* 0x0003f07401007387 */ /* 0x000fe80000100800 */
[----:B------:R1:W-:Y:S02]  /*14870*/  STL [R1+0x3e4], R0 ;  /* 0x0003e40001007387 */ /* 0x0003e40000100800 */
[----:B-1----:R-:W-:-:S02]  /*14880*/  IMAD.MOV.U32 R0, RZ, RZ, R117 ;  /* 0x000000ffff007224 */ /* 0x002fc400078e0075 */
[----:B------:R-:W2:Y:S04]  /*14890*/  LDL.LU.64 R116, [R1+0x5e8] ;  /* 0x0005e80001747983 */ /* 0x000ea80000300a00 */
[----:B------:R1:W-:Y:S04]  /*148a0*/  STL [R1+0x3ec], R0 ;  /* 0x0003ec0001007387 */ /* 0x0003e80000100800 */
[----:B------:R-:W-:Y:S01]  /*148b0*/  STL [R1+0x3f8], R108 ;  /* 0x0003f86c01007387 */ /* 0x000fe20000100800 */
[----:B-1----:R-:W-:-:S05]  /*148c0*/  IMAD.MOV.U32 R0, RZ, RZ, R109 ;  /* 0x000000ffff007224 */ /* 0x002fca00078e006d */
[----:B------:R1:W-:Y:S04]  /*148d0*/  STL [R1+0x3f4], R0 ;  /* 0x0003f40001007387 */ /* 0x0003e80000100800 */
[----:B------:R4:W-:Y:S01]  /*148e0*/  STL [R1+0x400], R124 ;  /* 0x0004007c01007387 */ /* 0x0009e20000100800 */
[----:B-1----:R-:W-:-:S03]  /*148f0*/  MOV R0, R125 ;  /* 0x0000007d00007202 */ /* 0x002fc60000000f00 */
[----:B----4-:R-:W4:Y:S04]  /*14900*/  LDL.LU.64 R124, [R1+0x608] ;  /* 0x00060800017c7983 */ /* 0x010f280000300a00 */
[----:B------:R3:W-:Y:S02]  /*14910*/  STL [R1+0x3fc], R0 ;  /* 0x0003fc0001007387 */ /* 0x0007e40000100800 */
[----:B---3--:R-:W-:Y:S02]  /*14920*/  IMAD.MOV.U32 R0, RZ, RZ, R131 ;  /* 0x000000ffff007224 */ /* 0x008fe400078e0083 */
[----:B------:R1:W-:Y:S04]  /*14930*/  STL [R1+0x408], R130 ;  /* 0x0004088201007387 */ /* 0x0003e80000100800 */
[----:B------:R3:W-:Y:S04]  /*14940*/  STL [R1+0x404], R0 ;  /* 0x0004040001007387 */ /* 0x0007e80000100800 */
[----:B------:R-:W-:Y:S01]  /*14950*/  STL [R1+0x410], R110 ;  /* 0x0004106e01007387 */ /* 0x000fe20000100800 */
[----:B-1----:R-:W-:-:S02]  /*14960*/  IMAD.MOV.U32 R130, RZ, RZ, R132 ;  /* 0x000000ffff827224 */ /* 0x002fc400078e0084 */
[----:B------:R-:W-:Y:S02]  /*14970*/  IMAD.MOV.U32 R131, RZ, RZ, R133 ;  /* 0x000000ffff837224 */ /* 0x000fe400078e0085 */
[----:B------:R-:W-:Y:S02]  /*14980*/  IMAD.MOV.U32 R132, RZ, RZ, R134 ;  /* 0x000000ffff847224 */ /* 0x000fe400078e0086 */
[----:B------:R-:W-:Y:S02]  /*14990*/  IMAD.MOV.U32 R133, RZ, RZ, R135 ;  /* 0x000000ffff857224 */ /* 0x000fe400078e0087 */
[----:B------:R-:W4:Y:S01]  /*149a0*/  LDL.LU.64 R134, [R1+0x628] ;  /* 0x0006280001867983 */ /* 0x000f220000300a00 */
[----:B---3--:R-:W-:-:S05]  /*149b0*/  IMAD.MOV.U32 R0, RZ, RZ, R111 ;  /* 0x000000ffff007224 */ /* 0x008fca00078e006f */
[----:B------:R1:W-:Y:S04]  /*149c0*/  STL [R1+0x40c], R0 ;  /* 0x00040c0001007387 */ /* 0x0003e80000100800 */
[----:B------:R-:W-:Y:S04]  /*149d0*/  STL [R1+0x418], R112 ;  /* 0x0004187001007387 */ /* 0x000fe80000100800 */
[----:B------:R-:W3:Y:S01]  /*149e0*/  LDL.LU.64 R106, [R1+0x650] ;  /* 0x00065000016a7983 */ /* 0x000ee20000300a00 */
[----:B-1----:R-:W-:-:S03]  /*149f0*/  IMAD.MOV.U32 R0, RZ, RZ, R113 ;  /* 0x000000ffff007224 */ /* 0x002fc600078e0071 */
[----:B------:R-:W-:Y:S04]  /*14a00*/  STL [R1+0x420], R114 ;  /* 0x0004207201007387 */ /* 0x000fe80000100800 */
[----:B------:R1:W-:Y:S02]  /*14a10*/  STL [R1+0x414], R0 ;  /* 0x0004140001007387 */ /* 0x0003e40000100800 */
[----:B-1----:R-:W-:Y:S02]  /*14a20*/  IMAD.MOV.U32 R0, RZ, RZ, R115 ;  /* 0x000000ffff007224 */ /* 0x002fe400078e0073 */
[----:B------:R-:W-:Y:S02]  /*14a30*/  IMAD.MOV.U32 R96, RZ, RZ, R132 ;  /* 0x000000ffff607224 */ /* 0x000fe400078e0084 */
[----:B------:R-:W-:-:S02]  /*14a40*/  IMAD.MOV.U32 R97, RZ, RZ, R133 ;  /* 0x000000ffff617224 */ /* 0x000fc400078e0085 */
        /* <DEDUP_REMOVED lines=9> */
[----:B------:R-:W-:Y:S01]  /*14ae0*/  STL [R1+0x438], R120 ;  /* 0x0004387801007387 */ /* 0x000fe20000100800 */
[----:B-1----:R-:W-:-:S05]  /*14af0*/  MOV R0, R119 ;  /* 0x0000007700007202 */ /* 0x002fca0000000f00 */
[----:B------:R1:W-:Y:S04]  /*14b00*/  STL [R1+0x42c], R0 ;  /* 0x00042c0001007387 */ /* 0x0003e80000100800 */
[----:B------:R-:W-:Y:S01]  /*14b10*/  STL [R1+0x440], R122 ;  /* 0x0004407a01007387 */ /* 0x000fe20000100800 */
[----:B-1----:R-:W-:-:S05]  /*14b20*/  IMAD.MOV.U32 R0, RZ, RZ, R121 ;  /* 0x000000ffff007224 */ /* 0x002fca00078e0079 */
[----:B------:R1:W-:Y:S04]  /*14b30*/  STL [R1+0x434], R0 ;  /* 0x0004340001007387 */ /* 0x0003e80000100800 */
[----:B----4-:R-:W-:Y:S01]  /*14b40*/  STL [R1+0x448], R124 ;  /* 0x0004487c01007387 */ /* 0x010fe20000100800 */
        /* <DEDUP_REMOVED lines=11> */
[----:B-1----:R-:W-:-:S05]  /*14c00*/  IMAD.MOV.U32 R0, RZ, RZ, R131 ;  /* 0x000000ffff007224 */ /* 0x002fca00078e0083 */
[----:B------:R1:W-:Y:S04]  /*14c10*/  STL [R1+0x45c], R0 ;  /* 0x00045c0001007387 */ /* 0x0003e80000100800 */
[----:B------:R-:W-:Y:S01]  /*14c20*/  STL [R1+0x468], R134 ;  /* 0x0004688601007387 */ /* 0x000fe20000100800 */
[----:B-1----:R-:W-:-:S03]  /*14c30*/  IMAD.MOV.U32 R0, RZ, RZ, R135 ;  /* 0x000000ffff007224 */ /* 0x002fc600078e0087 */
[----:B------:R-:W-:Y:S04]  /*14c40*/  STL [R1+0x470], R136 ;  /* 0x0004708801007387 */ /* 0x000fe80000100800 */
[----:B------:R1:W-:Y:S04]  /*14c50*/  STL [R1+0x464], R0 ;  /* 0x0004640001007387 */ /* 0x0003e80000100800 */
[----:B------:R-:W-:Y:S01]  /*14c60*/  STL [R1+0x478], R150 ;  /* 0x0004789601007387 */ /* 0x000fe20000100800 */
[----:B-1----:R-:W-:-:S05]  /*14c70*/  MOV R0, R137 ;  /* 0x0000008900007202 */ /* 0x002fca0000000f00 */
[----:B------:R1:W-:Y:S04]  /*14c80*/  STL [R1+0x46c], R0 ;  /* 0x00046c0001007387 */ /* 0x0003e80000100800 */
[----:B------:R-:W2:Y:S04]  /*14c90*/  LDL.LU.64 R100, [R1+0x4b8] ;  /* 0x0004b80001647983 */ /* 0x000ea80000300a00 */
[----:B------:R-:W4:Y:S04]  /*14ca0*/  LDL.LU.64 R110, [R1+0x590] ;  /* 0x00059000016e7983 */ /* 0x000f280000300a00 */
[----:B------:R-:W4:Y:S04]  /*14cb0*/  LDL.LU.64 R132, [R1+0x630] ;  /* 0x0006300001847983 */ /* 0x000f280000300a00 */
[----:B------:R-:W4:Y:S04]  /*14cc0*/  LDL.LU.64 R102, [R1+0x570] ;  /* 0x0005700001667983 */ /* 0x000f280000300a00 */
[----:B------:R-:W4:Y:S01]  /*14cd0*/  LDL.LU.64 R136, [R1+0x718] ;  /* 0x0007180001887983 */ /* 0x000f220000300a00 */
[----:B------:R-:W-:-:S03]  /*14ce0*/  IMAD.MOV.U32 R126, RZ, RZ, R144 ;  /* 0x000000ffff7e7224 */ /* 0x000fc600078e0090 */
[----:B------:R-:W4:Y:S01]  /*14cf0*/  LDL.LU.64 R114, [R1+0x5f0] ;  /* 0x0005f00001727983 */ /* 0x000f220000300a00 */
[----:B------:R-:W-:-:S03]  /*14d00*/  IMAD.MOV.U32 R127, RZ, RZ, R145 ;  /* 0x000000ffff7f7224 */ /* 0x000fc600078e0091 */
[----:B------:R-:W4:Y:S01]  /*14d10*/  LDL.LU.64 R104, [R1+0x680] ;  /* 0x0006800001687983 */ /* 0x000f220000300a00 */
[----:B------:R-:W-:-:S03]  /*14d20*/  IMAD.MOV.U32 R124, RZ, RZ, R140 ;  /* 0x000000ffff7c7224 */ /* 0x000fc600078e008c */
[----:B------:R-:W4:Y:S01]  /*14d30*/  LDL.LU.64 R138, [R1+0x688] ;  /* 0x00068800018a7983 */ /* 0x000f220000300a00 */
[----:B------:R-:W-:-:S03]  /*14d40*/  IMAD.MOV.U32 R125, RZ, RZ, R141 ;  /* 0x000000ffff7d7224 */ /* 0x000fc600078e008d */
[----:B------:R-:W4:Y:S04]  /*14d50*/  LDL.LU.64 R116, [R1+0x6c8] ;  /* 0x0006c80001747983 */ /* 0x000f280000300a00 */
[----:B------:R-:W4:Y:S04]  /*14d60*/  LDL.LU.64 R144, [R1+0x720] ;  /* 0x0007200001907983 */ /* 0x000f280000300a00 */
[----:B------:R-:W4:Y:S01]  /*14d70*/  LDL.LU.64 R140, [R1+0x708] ;  /* 0x00070800018c7983 */ /* 0x000f220000300a00 */
[----:B------:R-:W-:-:S03]  /*14d80*/  IMAD.MOV.U32 R128, RZ, RZ, R142 ;  /* 0x000000ffff807224 */ /* 0x000fc600078e008e */
[----:B------:R-:W4:Y:S01]  /*14d90*/  LDL.LU.64 R118, [R1+0x6e8] ;  /* 0x0006e80001767983 */ /* 0x000f220000300a00 */
[----:B------:R-:W-:-:S03]  /*14da0*/  IMAD.MOV.U32 R129, RZ, RZ, R143 ;  /* 0x000000ffff817224 */ /* 0x000fc600078e008f */
[----:B------:R-:W4:Y:S01]  /*14db0*/  LDL.LU.64 R130, [R1+0x698] ;  /* 0x0006980001827983 */ /* 0x000f220000300a00 */
[----:B-1----:R-:W-:-:S03]  /*14dc0*/  IMAD.MOV.U32 R0, RZ, RZ, R151 ;  /* 0x000000ffff007224 */ /* 0x002fc600078e0097 */
[----:B------:R-:W4:Y:S04]  /*14dd0*/  LDL.LU.64 R120, [R1+0x5d0] ;  /* 0x0005d00001787983 */ /* 0x000f280000300a00 */
[----:B------:R-:W4:Y:S04]  /*14de0*/  LDL.LU.64 R122, [R1+0x6b0] ;  /* 0x0006b000017a7983 */ /* 0x000f280000300a00 */
[----:B------:R-:W4:Y:S01]  /*14df0*/  LDL.LU.64 R142, [R1+0x6a0] ;  /* 0x0006a000018e7983 */ /* 0x000f220000300a00 */
[----:B------:R-:W-:-:S03]  /*14e00*/  IMAD.MOV.U32 R134, RZ, RZ, R146 ;  /* 0x000000ffff867224 */ /* 0x000fc600078e0092 */
[----:B------:R-:W2:Y:S01]  /*14e10*/  LDL.LU.64 R112, [R1+0x550] ;  /* 0x0005500001707983 */ /* 0x000ea20000300a00 */
[----:B------:R-:W-:-:S03]  /*14e20*/  MOV R135, R147 ;  /* 0x0000009300877202 */ /* 0x000fc60000000f00 */
[----:B------:R-:W4:Y:S04]  /*14e30*/  LDL.LU.64 R148, [R1+0x658] ;  /* 0x0006580001947983 */ /* 0x000f280000300a00 */
[----:B------:R-:W-:Y:S04]  /*14e40*/  STL [R1+0x480], R96 ;  /* 0x0004806001007387 */ /* 0x000fe80000100800 */
[----:B------:R1:W-:Y:S04]  /*14e50*/  STL [R1+0x474], R0 ;  /* 0x0004740001007387 */ /* 0x0003e80000100800 */
[----:B------:R-:W4:Y:S04]  /*14e60*/  LDL.LU.64 R146, [R1+0x728] ;  /* 0x0007280001927983 */ /* 0x000f280000300a00 */
[----:B------:R-:W4:Y:S04]  /*14e70*/  LDL.LU.64 R150, [R1+0x610] ;  /* 0x0006100001967983 */ /* 0x000f280000300a00 */
[----:B------:R-:W4:Y:S01]  /*14e80*/  LDL.LU.64 R94, [R1+0x5b8] ;  /* 0x0005b800015e7983 */ /* 0x000f220000300a00 */
[----:B-1----:R-:W-:-:S03]  /*14e90*/  IMAD.MOV.U32 R0, RZ, RZ, R97 ;  /* 0x000000ffff007224 */ /* 0x002fc600078e0061 */
[----:B---3--:R-:W-:Y:S01]  /*14ea0*/  STL [R1+0x488], R106 ;  /* 0x0004886a01007387 */ /* 0x008fe20000100800 */
[----:B------:R-:W-:-:S03]  /*14eb0*/  IMAD.MOV.U32 R96, RZ, RZ, R98 ;  /* 0x000000ffff607224 */ /* 0x000fc600078e0062 */
[----:B------:R1:W-:Y:S01]  /*14ec0*/  STL [R1+0x47c], R0 ;  /* 0x00047c0001007387 */ /* 0x0003e20000100800 */
[----:B------:R-:W-:Y:S02]  /*14ed0*/  IMAD.MOV.U32 R97, RZ, RZ, R99 ;  /* 0x000000ffff617224 */ /* 0x000fe400078e0063 */
[----:B-1----:R-:W-:Y:S02]  /*14ee0*/  IMAD.MOV.U32 R0, RZ, RZ, R107 ;  /* 0x000000ffff007224 */ /* 0x002fe400078e006b */
[----:B--2---:R-:W-:Y:S02]  /*14ef0*/  IMAD.MOV.U32 R98, RZ, RZ, R112 ;  /* 0x000000ffff627224 */ /* 0x004fe400078e0070 */
[----:B------:R-:W-:Y:S02]  /*14f00*/  IMAD.MOV.U32 R99, RZ, RZ, R113 ;  /* 0x000000ffff637224 */ /* 0x000fe400078e0071 */
[----:B------:R-:W2:Y:S04]  /*14f10*/  LDL.LU.64 R112, [R1+0x5d8] ;  /* 0x0005d80001707983 */ /* 0x000ea80000300a00 */
[----:B------:R1:W-:Y:S04]  /*14f20*/  STL [R1+0x484], R0 ;  /* 0x0004840001007387 */ /* 0x0003e80000100800 */
[----:B----4-:R-:W-:Y:S04]  /*14f30*/  STL [R1+0x490], R94 ;  /* 0x0004905e01007387 */ /* 0x010fe80000100800 */
[----:B------:R-:W3:Y:S01]  /*14f40*/  LDL.LU.64 R106, [R1+0x668] ;  /* 0x00066800016a7983 */ /* 0x000ee20000300a00 */
[----:B-1----:R-:W-:-:S05]  /*14f50*/  MOV R0, R95 ;  /* 0x0000005f00007202 */ /* 0x002fca0000000f00 */
[----:B------:R1:W-:Y:S04]  /*14f60*/  STL [R1+0x48c], R0 ;  /* 0x00048c0001007387 */ /* 0x0003e80000100800 */
[----:B------:R-:W-:Y:S01]  /*14f70*/  STL [R1+0x498], R96 ;  /* 0x0004986001007387 */ /* 0x000fe20000100800 */
[----:B-1----:R-:W-:-:S05]  /*14f80*/  IMAD.MOV.U32 R0, RZ, RZ, R97 ;  /* 0x000000ffff007224 */ /* 0x002fca00078e0061 */
[----:B------:R1:W-:Y:S04]  /*14f90*/  STL [R1+0x494], R0 ;  /* 0x0004940001007387 */ /* 0x0003e80000100800 */
[----:B------:R4:W-:Y:S01]  /*14fa0*/  STL [R1+0x4a0], R100 ;  /* 0x0004a06401007387 */ /* 0x0009e20000100800 */
[----:B-1----:R-:W-:-:S05]  /*14fb0*/  IMAD.MOV.U32 R0, RZ, RZ, R101 ;  /* 0x000000ffff007224 */ /* 0x002fca00078e0065 */
[----:B------:R3:W-:Y:S04]  /*14fc0*/  STL [R1+0x49c], R0 ;  /* 0x00049c0001007387 */ /* 0x0007e80000100800 */
[----:B----4-:R-:W4:Y:S01]  /*14fd0*/  LDL.LU.64 R100, [R1+0x4d0] ;  /* 0x0004d00001647983 */ /* 0x010f220000300a00 */
[----:B---3--:R-:W-:-:S03]  /*14fe0*/  IMAD.MOV.U32 R0, RZ, RZ, R107 ;  /* 0x000000ffff007224 */ /* 0x008fc600078e006b */
[----:B------:R1:W-:Y:S04]  /*14ff0*/  STL [R1+0x4a8], R106 ;  /* 0x0004a86a01007387 */ /* 0x0003e80000100800 */
[----:B------:R2:W-:Y:S04]  /*15000*/  STL [R1+0x4a4], R0 ;  /* 0x0004a40001007387 */ /* 0x0005e80000100800 */
[----:B-1----:R-:W3:Y:S01]  /*15010*/  LDL.LU.64 R106, [R1+0x5f8] ;  /* 0x0005f800016a7983 */ /* 0x002ee20000300a00 */
[----:B--2---:R-:W-:-:S03]  /*15020*/  IMAD.MOV.U32 R0, RZ, RZ, R113 ;  /* 0x000000ffff007224 */ /* 0x004fc600078e0071 */
[----:B------:R1:W-:Y:S04]  /*15030*/  STL [R1+0x4b0], R112 ;  /* 0x0004b07001007387 */ /* 0x0003e80000100800 */
[----:B------:R2:W-:Y:S04]  /*15040*/  STL [R1+0x4ac], R0 ;  /* 0x0004ac0001007387 */ /* 0x0005e80000100800 */
[----:B-1----:R-:W3:Y:S01]  /*15050*/  LDL.LU.64 R112, [R1+0x4f0] ;  /* 0x0004f00001707983 */ /* 0x002ee20000300a00 */
[----:B--2---:R-:W-:-:S03]  /*15060*/  IMAD.MOV.U32 R0, RZ, RZ, R99 ;  /* 0x000000ffff007224 */ /* 0x004fc600078e0063 */
[----:B------:R-:W-:Y:S04]  /*15070*/  STL [R1+0x4b8], R98 ;  /* 0x0004b86201007387 */ /* 0x000fe80000100800 */
[----:B------:R1:W-:Y:S04]  /*15080*/  STL [R1+0x4b4], R0 ;  /* 0x0004b40001007387 */ /* 0x0003e80000100800 */
[----:B----4-:R-:W-:Y:S01]  /*15090*/  STL [R1+0x4c0], R100 ;  /* 0x0004c06401007387 */ /* 0x010fe20000100800 */
[----:B-1----:R-:W-:-:S03]  /*150a0*/  IMAD.MOV.U32 R0, RZ, RZ, R101 ;  /* 0x000000ffff007224 */ /* 0x002fc600078e0065 */
[----:B------:R-:W-:Y:S04]  /*150b0*/  STL [R1+0x4c8], R104 ;  /* 0x0004c86801007387 */ /* 0x000fe80000100800 */
[----:B------:R1:W-:Y:S02]  /*150c0*/  STL [R1+0x4bc], R0 ;  /* 0x0004bc0001007387 */ /* 0x0003e40000100800 */
[----:B-1----:R-:W-:Y:S02]  /*150d0*/  IMAD.MOV.U32 R0, RZ, RZ, R105 ;  /* 0x000000ffff007224 */ /* 0x002fe400078e0069 */
[----:B------:R-:W2:Y:S04]  /*150e0*/  LDL.LU.64 R104, [R1+0x618] ;  /* 0x0006180001687983 */ /* 0x000ea80000300a00 */
[----:B------:R3:W-:Y:S02]  /*150f0*/  STL [R1+0x4c4], R0 ;  /* 0x0004c40001007387 */ /* 0x0007e40000100800 */
[----:B---3--:R-:W-:-:S02]  /*15100*/  IMAD.MOV.U32 R0, RZ, RZ, R107 ;  /* 0x000000ffff007224 */ /* 0x008fc400078e006b */
[----:B------:R1:W-:Y:S04]  /*15110*/  STL [R1+0x4d0], R106 ;  /* 0x0004d06a01007387 */ /* 0x0003e80000100800 */
[----:B------:R3:W-:Y:S04]  /*15120*/  STL [R1+0x4cc], R0 ;  /* 0x0004cc0001007387 */ /* 0x0007e80000100800 */
[----:B-1----:R-:W4:Y:S01]  /*15130*/  LDL.LU.64 R106, [R1+0x500] ;  /* 0x00050000016a7983 */ /* 0x002f220000300a00 */
[----:B---3--:R-:W-:-:S03]  /*15140*/  IMAD.MOV.U32 R0, RZ, RZ, R103 ;  /* 0x000000ffff007224 */ /* 0x008fc600078e0067 */
[----:B------:R-:W-:Y:S04]  /*15150*/  STL [R1+0x4d8], R102 ;  /* 0x0004d86601007387 */ /* 0x000fe80000100800 */
[----:B------:R1:W-:Y:S04]  /*15160*/  STL [R1+0x4d4], R0 ;  /* 0x0004d40001007387 */ /* 0x0003e80000100800 */
[----:B------:R3:W-:Y:S01]  /*15170*/  STL [R1+0x4e0], R112 ;  /* 0x0004e07001007387 */ /* 0x0007e20000100800 */
[----:B-1----:R-:W-:-:S03]  /*15180*/  MOV R0, R113 ;  /* 0x0000007100007202 */ /* 0x002fc60000000f00 */
[----:B------:R1:W-:Y:S04]  /*15190*/  STL [R1+0x4e8], R130 ;  /* 0x0004e88201007387 */ /* 0x0003e80000100800 */
[----:B------:R1:W-:Y:S04]  /*151a0*/  STL [R1+0x4dc], R0 ;  /* 0x0004dc0001007387 */ /* 0x0003e80000100800 */
[----:B---3--:R-:W3:Y:S01]  /*151b0*/  LDL.LU.64 R112, [R1+0x638] ;  /* 0x0006380001707983 */ /* 0x008ee20000300a00 */
[----:B-1----:R-:W-:Y:S02]  /*151c0*/  IMAD.MOV.U32 R130, RZ, RZ, R134 ;  /* 0x000000ffff827224 */ /* 0x002fe400078e0086 */
[----:B------:R-:W-:-:S02]  /*151d0*/  IMAD.MOV.U32 R0, RZ, RZ, R131 ;  /* 0x000000ffff007224 */ /* 0x000fc400078e0083 */
[----:B------:R-:W-:Y:S02]  /*151e0*/  IMAD.MOV.U32 R131, RZ, RZ, R135 ;  /* 0x000000ffff837224 */ /* 0x000fe400078e0087 */
[----:B------:R-:W3:Y:S04]  /*151f0*/  LDL.LU.64 R134, [R1+0x520] ;  /* 0x0005200001867983 */ /* 0x000ee80000300a00 */
[----:B------:R1:W-:Y:S04]  /*15200*/  STL [R1+0x4e4], R0 ;  /* 0x0004e40001007387 */ /* 0x0003e80000100800 */
[----:B--2---:R-:W-:Y:S01]  /*15210*/  STL [R1+0x4f0], R104 ;  /* 0x0004f06801007387 */ /* 0x004fe20000100800 */
[----:B-1----:R-:W-:-:S05]  /*15220*/  IMAD.MOV.U32 R0, RZ, RZ, R105 ;  /* 0x000000ffff007224 */ /* 0x002fca00078e0069 */
[----:B------:R1:W-:Y:S04]  /*15230*/  STL [R1+0x4ec], R0 ;  /* 0x0004ec0001007387 */ /* 0x0003e80000100800 */
[----:B------:R2:W-:Y:S01]  /*15240*/  STL [R1+0x4f8], R110 ;  /* 0x0004f86e01007387 */ /* 0x0005e20000100800 */
[----:B-1----:R-:W-:-:S05]  /*15250*/  IMAD.MOV.U32 R0, RZ, RZ, R111 ;  /* 0x000000ffff007224 */ /* 0x002fca00078e006f */
[----:B------:R4:W-:Y:S04]  /*15260*/  STL [R1+0x4f4], R0 ;  /* 0x0004f40001007387 */ /* 0x0009e80000100800 */
[----:B--2---:R-:W2:Y:S01]  /*15270*/  LDL.LU.64 R110, [R1+0x660] ;  /* 0x00066000016e7983 */ /* 0x004ea20000300a00 */
[----:B----4-:R-:W-:-:S03]  /*15280*/  IMAD.MOV.U32 R0, RZ, RZ, R107 ;  /* 0x000000ffff007224 */ /* 0x010fc600078e006b */
[----:B------:R-:W-:Y:S04]  /*15290*/  STL [R1+0x500], R106 ;  /* 0x0005006a01007387 */ /* 0x000fe80000100800 */
[----:B------:R1:W-:Y:S04]  /*152a0*/  STL [R1+0x4fc], R0 ;  /* 0x0004fc0001007387 */ /* 0x0003e80000100800 */
[----:B------:R4:W-:Y:S01]  /*152b0*/  STL [R1+0x508], R122 ;  /* 0x0005087a01007387 */ /* 0x0009e20000100800 */
[----:B-1----:R-:W-:-:S03]  /*152c0*/  IMAD.MOV.U32 R0, RZ, RZ, R123 ;  /* 0x000000ffff007224 */ /* 0x002fc600078e007b */
[----:B----4-:R-:W4:Y:S04]  /*152d0*/  LDL.LU.64 R122, [R1+0x540] ;  /* 0x00054000017a7983 */ /* 0x010f280000300a00 */
[----:B------:R1:W-:Y:S04]  /*152e0*/  STL [R1+0x504], R0 ;  /* 0x0005040001007387 */ /* 0x0003e80000100800 */
[----:B---3--:R3:W-:Y:S01]  /*152f0*/  STL [R1+0x510], R112 ;  /* 0x0005107001007387 */ /* 0x0087e20000100800 */
[----:B-1----:R-:W-:-:S05]  /*15300*/  IMAD.MOV.U32 R0, RZ, RZ, R113 ;  /* 0x000000ffff007224 */ /* 0x002fca00078e0071 */
[----:B------:R1:W-:Y:S01]  /*15310*/  STL [R1+0x50c], R0 ;  /* 0x00050c0001007387 */ /* 0x0003e20000100800 */
[----:B---3--:R-:W-:Y:S01]  /*15320*/  IMAD.MOV.U32 R112, RZ, RZ, R126 ;  /* 0x000000ffff707224 */ /* 0x008fe200078e007e */
[----:B------:R-:W-:Y:S01]  /*15330*/  MOV R113, R127 ;  /* 0x0000007f00717202 */ /* 0x000fe20000000f00 */
[----:B------:R-:W-:Y:S01]  /*15340*/  IMAD.MOV.U32 R126, RZ, RZ, R130 ;  /* 0x000000ffff7e7224 */ /* 0x000fe200078e0082 */
[----:B------:R-:W-:Y:S01]  /*15350*/  STL [R1+0x518], R108 ;  /* 0x0005186c01007387 */ /* 0x000fe20000100800 */
[----:B------:R-:W-:-:S03]  /*15360*/  IMAD.MOV.U32 R127, RZ, RZ, R131 ;  /* 0x000000ffff7f7224 */ /* 0x000fc600078e0083 */
[----:B------:R-:W3:Y:S01]  /*15370*/  LDL.LU.64 R130, [R1+0x678] ;  /* 0x0006780001827983 */ /* 0x000ee20000300a00 */
[----:B-1----:R-:W-:-:S05]  /*15380*/  IMAD.MOV.U32 R0, RZ, RZ, R109 ;  /* 0x000000ffff007224 */ /* 0x002fca00078e006d */
[----:B------:R1:W-:Y:S04]  /*15390*/  STL [R1+0x514], R0 ;  /* 0x0005140001007387 */ /* 0x0003e80000100800 */
[----:B------:R1:W-:Y:S02]  /*153a0*/  STL [R1+0x520], R134 ;  /* 0x0005208601007387 */ /* 0x0003e40000100800 */
[----:B-1----:R-:W-:Y:S02]  /*153b0*/  IMAD.MOV.U32 R0, RZ, RZ, R135 ;  /* 0x000000ffff007224 */ /* 0x002fe400078e0087 */
[----:B------:R-:W-:Y:S02]  /*153c0*/  IMAD.MOV.U32 R134, RZ, RZ, R138 ;  /* 0x000000ffff867224 */ /* 0x000fe400078e008a */
[----:B------:R-:W-:-:S02]  /*153d0*/  IMAD.MOV.U32 R135, RZ, RZ, R139 ;  /* 0x000000ffff877224 */ /* 0x000fc400078e008b */
[----:B------:R-:W3:Y:S04]  /*153e0*/  LDL.LU.64 R138, [R1+0x560] ;  /* 0x00056000018a7983 */ /* 0x000ee80000300a00 */
[----:B------:R1:W-:Y:S04]  /*153f0*/  STL [R1+0x51c], R0 ;  /* 0x00051c0001007387 */ /* 0x0003e80000100800 */
[----:B------:R2:W-:Y:S01]  /*15400*/  STL [R1+0x528], R116 ;  /* 0x0005287401007387 */ /* 0x0005e20000100800 */
[----:B-1----:R-:W-:-:S05]  /*15410*/  IMAD.MOV.U32 R0, RZ, RZ, R117 ;  /* 0x000000ffff007224 */ /* 0x002fca00078e0075 */
[----:B------:R1:W-:Y:S01]  /*15420*/  STL [R1+0x524], R0 ;  /* 0x0005240001007387 */ /* 0x0003e20000100800 */
[----:B--2---:R-:W-:Y:S02]  /*15430*/  IMAD.MOV.U32 R116, RZ, RZ, R118 ;  /* 0x000000ffff747224 */ /* 0x004fe400078e0076 */
[----:B------:R-:W-:Y:S01]  /*15440*/  IMAD.MOV.U32 R117, RZ, RZ, R119 ;  /* 0x000000ffff757224 */ /* 0x000fe200078e0077 */
[----:B------:R-:W-:Y:S04]  /*15450*/  STL [R1+0x530], R110 ;  /* 0x0005306e01007387 */ /* 0x000fe80000100800 */
[----:B------:R-:W2:Y:S01]  /*15460*/  LDL.LU.64 R118, [R1+0x690] ;  /* 0x0006900001767983 */ /* 0x000ea20000300a00 */
[----:B-1----:R-:W-:-:S05]  /*15470*/  MOV R0, R111 ;  /* 0x0000006f00007202 */ /* 0x002fca0000000f00 */
[----:B------:R1:W-:Y:S04]  /*15480*/  STL [R1+0x52c], R0 ;  /* 0x00052c0001007387 */ /* 0x0003e80000100800 */
[----:B------:R4:W-:Y:S01]  /*15490*/  STL [R1+0x538], R120 ;  /* 0x0005387801007387 */ /* 0x0009e20000100800 */
[----:B-1----:R-:W-:-:S03]  /*154a0*/  IMAD.MOV.U32 R0, RZ, RZ, R121 ;  /* 0x000000ffff007224 */ /* 0x002fc600078e0079 */
[----:B----4-:R-:W-:Y:S04]  /*154b0*/  STL [R1+0x540], R122 ;  /* 0x0005407a01007387 */ /* 0x010fe80000100800 */
[----:B------:R1:W-:Y:S04]  /*154c0*/  STL [R1+0x534], R0 ;  /* 0x0005340001007387 */ /* 0x0003e80000100800 */
[----:B------:R-:W4:Y:S01]  /*154d0*/  LDL.LU.64 R120, [R1+0x580] ;  /* 0x0005800001787983 */ /* 0x000f220000300a00 */
[----:B-1----:R-:W-:Y:S02]  /*154e0*/  IMAD.MOV.U32 R0, RZ, RZ, R123 ;  /* 0x000000ffff007224 */ /* 0x002fe400078e007b */
[----:B------:R-:W-:-:S02]  /*154f0*/  IMAD.MOV.U32 R122, RZ, RZ, R124 ;  /* 0x000000ffff7a7224 */ /* 0x000fc400078e007c */
[----:B------:R-:W-:Y:S01]  /*15500*/  IMAD.MOV.U32 R123, RZ, RZ, R125 ;  /* 0x000000ffff7b7224 */ /* 0x000fe200078e007d */
[----:B------:R1:W-:Y:S01]  /*15510*/  STL [R1+0x53c], R0 ;  /* 0x00053c0001007387 */ /* 0x0003e20000100800 */
[----:B------:R-:W-:Y:S02]  /*15520*/  IMAD.MOV.U32 R124, RZ, RZ, R128 ;  /* 0x000000ffff7c7224 */ /* 0x000fe400078e0080 */
[----:B------:R-:W-:Y:S01]  /*15530*/  IMAD.MOV.U32 R125, RZ, RZ, R129 ;  /* 0x000000ffff7d7224 */ /* 0x000fe200078e0081 */
[----:B------:R-:W-:Y:S04]  /*15540*/  STL [R1+0x548], R112 ;  /* 0x0005487001007387 */ /* 0x000fe80000100800 */
[----:B------:R-:W4:Y:S01]  /*15550*/  LDL.LU.64 R128, [R1+0x6a8] ;  /* 0x0006a80001807983 */ /* 0x000f220000300a00 */
[----:B-1----:R-:W-:-:S05]  /*15560*/  IMAD.MOV.U32 R0, RZ, RZ, R113 ;  /* 0x000000ffff007224 */ /* 0x002fca00078e0071 */
[----:B------:R1:W-:Y:S04]  /*15570*/  STL [R1+0x544], R0 ;  /* 0x0005440001007387 */ /* 0x0003e80000100800 */
[----:B---3--:R3:W-:Y:S01]  /*15580*/  STL [R1+0x550], R130 ;  /* 0x0005508201007387 */ /* 0x0087e20000100800 */
[----:B-1----:R-:W-:-:S05]  /*15590*/  IMAD.MOV.U32 R0, RZ, RZ, R131 ;  /* 0x000000ffff007224 */ /* 0x002fca00078e0083 */
[----:B------:R1:W-:Y:S01]  /*155a0*/  STL [R1+0x54c], R0 ;  /* 0x00054c0001007387 */ /* 0x0003e20000100800 */
[----:B---3--:R-:W-:Y:S01]  /*155b0*/  IMAD.MOV.U32 R130, RZ, RZ, R136 ;  /* 0x000000ffff827224 */ /* 0x008fe200078e0088 */
[----:B------:R-:W-:Y:S02]  /*155c0*/  MOV R131, R137 ;  /* 0x0000008900837202 */ /* 0x000fe40000000f00 */
[----:B------:R-:W-:Y:S04]  /*155d0*/  STL [R1+0x558], R114 ;  /* 0x0005587201007387 */ /* 0x000fe80000100800 */
[----:B------:R-:W3:Y:S01]  /*155e0*/  LDL.LU.64 R136, [R1+0x5a0] ;  /* 0x0005a00001887983 */ /* 0x000ee20000300a00 */
[----:B-1----:R-:W-:-:S05]  /*155f0*/  IMAD.MOV.U32 R0, RZ, RZ, R115 ;  /* 0x000000ffff007224 */ /* 0x002fca00078e0073 */
        /* <DEDUP_REMOVED lines=8> */
[----:B-1----:R-:W-:-:S05]  /*15680*/  IMAD.MOV.U32 R0, RZ, RZ, R117 ;  /* 0x000000ffff007224 */ /* 0x002fca00078e0075 */
[----:B------:R1:W-:Y:S04]  /*15690*/  STL [R1+0x564], R0 ;  /* 0x0005640001007387 */ /* 0x0003e80000100800 */
[----:B------:R-:W-:Y:S01]  /*156a0*/  STL [R1+0x570], R118 ;  /* 0x0005707601007387 */ /* 0x000fe20000100800 */
[----:B-1----:R-:W-:-:S05]  /*156b0*/  IMAD.MOV.U32 R0, RZ, RZ, R119 ;  /* 0x000000ffff007224 */ /* 0x002fca00078e0077 */
[----:B------:R1:W-:Y:S04]  /*156c0*/  STL [R1+0x56c], R0 ;  /* 0x00056c0001007387 */ /* 0x0003e80000100800 */
[----:B------:R1:W-:Y:S02]  /*156d0*/  STL [R1+0x578], R150 ;  /* 0x0005789601007387 */ /* 0x0003e40000100800 */
[----:B-1----:R-:W-:Y:S02]  /*156e0*/  IMAD.MOV.U32 R0, RZ, RZ, R151 ;  /* 0x000000ffff007224 */ /* 0x002fe400078e0097 */
[----:B------:R-:W2:Y:S04]  /*156f0*/  LDL.LU.64 R150, [R1+0x5c0] ;  /* 0x0005c00001967983 */ /* 0x000ea80000300a00 */
[----:B------:R4:W-:Y:S02]  /*15700*/  STL [R1+0x574], R0 ;  /* 0x0005740001007387 */ /* 0x0009e40000100800 */
[----:B----4-:R-:W-:-:S02]  /*15710*/  IMAD.MOV.U32 R0, RZ, RZ, R121 ;  /* 0x000000ffff007224 */ /* 0x010fc400078e0079 */
[----:B------:R1:W-:Y:S04]  /*15720*/  STL [R1+0x580], R120 ;  /* 0x0005807801007387 */ /* 0x0003e80000100800 */
[----:B------:R4:W-:Y:S04]  /*15730*/  STL [R1+0x57c], R0 ;  /* 0x00057c0001007387 */ /* 0x0009e80000100800 */
[----:B------:R4:W-:Y:S01]  /*15740*/  STL [R1+0x588], R124 ;  /* 0x0005887c01007387 */ /* 0x0009e20000100800 */
[----:B-1----:R-:W-:Y:S01]  /*15750*/  IMAD.MOV.U32 R120, RZ, RZ, R122 ;  /* 0x000000ffff787224 */ /* 0x002fe200078e007a */
[----:B------:R-:W-:-:S02]  /*15760*/  MOV R121, R123 ;  /* 0x0000007b00797202 */ /* 0x000fc40000000f00 */
[----:B------:R-:W2:Y:S01]  /*15770*/  LDL.LU.64 R122, [R1+0x6d0] ;  /* 0x0006d000017a7983 */ /* 0x000ea20000300a00 */
[----:B----4-:R-:W-:Y:S02]  /*15780*/  IMAD.MOV.U32 R0, RZ, RZ, R125 ;  /* 0x000000ffff007224 */ /* 0x010fe400078e007d */
[----:B------:R-:W-:-:S03]  /*15790*/  IMAD.MOV.U32 R124, RZ, RZ, R126 ;  /* 0x000000ffff7c7224 */ /* 0x000fc600078e007e */
[----:B------:R1:W-:Y:S01]  /*157a0*/  STL [R1+0x584], R0 ;  /* 0x0005840001007387 */ /* 0x0003e20000100800 */
[----:B------:R-:W-:-:S03]  /*157b0*/  IMAD.MOV.U32 R125, RZ, RZ, R127 ;  /* 0x000000ffff7d7224 */ /* 0x000fc600078e007f */
[----:B------:R4:W-:Y:S04]  /*157c0*/  STL [R1+0x590], R128 ;  /* 0x0005908001007387 */ /* 0x0009e80000100800 */
[----:B------:R-:W2:Y:S01]  /*157d0*/  LDL.LU.64 R126, [R1+0x5e0] ;  /* 0x0005e000017e7983 */ /* 0x000ea20000300a00 */
[----:B-1----:R-:W-:-:S05]  /*157e0*/  IMAD.MOV.U32 R0, RZ, RZ, R129 ;  /* 0x000000ffff007224 */ /* 0x002fca00078e0081 */
[----:B------:R1:W-:Y:S01]  /*157f0*/  STL [R1+0x58c], R0 ;  /* 0x00058c0001007387 */ /* 0x0003e20000100800 */
[----:B----4-:R-:W-:Y:S02]  /*15800*/  IMAD.MOV.U32 R128, RZ, RZ, R130 ;  /* 0x000000ffff807224 */ /* 0x010fe400078e0082 */
[----:B------:R-:W-:Y:S01]  /*15810*/  IMAD.MOV.U32 R129, RZ, RZ, R131 ;  /* 0x000000ffff817224 */ /* 0x000fe200078e0083 */
[----:B------:R4:W-:Y:S04]  /*15820*/  STL [R1+0x598], R132 ;  /* 0x0005988401007387 */ /* 0x0009e80000100800 */
[----:B------:R-:W2:Y:S01]  /*15830*/  LDL.LU.64 R130, [R1+0x6e0] ;  /* 0x0006e00001827983 */ /* 0x000ea20000300a00 */
[----:B-1----:R-:W-:-:S05]  /*15840*/  IMAD.MOV.U32 R0, RZ, RZ, R133 ;  /* 0x000000ffff007224 */ /* 0x002fca00078e0085 */
[----:B------:R1:W-:Y:S01]  /*15850*/  STL [R1+0x594], R0 ;  /* 0x0005940001007387 */ /* 0x0003e20000100800 */
[----:B----4-:R-:W-:Y:S02]  /*15860*/  IMAD.MOV.U32 R132, RZ, RZ, R134 ;  /* 0x000000ffff847224 */ /* 0x010fe400078e0086 */
[----:B------:R-:W-:Y:S01]  /*15870*/  IMAD.MOV.U32 R133, RZ, RZ, R135 ;  /* 0x000000ffff857224 */ /* 0x000fe200078e0087 */
[----:B---3--:R3:W-:Y:S04]  /*15880*/  STL [R1+0x5a0], R136 ;  /* 0x0005a08801007387 */ /* 0x0087e80000100800 */
[----:B------:R-:W4:Y:S01]  /*15890*/  LDL.LU.64 R134, [R1+0x600] ;  /* 0x0006000001867983 */ /* 0x000f220000300a00 */
[----:B-1----:R-:W-:-:S05]  /*158a0*/  MOV R0, R137 ;  /* 0x0000008900007202 */ /* 0x002fca0000000f00 */
[----:B------:R1:W-:Y:S01]  /*158b0*/  STL [R1+0x59c], R0 ;  /* 0x00059c0001007387 */ /* 0x0003e20000100800 */
[----:B---3--:R-:W-:Y:S02]  /*158c0*/  IMAD.MOV.U32 R136, RZ, RZ, R138 ;  /* 0x000000ffff887224 */ /* 0x008fe400078e008a */
[----:B------:R-:W-:Y:S01]  /*158d0*/  IMAD.MOV.U32 R137, RZ, RZ, R139 ;  /* 0x000000ffff897224 */ /* 0x000fe200078e008b */
[----:B------:R3:W-:Y:S04]  /*158e0*/  STL [R1+0x5a8], R140 ;  /* 0x0005a88c01007387 */ /* 0x0007e80000100800 */
[----:B------:R-:W4:Y:S01]  /*158f0*/  LDL.LU.64 R138, [R1+0x6f0] ;  /* 0x0006f000018a7983 */ /* 0x000f220000300a00 */
[----:B-1----:R-:W-:-:S05]  /*15900*/  IMAD.MOV.U32 R0, RZ, RZ, R141 ;  /* 0x000000ffff007224 */ /* 0x002fca00078e008d */
[----:B------:R1:W-:Y:S01]  /*15910*/  STL [R1+0x5a4], R0 ;  /* 0x0005a40001007387 */ /* 0x0003e20000100800 */
[----:B---3--:R-:W-:Y:S02]  /*15920*/  IMAD.MOV.U32 R140, RZ, RZ, R142 ;  /* 0x000000ffff8c7224 */ /* 0x008fe400078e008e */
[----:B------:R-:W-:Y:S01]  /*15930*/  IMAD.MOV.U32 R141, RZ, RZ, R143 ;  /* 0x000000ffff8d7224 */ /* 0x000fe200078e008f */
[----:B--2---:R2:W-:Y:S04]  /*15940*/  STL [R1+0x5b0], R144 ;  /* 0x0005b09001007387 */ /* 0x0045e80000100800 */
[----:B------:R-:W3:Y:S01]  /*15950*/  LDL.LU.64 R142, [R1+0x620] ;  /* 0x00062000018e7983 */ /* 0x000ee20000300a00 */
[----:B-1----:R-:W-:-:S05]  /*15960*/  IMAD.MOV.U32 R0, RZ, RZ, R145 ;  /* 0x000000ffff007224 */ /* 0x002fca00078e0091 */
[----:B------:R1:W-:Y:S01]  /*15970*/  STL [R1+0x5ac], R0 ;  /* 0x0005ac0001007387 */ /* 0x0003e20000100800 */
[----:B--2---:R-:W-:Y:S02]  /*15980*/  IMAD.MOV.U32 R144, RZ, RZ, R146 ;  /* 0x000000ffff907224 */ /* 0x004fe400078e0092 */
[----:B------:R-:W-:Y:S01]  /*15990*/  IMAD.MOV.U32 R145, RZ, RZ, R147 ;  /* 0x000000ffff917224 */ /* 0x000fe200078e0093 */
[----:B------:R2:W-:Y:S04]  /*159a0*/  STL [R1+0x5b8], R148 ;  /* 0x0005b89401007387 */ /* 0x0005e80000100800 */
[----:B------:R-:W3:Y:S01]  /*159b0*/  LDL.LU.64 R146, [R1+0x700] ;  /* 0x0007000001927983 */ /* 0x000ee20000300a00 */
[----:B-1----:R-:W-:-:S05]  /*159c0*/  IMAD.MOV.U32 R0, RZ, RZ, R149 ;  /* 0x000000ffff007224 */ /* 0x002fca00078e0095 */
[----:B------:R1:W-:Y:S04]  /*159d0*/  STL [R1+0x5b4], R0 ;  /* 0x0005b40001007387 */ /* 0x0003e80000100800 */
[----:B------:R1:W-:Y:S04]  /*159e0*/  STL [R1+0x5c0], R150 ;  /* 0x0005c09601007387 */ /* 0x0003e80000100800 */
[----:B--2---:R-:W2:Y:S01]  /*159f0*/  LDL.LU.64 R148, [R1+0x6b8] ;  /* 0x0006b80001947983 */ /* 0x004ea20000300a00 */
[----:B-1----:R-:W-:-:S03]  /*15a00*/  MOV R0, R151 ;  /* 0x0000009700007202 */ /* 0x002fc60000000f00 */
[----:B------:R-:W-:Y:S04]  /*15a10*/  STL [R1+0x5c8], R120 ;  /* 0x0005c87801007387 */ /* 0x000fe80000100800 */
[----:B------:R1:W-:Y:S04]  /*15a20*/  STL [R1+0x5bc], R0 ;  /* 0x0005bc0001007387 */ /* 0x0003e80000100800 */
[----:B------:R-:W2:Y:S01]  /*15a30*/  LDL.LU.64 R150, [R1+0x640] ;  /* 0x0006400001967983 */ /* 0x000ea20000300a00 */
[----:B-1----:R-:W-:-:S03]  /*15a40*/  IMAD.MOV.U32 R0, RZ, RZ, R121 ;  /* 0x000000ffff007224 */ /* 0x002fc600078e0079 */
        /* <DEDUP_REMOVED lines=27> */
[----:B-1----:R-:W-:-:S05]  /*15c00*/  MOV R0, R139 ;  /* 0x0000008b00007202 */ /* 0x002fca0000000f00 */
[----:B------:R1:W-:Y:S04]  /*15c10*/  STL [R1+0x60c], R0 ;  /* 0x00060c0001007387 */ /* 0x0003e80000100800 */
[----:B---3--:R-:W-:Y:S01]  /*15c20*/  STL [R1+0x620], R142 ;  /* 0x0006208e01007387 */ /* 0x008fe20000100800 */
        /* <DEDUP_REMOVED lines=8> */
[----:B--2---:R-:W-:Y:S01]  /*15cb0*/  STL [R1+0x638], R148 ;  /* 0x0006389401007387 */ /* 0x004fe20000100800 */
[----:B-1----:R-:W-:-:S05]  /*15cc0*/  IMAD.MOV.U32 R0, RZ, RZ, R147 ;  /* 0x000000ffff007224 */ /* 0x002fca00078e0093 */
[----:B------:R1:W-:Y:S02]  /*15cd0*/  STL [R1+0x62c], R0 ;  /* 0x00062c0001007387 */ /* 0x0003e40000100800 */
[----:B-1----:R-:W-:-:S05]  /*15ce0*/  IMAD.MOV.U32 R0, RZ, RZ, R149 ;  /* 0x000000ffff007224 */ /* 0x002fca00078e0095 */
[----:B------:R1:W-:Y:S04]  /*15cf0*/  STL [R1+0x634], R0 ;  /* 0x0006340001007387 */ /* 0x0003e80000100800 */
[----:B------:R-:W-:Y:S01]  /*15d00*/  STL [R1+0x640], R150 ;  /* 0x0006409601007387 */ /* 0x000fe20000100800 */
[----:B-1----:R-:W-:-:S05]  /*15d10*/  IMAD.MOV.U32 R0, RZ, RZ, R151 ;  /* 0x000000ffff007224 */ /* 0x002fca00078e0097 */
[----:B------:R-:W-:Y:S04]  /*15d20*/  STL [R1+0x63c], R0 ;  /* 0x00063c0001007387 */ /* 0x000fe80000100800 */
[----:B------:R-:W-:Y:S04]  /*15d30*/  STL [R1], RZ ;  /* 0x000000ff01007387 */ /* 0x000fe80000100800 */
[----:B------:R-:W-:Y:S04]  /*15d40*/  STL [R1+0x4], RZ ;  /* 0x000004ff01007387 */ /* 0x000fe80000100800 */
        /* <DEDUP_REMOVED lines=109> */
[----:B------:R-:W-:Y:S01]  /*16420*/  STL [R1+0x1bc], RZ ;  /* 0x0001bcff01007387 */ /* 0x000fe20000100800 */
[----:B------:R-:W-:-:S03]  /*16430*/  SHF.R.S32.HI R5, RZ, 0x1f, R13 ;  /* 0x0000001fff057819 */ /* 0x000fc6000001140d */
[----:B------:R-:W-:Y:S04]  /*16440*/  STL [R1+0x1c0], RZ ;  /* 0x0001c0ff01007387 */ /* 0x000fe80000100800 */
[----:B------:R-:W-:Y:S04]  /*16450*/  STL [R1+0x1c4], RZ ;  /* 0x0001c4ff01007387 */ /* 0x000fe80000100800 */
[----:B------:R-:W-:Y:S04]  /*16460*/  STL [R1+0x1c8], RZ ;  /* 0x0001c8ff01007387 */ /* 0x000fe80000100800 */
[----:B------:R-:W-:Y:S01]  /*16470*/  STL [R1+0x1cc], RZ ;  /* 0x0001ccff01007387 */ /* 0x000fe20000100800 */
[----:B------:R-:W-:-:S03]  /*16480*/  LEA.HI R5, R5, R13, RZ, 0x6 ;  /* 0x0000000d05057211 */ /* 0x000fc600078f30ff */
        /* <DEDUP_REMOVED lines=13> */
[----:B------:R1:W-:Y:S02]  /*16560*/  STL [R1+0x644], R5 ;  /* 0x0006440501007387 */ /* 0x0003e40000100800 */
[----:B-1----:R-:W-:-:S05]  /*16570*/  IADD3 R5, R5, -0x3, RZ ;  /* 0xfffffffd05057810 */ /* 0x002fca0007ffe0ff */
[----:B------:R1:W-:Y:S01]  /*16580*/  STL [R1+0x650], R5 ;  /* 0x0006500501007387 */ /* 0x0003e20000100800 */
[----:B------:R-:W-:Y:S02]  /*16590*/  SHF.R.S32.HI R3, RZ, 0x1f, R4 ;  /* 0x0000001fff037819 */ /* 0x000fe40000011404 */
[----:B------:R-:W-:Y:S01]  /*165a0*/  SHF.R.S32.HI R0, RZ, 0x1f, R2 ;  /* 0x0000001fff007819 */ /* 0x000fe20000011402 */
[----:B------:R-:W-:Y:S01]  /*165b0*/  IMAD.MOV.U32 R13, RZ, RZ, RZ ;  /* 0x000000ffff0d7224 */ /* 0x000fe200078e00ff */
[C---:B------:R-:W-:Y:S01]  /*165c0*/  SHF.L.U64.HI R3, R4.reuse, 0x2, R3 ;  /* 0x0000000204037819 */ /* 0x040fe20000010203 */
[----:B------:R-:W-:Y:S01]  /*165d0*/  IMAD.SHL.U32 R4, R4, 0x4, RZ ;  /* 0x0000000404047824 */ /* 0x000fe200078e00ff */
[C---:B------:R-:W-:Y:S01]  /*165e0*/  SHF.L.U64.HI R0, R2.reuse, 0x2, R0 ;  /* 0x0000000202007819 */ /* 0x040fe20000010200 */
[----:B------:R-:W-:Y:S01]  /*165f0*/  IMAD.SHL.U32 R2, R2, 0x4, RZ ;  /* 0x0000000402027824 */ /* 0x000fe200078e00ff */
        /* <DEDUP_REMOVED lines=63> */
[----:B------:R-:W-:Y:S01]  /*169f0*/  CS2R R150, SRZ ;  /* 0x0000000000967805 */ /* 0x000fe2000001ff00 */
[----:B------:R-:W-:Y:S01]  /*16a00*/  UMOV UR14, 0x2 ;  /* 0x00000002000e7882 */ /* 0x000fe20000000000 */
[----:B-1----:R-:W-:-:S05]  /*16a10*/  UMOV UR13, 0xffffffff ;  /* 0xffffffff000d7882 */ /* 0x002fca0000000000 */
.L_x_1:
[----:B------:R-:W-:Y:S01]  /*16a20*/  STL.64 [R1+0x948], R250 ;  /* 0x000948fa01007387 */ /* 0x000fe20000100a00 */
[----:B------:R-:W-:Y:S01]  /*16a30*/  UIADD3 UR13, UR13, 0x1, URZ ;  /* 0x000000010d0d7890 */ /* 0x000fe2000fffe03f */
[----:B------:R-:W-:-:S04]  /*16a40*/  DEPBAR.LE SB0, 0x4 ;  /* 0x000081000000791a */ /* 0x000fc80000000000 */
[----:B------:R-:W-:Y:S01]  /*16a50*/  STL.64 [R1+0x940], R248 ;  /* 0x000940f801007387 */ /* 0x000fe20000100a00 */
[----:B------:R-:W-:Y:S01]  /*16a60*/  UMOV UR7, 0x40000040 ;  /* 0x4000004000077882 */ /* 0x000fe20000000000 */
[----:B------:R-:W1:Y:S02]  /*16a70*/  LDC R5, c[0x0][0x230] ;  /* 0x00008c00ff057b82 */ /* 0x000e640000000800 */
        /* <DEDUP_REMOVED lines=48> */
[----:B-----5:R-:W-:Y:S04]  /*16d80*/  STL.64 [R1+0x7b8], R150 ;  /* 0x0007b89601007387 */ /* 0x020fe80000100a00 */
        /* <DEDUP_REMOVED lines=13> */
[----:B--2---:R-:W2:Y:S04]  /*16e60*/  LDL.LU.64 R124, [R1] ;  /* 0x00000000017c7983 */ /* 0x004ea80000300a00 */
[----:B------:R-:W2:Y:S04]  /*16e70*/  LDL.LU.64 R126, [R1+0x8] ;  /* 0x00000800017e7983 */ /* 0x000ea80000300a00 */
        /* <DEDUP_REMOVED lines=61> */
[----:B------:R-:W2:Y:S01]  /*17250*/  LDL.LU.64 R250, [R1+0x1f8] ;  /* 0x0001f80001fa7983 */ /* 0x000ea20000300a00 */
[----:B------:R-:W-:Y:S01]  /*17260*/  UISETP.GT.AND UP0, UPT, UR13, 0x3, UPT ;  /* 0x000000030d00788c */ /* 0x000fe2000bf04270 */
[----:B------:R-:W-:Y:S03]  /*17270*/  BAR.SYNC.DEFER_BLOCKING 0x0 ;  /* 0x0000000000007b1d */ /* 0x000fe60000010000 */
[----:B------:R-:W-:-:S04]  /*17280*/  USEL UR13, UR13, URZ, !UP0 ;  /* 0x0000003f0d0d7287 */ /* 0x000fc8000c000000 */
[----:B------:R-:W-:Y:S02]  /*17290*/  ULEA UR4, UR13, UR12, 0xf ;  /* 0x0000000c0d047291 */ /* 0x000fe4000f8e783f */
[----:B------:R-:W-:Y:S01]  /*172a0*/  ULEA UR5, UR13, UR12, 0x10 ;  /* 0x0000000c0d057291 */ /* 0x000fe2000f8e803f */
[----:B------:R-:W-:Y:S01]  /*172b0*/  STL [R1+0x738], R6 ;  /* 0x0007380601007387 */ /* 0x000fe20000100800 */
[----:B------:R-:W-:Y:S02]  /*172c0*/  UIADD3 UR4, UR4, 0x40000, URZ ;  /* 0x0004000004047890 */ /* 0x000fe4000fffe03f */
[----:B------:R-:W-:Y:S02]  /*172d0*/  USHF.R.U32.HI UR5, URZ, 0x4, UR5 ;  /* 0x000000043f057899 */ /* 0x000fe40008011605 */
[----:B------:R-:W-:Y:S02]  /*172e0*/  USHF.R.U32.HI UR4, URZ, 0x4, UR4 ;  /* 0x000000043f047899 */ /* 0x000fe40008011604 */
[----:B------:R-:W-:-:S02]  /*172f0*/  USGXT.U32 UR6, UR5, 0xe ;  /* 0x0000000e0506789a */ /* 0x000fc40008000000 */
[----:B------:R-:W-:Y:S01]  /*17300*/  USGXT.U32 UR8, UR4, 0xe ;  /* 0x0000000e0408789a */ /* 0x000fe20008000000 */
[----:B------:R-:W-:Y:S01]  /*17310*/  UMOV UR5, 0x40000040 ;  /* 0x4000004000057882 */ /* 0x000fe20000000000 */
[----:B------:R-:W-:-:S05]  /*17320*/  UIADD3 UR10, UP1, UR6, 0x2, URZ ;  /* 0x00000002060a7890 */ /* 0x000fca000ff3e03f */
[----:B------:R-:W-:Y:S01]  /*17330*/  UMOV UR4, UR8 ;  /* 0x0000000800047c82 */ /* 0x000fe20008000000 */
[----:B------:R-:W-:Y:S01]  /*17340*/  UIADD3 UR8, UP0, UR8, 0x2, URZ ;  /* 0x0000000208087890 */ /* 0x000fe2000ff1e03f */
[----:B--2---:R-:W-:-:S06]  /*17350*/  WARPGROUP.ARRIVE ;  /* 0x00000000000079c5 */ /* 0x004fcc0000000000 */
[----:B------:R-:W-:Y:S01]  /*17360*/  HGMMA.64x256x8.F32.TF32 R124, gdesc[UR4], R124, gsb0 ;  /* 0x07e00000047c79f0 */ /* 0x000fe2000800287c */
[----:B------:R-:W-:Y:S01]  /*17370*/  UMOV UR4, URZ ;  /* 0x0000003f00047c82 */ /* 0x000fe20008000000 */
[----:B------:R-:W-:Y:S01]  /*17380*/  UMOV UR5, URZ ;  /* 0x0000003f00057c82 */ /* 0x000fe20008000000 */
[----:B------:R-:W-:Y:S02]  /*17390*/  UIADD3.X UR9, UR4, 0x40000040, URZ, UP0, !UPT ;  /* 0x4000004004097890 */ /* 0x000fe400087fe43f */
[----:B------:R-:W-:Y:S02]  /*173a0*/  UIADD3.X UR11, UR5, 0x40000040, URZ, UP1, !UPT ;  /* 0x40000040050b7890 */ /* 0x000fe40008ffe43f */
[----:B------:R-:W-:Y:S02]  /*173b0*/  UIADD3.64 UR40, UR8, 0x2, URZ ;  /* 0x0000000208287897 */ /* 0x000fe4000fffe03f */
[----:B------:R-:W-:Y:S02]  /*173c0*/  UIADD3.64 UR42, UR10, 0x2, URZ ;  /* 0x000000020a2a7897 */ /* 0x000fe4000fffe03f */
[----:B------:R-:W-:-:S02]  /*173d0*/  UIADD3.64 UR38, UR10, 0x4, URZ ;  /* 0x000000040a267897 */ /* 0x000fc4000fffe03f */
[----:B------:R-:W-:Y:S02]  /*173e0*/  UIADD3.64 UR36, UR8, 0x4, URZ ;  /* 0x0000000408247897 */ /* 0x000fe4000fffe03f */
[----:B------:R-:W-:Y:S02]  /*173f0*/  UIADD3.64 UR34, UR10, 0x7fe, URZ ;  /* 0x000007fe0a227897 */ /* 0x000fe4000fffe03f */
[----:B------:R-:W-:Y:S02]  /*17400*/  UIADD3.64 UR32, UR8, 0x3fe, URZ ;  /* 0x000003fe08207897 */ /* 0x000fe4000fffe03f */
[----:B------:R-:W-:Y:S02]  /*17410*/  UIADD3.64 UR30, UR10, 0x800, URZ ;  /* 0x000008000a1e7897 */ /* 0x000fe4000fffe03f */
[----:B------:R-:W-:Y:S02]  /*17420*/  UIADD3.64 UR28, UR8, 0x400, URZ ;  /* 0x00000400081c7897 */ /* 0x000fe4000fffe03f */
[----:B------:R-:W-:-:S02]  /*17430*/  UIADD3.64 UR26, UR10, 0x802, URZ ;  /* 0x000008020a1a7897 */ /* 0x000fc4000fffe03f */
[----:B------:R-:W-:Y:S02]  /*17440*/  UIADD3.64 UR24, UR8, 0x402, URZ ;  /* 0x0000040208187897 */ /* 0x000fe4000fffe03f */
[----:B------:R-:W-:Y:S02]  /*17450*/  UIADD3.64 UR22, UR10, 0x804, URZ ;  /* 0x000008040a167897 */ /* 0x000fe4000fffe03f */
[----:B------:R-:W-:Y:S01]  /*17460*/  UIADD3.64 UR20, UR8, 0x404, URZ ;  /* 0x0000040408147897 */ /* 0x000fe2000fffe03f */
[----:B------:R-:W-:Y:S02]  /*17470*/  WARPGROUP.DEPBAR.LE gsb0, 0x0 ;  /* 0x00008000000079c5 */ /* 0x000fe40000010000 */
[----:B------:R-:W-:-:S06]  /*17480*/  WARPGROUP.ARRIVE ;  /* 0x00000000000079c5 */ /* 0x000fcc0000000000 */
[----:B------:R-:W-:Y:S03]  /*17490*/  HGMMA.64x256x8.F32.TF32 R124, gdesc[UR8], R124, gsb0 ;  /* 0x07e00000087c79f0 */ /* 0x000fe6000800287c */
[----:B------:R-:W-:Y:S02]  /*174a0*/  WARPGROUP.DEPBAR.LE gsb0, 0x0 ;  /* 0x00008000000079c5 */ /* 0x000fe40000010000 */
[----:B------:R-:W-:-:S15]  /*174b0*/  WARPGROUP.ARRIVE ;  /* 0x00000000000079c5 */ /* 0x000fde0000000000 */
[----:B------:R-:W-:-:S08]  /*174c0*/  NOP ;  /* 0x0000000000007918 */ /* 0x000fd00000000000 */
        /* <DEDUP_REMOVED lines=22> */
[----:B------:R-:W-:Y:S04]  /*17630*/  STL.64 [R1], R124 ;  /* 0x0000007c01007387 */ /* 0x000fe80000100a00 */
        /* <DEDUP_REMOVED lines=63> */
[----:B--2---:R-:W2:Y:S04]  /*17a30*/  LDL.LU.64 R250, [R1+0x948] ;  /* 0x0009480001fa7983 */ /* 0x004ea80000300a00 */
[----:B------:R-:W3:Y:S04]  /*17a40*/  LDL.LU.64 R248, [R1+0x940] ;  /* 0x0009400001f87983 */ /* 0x000ee80000300a00 */
[----:B------:R-:W4:Y:S04]  /*17a50*/  LDL.LU.64 R246, [R1+0x938] ;  /* 0x0009380001f67983 */ /* 0x000f280000300a00 */
[----:B------:R-:W2:Y:S04]  /*17a60*/  LDL.LU.64 R244, [R1+0x930] ;  /* 0x0009300001f47983 */ /* 0x000ea80000300a00 */
        /* <DEDUP_REMOVED lines=60> */
[----:B------:R-:W-:-:S02]  /*17e30*/  UIADD3.64 UR4, UR8, 0x1fe, URZ ;  /* 0x000001fe08047897 */ /* 0x000fc4000fffe03f */
[----:B------:R-:W-:Y:S01]  /*17e40*/  UIADD3.64 UR40, UR8, 0x202, URZ ;  /* 0x0000020208287897 */ /* 0x000fe2000fffe03f */
[----:B------:R-:W3:Y:S01]  /*17e50*/  LDL R6, [R1+0x650] ;  /* 0x0006500001067983 */ /* 0x000ee20000100800 */
[----:B------:R-:W-:Y:S01]  /*17e60*/  UIADD3.64 UR36, UR8, 0x204, URZ ;  /* 0x0000020408247897 */ /* 0x000fe2000fffe03f */
[----:B-1----:R-:W-:Y:S01]  /*17e70*/  VIADD R5, R5, 0xffffff40 ;  /* 0xffffff4005057836 */ /* 0x002fe20000000000 */
[----:B------:R-:W-:Y:S02]  /*17e80*/  UIADD3.64 UR32, UR8, 0x5fe, URZ ;  /* 0x000005fe08207897 */ /* 0x000fe4000fffe03f */
[----:B------:R-:W-:Y:S01]  /*17e90*/  UIADD3.64 UR28, UR8, 0x600, URZ ;  /* 0x00000600081c7897 */ /* 0x000fe2000fffe03f */
[----:B------:R-:W-:Y:S01]  /*17ea0*/  IMAD R5, R13, -0x40, R5 ;  /* 0xffffffc00d057824 */ /* 0x000fe200078e0205 */
[----:B------:R-:W-:-:S04]  /*17eb0*/  UIADD3.64 UR24, UR8, 0x602, URZ ;  /* 0x0000060208187897 */ /* 0x000fc8000fffe03f */
[----:B------:R-:W-:Y:S01]  /*17ec0*/  ISETP.GT.AND P1, PT, R5, RZ, PT ;  /* 0x000000ff0500720c */ /* 0x000fe20003f24270 */
[----:B--2---:R-:W-:Y:S01]  /*17ed0*/  WARPGROUP.ARRIVE ;  /* 0x00000000000079c5 */ /* 0x004fe20000000000 */
[----:B------:R-:W-:Y:S01]  /*17ee0*/  UIADD3 UR14, UR14, 0x1, URZ ;  /* 0x000000010e0e7890 */ /* 0x000fe2000fffe03f */
[----:B---3--:R-:W-:-:S04]  /*17ef0*/  ISETP.GE.AND P0, PT, R13, R6, PT ;  /* 0x000000060d00720c */ /* 0x008fc80003f06270 */
[----:B------:R-:W-:Y:S01]  /*17f00*/  HGMMA.64x256x8.F32.TF32 R24, gdesc[UR4], R24, gsb0 ;  /* 0x07e00000041879f0 */ /* 0x000fe20008002818 */
[----:B------:R-:W-:Y:S01]  /*17f10*/  UIADD3.64 UR4, UR8, 0x200, URZ ;  /* 0x0000020008047897 */ /* 0x000fe2000fffe03f */
[----:B------:R-:W-:Y:S01]  /*17f20*/  SEL R8, RZ, 0x4, !P1 ;  /* 0x00000004ff087807 */ /* 0x000fe20004800000 */
[----:B------:R-:W-:Y:S01]  /*17f30*/  UMOV UR6, UR10 ;  /* 0x0000000a00067c82 */ /* 0x000fe20008000000 */
[----:B------:R-:W-:Y:S01]  /*17f40*/  UMOV UR7, UR11 ;  /* 0x0000000b00077c82 */ /* 0x000fe20008000000 */
[----:B------:R-:W-:Y:S01]  /*17f50*/  UISETP.GT.AND UP0, UPT, UR14, 0x3, UPT ;  /* 0x000000030e00788c */ /* 0x000fe2000bf04270 */
[----:B------:R-:W-:Y:S01]  /*17f60*/  IADD3 R15, P3, R15, R4, RZ ;  /* 0x000000040f0f7210 */ /* 0x000fe20007f7e0ff */
[----:B------:R-:W2:Y:S01]  /*17f70*/  LDL.LU R6, [R1+0x200] ;  /* 0x0002000001067983 */ /* 0x000ea20000300800 */
[----:B------:R-:W-:Y:S02]  /*17f80*/  WARPGROUP.DEPBAR.LE gsb0, 0x0 ;  /* 0x00008000000079c5 */ /* 0x000fe40000010000 */
[----:B------:R-:W-:-:S15]  /*17f90*/  WARPGROUP.ARRIVE ;  /* 0x00000000000079c5 */ /* 0x000fde0000000000 */
[----:B------:R-:W-:-:S03]  /*17fa0*/  NOP ;  /* 0x0000000000007918 */ /* 0x000fc60000000000 */
        /* <DEDUP_REMOVED lines=16> */
[----:B------:R-:W-:Y:S01]  /*180b0*/  HGMMA.64x256x8.F32.TF32 R24, gdesc[UR28], R24, gsb0 ;  /* 0x07e000001c1879f0 */ /* 0x000fe20008002818 */
[----:B------:R-:W-:Y:S01]  /*180c0*/  UIADD3.64 UR8, UR8, 0x604, URZ ;  /* 0x0000060408087897 */ /* 0x000fe2000fffe03f */
[----:B------:R-:W-:Y:S01]  /*180d0*/  UMOV UR10, UR22 ;  /* 0x00000016000a7c82 */ /* 0x000fe20008000000 */
[----:B------:R-:W-:Y:S01]  /*180e0*/  UMOV UR11, UR23 ;  /* 0x00000017000b7c82 */ /* 0x000fe20008000000 */
[----:B------:R-:W-:Y:S02]  /*180f0*/  WARPGROUP.DEPBAR.LE gsb0, 0x0 ;  /* 0x00008000000079c5 */ /* 0x000fe40000010000 */
[----:B------:R-:W-:-:S15]  /*18100*/  WARPGROUP.ARRIVE ;  /* 0x00000000000079c5 */ /* 0x000fde0000000000 */
[----:B------:R-:W-:-:S07]  /*18110*/  NOP ;  /* 0x0000000000007918 */ /* 0x000fce0000000000 */
[----:B------:R-:W-:Y:S01]  /*18120*/  HGMMA.64x256x8.F32.TF32 R24, gdesc[UR24], R24, gsb0 ;  /* 0x07e00000181879f0 */ /* 0x000fe20008002818 */
[----:B------:R-:W-:Y:S02]  /*18130*/  SEL R8, R8, RZ, !P0 ;  /* 0x000000ff08087207 */ /* 0x000fe40004000000 */
[----:B------:R-:W-:Y:S01]  /*18140*/  ISETP.GT.AND P1, PT, R5, 0x1, PT ;  /* 0x000000010500780c */ /* 0x000fe20003f24270 */
[----:B------:R-:W-:Y:S01]  /*18150*/  USEL UR14, UR14, URZ, !UP0 ;  /* 0x0000003f0e0e7287 */ /* 0x000fe2000c000000 */
[----:B------:R-:W-:Y:S02]  /*18160*/  ISETP.NE.U32.AND P2, PT, R8, RZ, PT ;  /* 0x000000ff0800720c */ /* 0x000fe40003f45070 */
[----:B------:R-:W-:Y:S01]  /*18170*/  SEL R8, RZ, 0x4, !P1 ;  /* 0x00000004ff087807 */ /* 0x000fe20004800000 */
[----:B------:R-:W-:Y:S01]  /*18180*/  ULEA UR4, UR14, UR12, 0xf ;  /* 0x0000000c0e047291 */ /* 0x000fe2000f8e783f */
[----:B------:R-:W-:Y:S02]  /*18190*/  IMAD.X R14, R14, 0x1, R3, P3 ;  /* 0x000000010e0e7824 */ /* 0x000fe400018e0603 */
[----:B------:R-:W-:-:S02]  /*181a0*/  SEL R8, R8, RZ, !P0 ;  /* 0x000000ff08087207 */ /* 0x000fc40004000000 */
[-C--:B------:R-:W-:Y:S02]  /*181b0*/  IADD3 R17, P4, R17, R4.reuse, RZ ;  /* 0x0000000411117210 */ /* 0x080fe40007f9e0ff */
[----:B------:R-:W-:Y:S01]  /*181c0*/  ISETP.NE.U32.AND P1, PT, R8, RZ, PT ;  /* 0x000000ff0800720c */ /* 0x000fe20003f25070 */
[----:B------:R-:W-:Y:S02]  /*181d0*/  VIADD R8, R7, UR4 ;  /* 0x0000000407087c36 */ /* 0x000fe40008000000 */
[----:B------:R-:W-:Y:S02]  /*181e0*/  IMAD.MOV.U32 R10, RZ, RZ, R15 ;  /* 0x000000ffff0a7224 */ /* 0x000fe400078e000f */
[----:B------:R-:W-:Y:S02]  /*181f0*/  IMAD.MOV.U32 R11, RZ, RZ, R14 ;  /* 0x000000ffff0b7224 */ /* 0x000fe400078e000e */
[----:B------:R-:W-:Y:S01]  /*18200*/  IMAD.X R16, R16, 0x1, R3, P4 ;  /* 0x0000000110107824 */ /* 0x000fe200020e0603 */
[----:B------:R-:W-:-:S02]  /*18210*/  IADD3 R19, P3, R19, R4, RZ ;  /* 0x0000000413137210 */ /* 0x000fc40007f7e0ff */
[----:B------:R-:W-:-:S03]  /*18220*/  IADD3 R21, P4, R21, R4, RZ ;  /* 0x0000000415157210 */ /* 0x000fc60007f9e0ff */
[----:B------:R-:W-:Y:S01]  /*18230*/  IMAD.X R18, R18, 0x1, R3, P3 ;  /* 0x0000000112127824 */ /* 0x000fe200018e0603 */
[----:B------:R-:W-:Y:S02]  /*18240*/  WARPGROUP.DEPBAR.LE gsb0, 0x0 ;  /* 0x00008000000079c5 */ /* 0x000fe40000010000 */
[----:B------:R-:W-:-:S06]  /*18250*/  WARPGROUP.ARRIVE ;  /* 0x00000000000079c5 */ /* 0x000fcc0000000000 */
[----:B------:R-:W-:Y:S01]  /*18260*/  HGMMA.64x256x8.F32.TF32 R24, gdesc[UR8], R24, gsb0 ;  /* 0x07e00000081879f0 */ /* 0x000fe20008002818 */
[----:B------:R-:W-:Y:S02]  /*18270*/  IADD3.X R20, R20, R3, RZ, P4, !PT ;  /* 0x0000000314147210 */ /* 0x000fe400027fe4ff */
[-C--:B------:R-:W-:Y:S02]  /*18280*/  IADD3 R207, P3, R207, R4.reuse, RZ ;  /* 0x00000004cfcf7210 */ /* 0x080fe40007f7e0ff */
[----:B------:R-:W-:-:S03]  /*18290*/  IADD3 R209, P4, R209, R4, RZ ;  /* 0x00000004d1d17210 */ /* 0x000fc60007f9e0ff */
[--C-:B------:R-:W-:Y:S02]  /*182a0*/  IMAD.X R206, R206, 0x1, R3.reuse, P3 ;  /* 0x00000001cece7824 */ /* 0x100fe400018e0603 */
[----:B------:R-:W-:Y:S01]  /*182b0*/  IMAD.X R208, R208, 0x1, R3, P4 ;  /* 0x00000001d0d07824 */ /* 0x000fe200020e0603 */
[-C--:B----4-:R-:W-:Y:S02]  /*182c0*/  IADD3 R211, P3, R211, R4.reuse, RZ ;  /* 0x00000004d3d37210 */ /* 0x090fe40007f7e0ff */
[----:B------:R-:W-:-:S03]  /*182d0*/  IADD3 R213, P4, R213, R4, RZ ;  /* 0x00000004d5d57210 */ /* 0x000fc60007f9e0ff */
[--C-:B------:R-:W-:Y:S02]  /*182e0*/  IMAD.X R210, R210, 0x1, R3.reuse, P3 ;  /* 0x00000001d2d27824 */ /* 0x100fe400018e0603 */
[----:B------:R-:W-:Y:S01]  /*182f0*/  IMAD.X R212, R212, 0x1, R3, P4 ;  /* 0x00000001d4d47824 */ /* 0x000fe200020e0603 */
[----:B------:R-:W-:-:S05]  /*18300*/  IADD3 R23, P3, R23, R4, RZ ;  /* 0x0000000417177210 */ /* 0x000fca0007f7e0ff */
[----:B------:R-:W-:Y:S01]  /*18310*/  IMAD.X R22, R22, 0x1, R3, P3 ;  /* 0x0000000116167824 */ /* 0x000fe200018e0603 */
[----:B------:R-:W-:-:S05]  /*18320*/  IADD3 R153, P4, R153, R4, RZ ;  /* 0x0000000499997210 */ /* 0x000fca0007f9e0ff */
[----:B------:R-:W-:Y:S01]  /*18330*/  IMAD.X R152, R152, 0x1, R3, P4 ;  /* 0x0000000198987824 */ /* 0x000fe200020e0603 */
[-C--:B------:R-:W-:Y:S02]  /*18340*/  IADD3 R155, P3, R155, R4.reuse, RZ ;  /* 0x000000049b9b7210 */ /* 0x080fe40007f7e0ff */
[----:B------:R-:W-:-:S03]  /*18350*/  IADD3 R157, P4, R157, R4, RZ ;  /* 0x000000049d9d7210 */ /* 0x000fc60007f9e0ff */
[--C-:B------:R-:W-:Y:S02]  /*18360*/  IMAD.X R154, R154, 0x1, R3.reuse, P3 ;  /* 0x000000019a9a7824 */ /* 0x100fe400018e0603 */
[----:B------:R-:W-:Y:S01]  /*18370*/  IMAD.X R156, R156, 0x1, R3, P4 ;  /* 0x000000019c9c7824 */ /* 0x000fe200020e0603 */
[-C--:B------:R-:W-:Y:S02]  /*18380*/  IADD3 R215, P3, R215, R4.reuse, RZ ;  /* 0x00000004d7d77210 */ /* 0x080fe40007f7e0ff */
[----:B------:R-:W-:Y:S02]  /*18390*/  IADD3 R217, P4, R217, R4, RZ ;  /* 0x00000004d9d97210 */ /* 0x000fe40007f9e0ff */
[----:B------:R-:W-:Y:S01]  /*183a0*/  IADD3.X R214, R214, R3, RZ, P3, !PT ;  /* 0x00000003d6d67210 */ /* 0x000fe20001ffe4ff */
[----:B------:R-:W-:Y:S02]  /*183b0*/  WARPGROUP.DEPBAR.LE gsb0, 0x0 ;  /* 0x00008000000079c5 */ /* 0x000fe40000010000 */
[----:B------:R-:W-:Y:S06]  /*183c0*/  BAR.SYNC.DEFER_BLOCKING 0x0 ;  /* 0x0000000000007b1d */ /* 0x000fec0000010000 */
[----:B------:R-:W-:Y:S01]  /*183d0*/  @!PT LDS RZ, [RZ] ;  /* 0x00000000fffff984 */ /* 0x000fe20000000800 */
[----:B------:R-:W-:Y:S01]  /*183e0*/  @!PT LDS RZ, [RZ] ;  /* 0x00000000fffff984 */ /* 0x000fe20000000800 */
[----:B------:R-:W-:Y:S01]  /*183f0*/  @!PT LDS RZ, [RZ] ;  /* 0x00000000fffff984 */ /* 0x000fe20000000800 */
[----:B------:R1:W-:Y:S02]  /*18400*/  LDGSTS.E [R8+0x40000], desc[UR16][R10.64], P2 ;  /* 0x400000000a087fae */ /* 0x0003e40009121850 */
[----:B-1----:R-:W-:-:S02]  /*18410*/  IMAD.MOV.U32 R10, RZ, RZ, R17 ;  /* 0x000000ffff0a7224 */ /* 0x002fc400078e0011 */
[----:B------:R-:W-:-:S05]  /*18420*/  IMAD.MOV.U32 R11, RZ, RZ, R16 ;  /* 0x000000ffff0b7224 */ /* 0x000fca00078e0010 */
[----:B------:R1:W-:Y:S01]  /*18430*/  LDGSTS.E [R8+0x40004], desc[UR16][R10.64], P1 ;  /* 0x400040000a087fae */ /* 0x0003e20008921850 */
[----:B------:R-:W-:-:S04]  /*18440*/  ISETP.GT.AND P1, PT, R5, 0x2, PT ;  /* 0x000000020500780c */ /* 0x000fc80003f24270 */
[----:B------:R-:W-:Y:S02]  /*18450*/  SEL R9, RZ, 0x4, !P1 ;  /* 0x00000004ff097807 */ /* 0x000fe40004800000 */
[----:B------:R-:W-:Y:S02]  /*18460*/  ISETP.GT.AND P1, PT, R5, 0x3, PT ;  /* 0x000000030500780c */ /* 0x000fe40003f24270 */
[----:B------:R-:W-:-:S04]  /*18470*/  SEL R9, R9, RZ, !P0 ;  /* 0x000000ff09097207 */ /* 0x000fc80004000000 */
[----:B------:R-:W-:Y:S02]  /*18480*/  ISETP.NE.U32.AND P2, PT, R9, RZ, PT ;  /* 0x000000ff0900720c */ /* 0x000fe40003f45070 */
[----:B------:R-:W-:-:S04]  /*18490*/  SEL R9, RZ, 0x4, !P1 ;  /* 0x00000004ff097807 */ /* 0x000fc80004800000 */
[----:B------:R-:W-:Y:S01]  /*184a0*/  SEL R9, R9, RZ, !P0 ;  /* 0x000000ff09097207 */ /* 0x000fe20004000000 */
[----:B-1----:R-:W-:-:S03]  /*184b0*/  IMAD.MOV.U32 R10, RZ, RZ, R19 ;  /* 0x000000ffff0a7224 */ /* 0x002fc600078e0013 */
[----:B------:R-:W-:Y:S01]  /*184c0*/  ISETP.NE.U32.AND P1, PT, R9, RZ, PT ;  /* 0x000000ff0900720c */ /* 0x000fe20003f25070 */
[----:B------:R-:W-:-:S05]  /*184d0*/  IMAD.MOV.U32 R11, RZ, RZ, R18 ;  /* 0x000000ffff0b7224 */ /* 0x000fca00078e0012 */
[----:B------:R1:W-:Y:S02]  /*184e0*/  LDGSTS.E [R8+0x40008], desc[UR16][R10.64], P2 ;  /* 0x400080000a087fae */ /* 0x0003e40009121850 */
[----:B-1----:R-:W-:Y:S02]  /*184f0*/  IMAD.MOV.U32 R10, RZ, RZ, R21 ;  /* 0x000000ffff0a7224 */ /* 0x002fe400078e0015 */
        /* <DEDUP_REMOVED lines=13> */
[----:B-1----:R-:W-:Y:S01]  /*185d0*/  IMAD.MOV.U32 R10, RZ, RZ, R209 ;  /* 0x000000ffff0a7224 */ /* 0x002fe200078e00d1 */
[----:B------:R-:W-:-:S05]  /*185e0*/  MOV R11, R208 ;  /* 0x000000d0000b7202 */ /* 0x000fca0000000f00 */
        /* <DEDUP_REMOVED lines=11> */
[----:B------:R1:W-:Y:S01]  /*186a0*/  LDGSTS.E [R8+0x44008], desc[UR16][R10.64], P2 ;  /* 0x440080000a087fae */ /* 0x0003e20009121850 */
[----:B------:R-:W-:Y:S01]  /*186b0*/  ISETP.GT.AND P2, PT, R5, 0x5, PT ;  /* 0x000000050500780c */ /* 0x000fe20003f44270 */
[----:B-1----:R-:W-:Y:S02]  /*186c0*/  IMAD.MOV.U32 R10, RZ, RZ, R213 ;  /* 0x000000ffff0a7224 */ /* 0x002fe400078e00d5 */
[----:B------:R-:W-:-:S05]  /*186d0*/  IMAD.MOV.U32 R11, RZ, RZ, R212 ;  /* 0x000000ffff0b7224 */ /* 0x000fca00078e00d4 */
[----:B------:R1:W-:Y:S01]  /*186e0*/  LDGSTS.E [R8+0x4400c], desc[UR16][R10.64], P1 ;  /* 0x4400c0000a087fae */ /* 0x0003e20008921850 */
[----:B------:R-:W-:-:S04]  /*186f0*/  ISETP.GT.AND P1, PT, R5, 0x4, PT ;  /* 0x000000040500780c */ /* 0x000fc80003f24270 */
[----:B------:R-:W-:-:S04]  /*18700*/  SEL R9, RZ, 0x4, !P1 ;  /* 0x00000004ff097807 */ /* 0x000fc80004800000 */
[----:B------:R-:W-:Y:S02]  /*18710*/  SEL R9, R9, RZ, !P0 ;  /* 0x000000ff09097207 */ /* 0x000fe40004000000 */
[----:B-1----:R-:W-:Y:S02]  /*18720*/  SEL R8, RZ, 0x4, !P2 ;  /* 0x00000004ff087807 */ /* 0x002fe40005000000 */
[----:B------:R-:W-:Y:S02]  /*18730*/  ISETP.NE.U32.AND P1, PT, R9, RZ, PT ;  /* 0x000000ff0900720c */ /* 0x000fe40003f25070 */
[----:B------:R-:W-:-:S04]  /*18740*/  SEL R8, R8, RZ, !P0 ;  /* 0x000000ff08087207 */ /* 0x000fc80004000000 */
[----:B------:R-:W-:Y:S02]  /*18750*/  ISETP.NE.U32.AND P2, PT, R8, RZ, PT ;  /* 0x000000ff0800720c */ /* 0x000fe40003f45070 */
[----:B------:R-:W-:Y:S01]  /*18760*/  LOP3.LUT R8, R7, 0x10, RZ, 0x3c, !PT ;  /* 0x0000001007087812 */ /* 0x000fe200078e3cff */
[----:B------:R-:W-:Y:S01]  /*18770*/  IMAD.MOV.U32 R11, RZ, RZ, R22 ;  /* 0x000000ffff0b7224 */ /* 0x000fe200078e0016 */
[----:B------:R-:W-:-:S03]  /*18780*/  MOV R10, R23 ;  /* 0x00000017000a7202 */ /* 0x000fc60000000f00 */
[----:B------:R-:W-:-:S05]  /*18790*/  VIADD R8, R8, UR4 ;  /* 0x0000000408087c36 */ /* 0x000fca0008000000 */
[----:B------:R1:W-:Y:S01]  /*187a0*/  LDGSTS.E [R8+0x40000], desc[UR16][R10.64], P1 ;  /* 0x400000000a087fae */ /* 0x0003e20008921850 */
[----:B------:R-:W-:-:S04]  /*187b0*/  ISETP.GT.AND P1, PT, R5, 0x6, PT ;  /* 0x000000060500780c */ /* 0x000fc80003f24270 */
[----:B------:R-:W-:Y:S02]  /*187c0*/  SEL R9, RZ, 0x4, !P1 ;  /* 0x00000004ff097807 */ /* 0x000fe40004800000 */
[----:B------:R-:W-:Y:S02]  /*187d0*/  ISETP.GT.AND P1, PT, R5, 0x7, PT ;  /* 0x000000070500780c */ /* 0x000fe40003f24270 */
[----:B------:R-:W-:Y:S01]  /*187e0*/  SEL R9, R9, RZ, !P0 ;  /* 0x000000ff09097207 */ /* 0x000fe20004000000 */
[----:B-1----:R-:W-:Y:S02]  /*187f0*/  IMAD.MOV.U32 R10, RZ, RZ, R153 ;  /* 0x000000ffff0a7224 */ /* 0x002fe400078e0099 */
[----:B------:R-:W-:-:S05]  /*18800*/  IMAD.MOV.U32 R11, RZ, RZ, R152 ;  /* 0x000000ffff0b7224 */ /* 0x000fca00078e0098 */
[----:B------:R1:W-:Y:S01]  /*18810*/  LDGSTS.E [R8+0x40004], desc[UR16][R10.64], P2 ;  /* 0x400040000a087fae */ /* 0x0003e20009121850 */
[----:B------:R-:W-:Y:S02]  /*18820*/  ISETP.NE.U32.AND P2, PT, R9, RZ, PT ;  /* 0x000000ff0900720c */ /* 0x000fe40003f45070 */
[----:B------:R-:W-:-:S04]  /*18830*/  SEL R9, RZ, 0x4, !P1 ;  /* 0x00000004ff097807 */ /* 0x000fc80004800000 */
[----:B------:R-:W-:-:S04]  /*18840*/  SEL R9, R9, RZ, !P0 ;  /* 0x000000ff09097207 */ /* 0x000fc80004000000 */
[----:B------:R-:W-:Y:S01]  /*18850*/  ISETP.NE.U32.AND P1, PT, R9, RZ, PT ;  /* 0x000000ff0900720c */ /* 0x000fe20003f25070 */
[----:B-1----:R-:W-:Y:S02]  /*18860*/  IMAD.MOV.U32 R10, RZ, RZ, R155 ;  /* 0x000000ffff0a7224 */ /* 0x002fe400078e009b */
        /* <DEDUP_REMOVED lines=14> */
[----:B------:R-:W-:Y:S02]  /*18950*/  IMAD.MOV.U32 R11, RZ, RZ, R214 ;  /* 0x000000ffff0b7224 */ /* 0x000fe400078e00d6 */
[----:B------:R-:W-:-:S03]  /*18960*/  IMAD.X R216, R216, 0x1, R3, P4 ;  /* 0x00000001d8d87824 */ /* 0x000fc600020e0603 */
[----:B------:R1:W-:Y:S02]  /*18970*/  LDGSTS.E [R8+0x44000], desc[UR16][R10.64], P2 ;  /* 0x440000000a087fae */ /* 0x0003e40009121850 */
[----:B-1----:R-:W-:Y:S02]  /*18980*/  IMAD.MOV.U32 R10, RZ, RZ, R217 ;  /* 0x000000ffff0a7224 */ /* 0x002fe400078e00d9 */
[----:B------:R-:W-:-:S05]  /*18990*/  IMAD.MOV.U32 R11, RZ, RZ, R216 ;  /* 0x000000ffff0b7224 */ /* 0x000fca00078e00d8 */
[----:B------:R1:W-:Y:S01]  /*189a0*/  LDGSTS.E [R8+0x44004], desc[UR16][R10.64], P1 ;  /* 0x440040000a087fae */ /* 0x0003e20008921850 */
[----:B------:R-:W-:-:S04]  /*189b0*/  ISETP.GT.AND P1, PT, R5, 0x26, PT ;  /* 0x000000260500780c */ /* 0x000fc80003f24270 */
[----:B------:R-:W-:Y:S02]  /*189c0*/  SEL R9, RZ, 0x4, !P1 ;  /* 0x00000004ff097807 */ /* 0x000fe40004800000 */
[----:B------:R-:W-:Y:S02]  /*189d0*/  ISETP.GT.AND P1, PT, R5, 0x27, PT ;  /* 0x000000270500780c */ /* 0x000fe40003f24270 */
[----:B------:R-:W-:Y:S02]  /*189e0*/  SEL R9, R9, RZ, !P0 ;  /* 0x000000ff09097207 */ /* 0x000fe40004000000 */
[----:B------:R-:W-:Y:S02]  /*189f0*/  IADD3 R219, P3, R219, R4, RZ ;  /* 0x00000004dbdb7210 */ /* 0x000fe40007f7e0ff */
[----:B------:R-:W-:Y:S02]  /*18a00*/  ISETP.NE.U32.AND P2, PT, R9, RZ, PT ;  /* 0x000000ff0900720c */ /* 0x000fe40003f45070 */
[----:B------:R-:W-:Y:S01]  /*18a10*/  SEL R9, RZ, 0x4, !P1 ;  /* 0x00000004ff097807 */ /* 0x000fe20004800000 */
[----:B------:R-:W-:-:S03]  /*18a20*/  IMAD.X R218, R218, 0x1, R3, P3 ;  /* 0x00000001dada7824 */ /* 0x000fc600018e0603 */
[----:B------:R-:W-:Y:S02]  /*18a30*/  SEL R9, R9, RZ, !P0 ;  /* 0x000000ff09097207 */ /* 0x000fe40004000000 */
[----:B------:R-:W-:Y:S02]  /*18a40*/  IADD3 R221, P4, R221, R4, RZ ;  /* 0x00000004dddd7210 */ /* 0x000fe40007f9e0ff */
[----:B------:R-:W-:Y:S01]  /*18a50*/  ISETP.NE.U32.AND P1, PT, R9, RZ, PT ;  /* 0x000000ff0900720c */ /* 0x000fe20003f25070 */
[----:B-1----:R-:W-:Y:S02]  /*18a60*/  IMAD.MOV.U32 R10, RZ, RZ, R219 ;  /* 0x000000ffff0a7224 */ /* 0x002fe400078e00db */
[----:B------:R-:W-:Y:S02]  /*18a70*/  IMAD.MOV.U32 R11, RZ, RZ, R218 ;  /* 0x000000ffff0b7224 */ /* 0x000fe400078e00da */
[----:B------:R-:W-:-:S03]  /*18a80*/  IMAD.X R220, R220, 0x1, R3, P4 ;  /* 0x00000001dcdc7824 */ /* 0x000fc600020e0603 */
[----:B------:R1:W-:Y:S01]  /*18a90*/  LDGSTS.E [R8+0x44008], desc[UR16][R10.64], P2 ;  /* 0x440080000a087fae */ /* 0x0003e20009121850 */
[----:B------:R-:W-:Y:S02]  /*18aa0*/  ISETP.GT.AND P2, PT, R5, 0x9, PT ;  /* 0x000000090500780c */ /* 0x000fe40003f44270 */
[----:B-1----:R-:W-:Y:S01]  /*18ab0*/  MOV R10, R221 ;  /* 0x000000dd000a7202 */ /* 0x002fe20000000f00 */
[----:B------:R-:W-:-:S05]  /*18ac0*/  IMAD.MOV.U32 R11, RZ, RZ, R220 ;  /* 0x000000ffff0b7224 */ /* 0x000fca00078e00dc */
[----:B------:R1:W-:Y:S01]  /*18ad0*/  LDGSTS.E [R8+0x4400c], desc[UR16][R10.64], P1 ;  /* 0x4400c0000a087fae */ /* 0x0003e20008921850 */
[----:B------:R-:W-:-:S04]  /*18ae0*/  ISETP.GT.AND P1, PT, R5, 0x8, PT ;  /* 0x000000080500780c */ /* 0x000fc80003f24270 */
[----:B------:R-:W-:-:S04]  /*18af0*/  SEL R9, RZ, 0x4, !P1 ;  /* 0x00000004ff097807 */ /* 0x000fc80004800000 */
[----:B------:R-:W-:Y:S02]  /*18b00*/  SEL R9, R9, RZ, !P0 ;  /* 0x000000ff09097207 */ /* 0x000fe40004000000 */
[----:B-1----:R-:W-:Y:S02]  /*18b10*/  SEL R8, RZ, 0x4, !P2 ;  /* 0x00000004ff087807 */ /* 0x002fe40005000000 */
[----:B------:R-:W-:Y:S02]  /*18b20*/  IADD3 R159, P3, R159, R4, RZ ;  /* 0x000000049f9f7210 */ /* 0x000fe40007f7e0ff */
[----:B------:R-:W-:Y:S02]  /*18b30*/  SEL R8, R8, RZ, !P0 ;  /* 0x000000ff08087207 */ /* 0x000fe40004000000 */
[----:B------:R-:W-:Y:S02]  /*18b40*/  ISETP.NE.U32.AND P1, PT, R9, RZ, PT ;  /* 0x000000ff0900720c */ /* 0x000fe40003f25070 */
[----:B------:R-:W-:Y:S01]  /*18b50*/  ISETP.NE.U32.AND P2, PT, R8, RZ, PT ;  /* 0x000000ff0800720c */ /* 0x000fe20003f45070 */
[----:B------:R-:W-:Y:S01]  /*18b60*/  IMAD.X R158, R158, 0x1, R3, P3 ;  /* 0x000000019e9e7824 */ /* 0x000fe200018e0603 */
[----:B------:R-:W-:Y:S01]  /*18b70*/  LOP3.LUT R8, R7, 0x20, RZ, 0x3c, !PT ;  /* 0x0000002007087812 */ /* 0x000fe200078e3cff */
[----:B------:R-:W-:-:S02]  /*18b80*/  IMAD.MOV.U32 R10, RZ, RZ, R159 ;  /* 0x000000ffff0a7224 */ /* 0x000fc400078e009f */
[----:B------:R-:W-:Y:S02]  /*18b90*/  IMAD.MOV.U32 R11, RZ, RZ, R158 ;  /* 0x000000ffff0b7224 */ /* 0x000fe400078e009e */
[----:B------:R-:W-:Y:S01]  /*18ba0*/  VIADD R8, R8, UR4 ;  /* 0x0000000408087c36 */ /* 0x000fe20008000000 */
[----:B------:R-:W-:-:S04]  /*18bb0*/  IADD3 R161, P4, R161, R4, RZ ;  /* 0x00000004a1a17210 */ /* 0x000fc80007f9e0ff */
[----:B------:R1:W-:Y:S01]  /*18bc0*/  LDGSTS.E [R8+0x40000], desc[UR16][R10.64], P1 ;  /* 0x400000000a087fae */ /* 0x0003e20008921850 */
[----:B------:R-:W-:Y:S01]  /*18bd0*/  ISETP.GT.AND P1, PT, R5, 0xa, PT ;  /* 0x0000000a0500780c */ /* 0x000fe20003f24270 */
[----:B------:R-:W-:-:S03]  /*18be0*/  IMAD.X R160, R160, 0x1, R3, P4 ;  /* 0x00000001a0a07824 */ /* 0x000fc600020e0603 */
[----:B------:R-:W-:Y:S02]  /*18bf0*/  SEL R9, RZ, 0x4, !P1 ;  /* 0x00000004ff097807 */ /* 0x000fe40004800000 */
[----:B------:R-:W-:Y:S02]  /*18c00*/  ISETP.GT.AND P1, PT, R5, 0xb, PT ;  /* 0x0000000b0500780c */ /* 0x000fe40003f24270 */
[----:B------:R-:W-:Y:S01]  /*18c10*/  SEL R9, R9, RZ, !P0 ;  /* 0x000000ff09097207 */ /* 0x000fe20004000000 */
[----:B-1----:R-:W-:Y:S02]  /*18c20*/  IMAD.MOV.U32 R10, RZ, RZ, R161 ;  /* 0x000000ffff0a7224 */ /* 0x002fe400078e00a1 */
[----:B------:R-:W-:Y:S01]  /*18c30*/  IMAD.MOV.U32 R11, RZ, RZ, R160 ;  /* 0x000000ffff0b7224 */ /* 0x000fe200078e00a0 */
[----:B------:R-:W-:-:S04]  /*18c40*/  IADD3 R163, P3, R163, R4, RZ ;  /* 0x00000004a3a37210 */ /* 0x000fc80007f7e0ff */
[----:B------:R1:W-:Y:S01]  /*18c50*/  LDGSTS.E [R8+0x40004], desc[UR16][R10.64], P2 ;  /* 0x400040000a087fae */ /* 0x0003e20009121850 */
[----:B------:R-:W-:Y:S02]  /*18c60*/  ISETP.NE.U32.AND P2, PT, R9, RZ, PT ;  /* 0x000000ff0900720c */ /* 0x000fe40003f45070 */
[----:B------:R-:W-:Y:S01]  /*18c70*/  SEL R9, RZ, 0x4, !P1 ;  /* 0x00000004ff097807 */ /* 0x000fe20004800000 */
[----:B------:R-:W-:-:S03]  /*18c80*/  IMAD.X R162, R162, 0x1, R3, P3 ;  /* 0x00000001a2a27824 */ /* 0x000fc600018e0603 */
[----:B------:R-:W-:Y:S02]  /*18c90*/  SEL R9, R9, RZ, !P0 ;  /* 0x000000ff09097207 */ /* 0x000fe40004000000 */
[----:B------:R-:W-:Y:S02]  /*18ca0*/  IADD3 R165, P4, R165, R4, RZ ;  /* 0x00000004a5a57210 */ /* 0x000fe40007f9e0ff */
[----:B------:R-:W-:Y:S01]  /*18cb0*/  ISETP.NE.U32.AND P1, PT, R9, RZ, PT ;  /* 0x000000ff0900720c */ /* 0x000fe20003f25070 */
[----:B-1----:R-:W-:Y:S01]  /*18cc0*/  IMAD.MOV.U32 R10, RZ, RZ, R163 ;  /* 0x000000ffff0a7224 */ /* 0x002fe200078e00a3 */
[----:B------:R-:W-:Y:S01]  /*18cd0*/  IADD3.X R164, R164, R3, RZ, P4, !PT ;  /* 0x00000003a4a47210 */ /* 0x000fe200027fe4ff */
        /* <DEDUP_REMOVED lines=9> */
[-C--:B------:R-:W-:Y:S02]  /*18d70*/  IADD3 R223, P3, R223, R4.reuse, RZ ;  /* 0x00000004dfdf7210 */ /* 0x080fe40007f7e0ff */
[----:B------:R-:W-:Y:S02]  /*18d80*/  ISETP.NE.U32.AND P2, PT, R9, RZ, PT ;  /* 0x000000ff0900720c */ /* 0x000fe40003f45070 */
[----:B------:R-:W-:Y:S01]  /*18d90*/  SEL R9, RZ, 0x4, !P1 ;  /* 0x00000004ff097807 */ /* 0x000fe20004800000 */
[----:B------:R-:W-:Y:S01]  /*18da0*/  IMAD.X R222, R222, 0x1, R3, P3 ;  /* 0x00000001dede7824 */ /* 0x000fe200018e0603 */
[----:B------:R-:W-:-:S02]  /*18db0*/  IADD3 R225, P4, R225, R4, RZ ;  /* 0x00000004e1e17210 */ /* 0x000fc40007f9e0ff */
[----:B------:R-:W-:Y:S01]  /*18dc0*/  SEL R9, R9, RZ, !P0 ;  /* 0x000000ff09097207 */ /* 0x000fe20004000000 */
[----:B-1----:R-:W-:-:S03]  /*18dd0*/  IMAD.MOV.U32 R10, RZ, RZ, R223 ;  /* 0x000000ffff0a7224 */ /* 0x002fc600078e00df */
[----:B------:R-:W-:Y:S01]  /*18de0*/  ISETP.NE.U32.AND P1, PT, R9, RZ, PT ;  /* 0x000000ff0900720c */ /* 0x000fe20003f25070 */
[----:B------:R-:W-:Y:S02]  /*18df0*/  IMAD.MOV.U32 R11, RZ, RZ, R222 ;  /* 0x000000ffff0b7224 */ /* 0x000fe400078e00de */
[----:B------:R-:W-:-:S03]  /*18e00*/  IMAD.X R224, R224, 0x1, R3, P4 ;  /* 0x00000001e0e07824 */ /* 0x000fc600020e0603 */
[----:B------:R1:W-:Y:S02]  /*18e10*/  LDGSTS.E [R8+0x44000], desc[UR16][R10.64], P2 ;  /* 0x440000000a087fae */ /* 0x0003e40009121850 */
[----:B-1----:R-:W-:Y:S01]  /*18e20*/  IMAD.MOV.U32 R10, RZ, RZ, R225 ;  /* 0x000000ffff0a7224 */ /* 0x002fe200078e00e1 */
[----:B------:R-:W-:-:S05]  /*18e30*/  MOV R11, R224 ;  /* 0x000000e0000b7202 */ /* 0x000fca0000000f00 */
        /* <DEDUP_REMOVED lines=29> */
[----:B------:R-:W-:-:S02]  /*19010*/  LOP3.LUT R8, R7, 0x30, RZ, 0x3c, !PT ;  /* 0x0000003007087812 */ /* 0x000fc400078e3cff */
[----:B------:R-:W-:Y:S01]  /*19020*/  MOV R10, R167 ;  /* 0x000000a7000a7202 */ /* 0x000fe20000000f00 */
        /* <DEDUP_REMOVED lines=32> */
[----:B------:R-:W-:-:S02]  /*19230*/  SEL R9, RZ, 0x4, !P1 ;  /* 0x00000004ff097807 */ /* 0x000fc40004800000 */
[----:B------:R-:W-:Y:S02]  /*19240*/  IADD3.X R230, R230, R3, RZ, P3, !PT ;  /* 0x00000003e6e67210 */ /* 0x000fe40001ffe4ff */
        /* <DEDUP_REMOVED lines=167> */
[----:B--2---:R-:W-:Y:S02]  /*19cc0*/  IADD3 R6, P4, R6, R4, RZ ;  /* 0x0000000406067210 */ /* 0x004fe40007f9e0ff */
        /* <DEDUP_REMOVED lines=39> */
[----:B------:R-:W-:Y:S01]  /*19f40*/  STL [R1+0x73c], R13 ;  /* 0x00073c0d01007387 */ /* 0x000fe20000100800 */
[----:B-1----:R-:W-:Y:S01]  /*19f50*/  IMAD.MOV.U32 R10, RZ, RZ, R195 ;  /* 0x000000ffff0a7224 */ /* 0x002fe200078e00c3 */
[----:B------:R-:W-:Y:S01]  /*19f60*/  IADD3.X R196, R196, R3, RZ, P4, !PT ;  /* 0x00000003c4c47210 */ /* 0x000fe200027fe4ff */
[----:B------:R-:W-:Y:S01]  /*19f70*/  IMAD.MOV.U32 R11, RZ, RZ, R194 ;  /* 0x000000ffff0b7224 */ /* 0x000fe200078e00c2 */
[----:B------:R-:W-:Y:S04]  /*19f80*/  STL [R1+0x74c], R148 ;  /* 0x00074c9401007387 */ /* 0x000fe80000100800 */
[----:B------:R-:W-:Y:S04]  /*19f90*/  STL [R1+0x748], R149 ;  /* 0x0007489501007387 */ /* 0x000fe80000100800 */
[----:B------:R-:W-:Y:S04]  /*19fa0*/  STL [R1+0x744], R150 ;  /* 0x0007449601007387 */ /* 0x000fe80000100800 */
[----:B------:R1:W-:Y:S04]  /*19fb0*/  STL [R1+0x740], R151 ;  /* 0x0007409701007387 */ /* 0x0003e80000100800 */
[----:B------:R2:W-:Y:S04]  /*19fc0*/  STL [R1+0x200], R6 ;  /* 0x0002000601007387 */ /* 0x0005e80000100800 */
[----:B------:R3:W-:Y:S04]  /*19fd0*/  LDGSTS.E [R8+0x40008], desc[UR16][R10.64], P2 ;  /* 0x400080000a087fae */ /* 0x0007e80009121850 */
[----:B-1----:R-:W4:Y:S04]  /*19fe0*/  LDL.LU R151, [R1+0x20c] ;  /* 0x00020c0001977983 */ /* 0x002f280000300800 */
[----:B------:R-:W4:Y:S01]  /*19ff0*/  LDL.LU R150, [R1+0x210] ;  /* 0x0002100001967983 */ /* 0x000f220000300800 */
[----:B---3--:R-:W-:-:S03]  /*1a000*/  IMAD.MOV.U32 R10, RZ, RZ, R197 ;  /* 0x000000ffff0a7224 */ /* 0x008fc600078e00c5 */
[----:B------:R-:W3:Y:S01]  /*1a010*/  LDL.LU R149, [R1+0x214] ;  /* 0x0002140001957983 */ /* 0x000ee20000300800 */
[----:B------:R-:W-:-:S03]  /*1a020*/  IMAD.MOV.U32 R11, RZ, RZ, R196 ;  /* 0x000000ffff0b7224 */ /* 0x000fc600078e00c4 */
[----:B------:R-:W3:Y:S04]  /*1a030*/  LDL.LU R148, [R1+0x218] ;  /* 0x0002180001947983 */ /* 0x000ee80000300800 */
[----:B------:R-:W3:Y:S04]  /*1a040*/  LDL.LU R13, [R1+0x21c] ;  /* 0x00021c00010d7983 */ /* 0x000ee80000300800 */
[----:B--2---:R-:W2:Y:S04]  /*1a050*/  LDL.LU R6, [R1+0x220] ;  /* 0x0002200001067983 */ /* 0x004ea80000300800 */
[----:B------:R1:W-:Y:S04]  /*1a060*/  LDGSTS.E [R8+0x4000c], desc[UR16][R10.64], P1 ;  /* 0x4000c0000a087fae */ /* 0x0003e80008921850 */
[----:B------:R-:W3:Y:S04]  /*1a070*/  LDL.LU R10, [R1+0x204] ;  /* 0x00020400010a7983 */ /* 0x000ee80000300800 */
[----:B------:R-:W1:Y:S01]  /*1a080*/  LDL.LU R11, [R1+0x208] ;  /* 0x00020800010b7983 */ /* 0x000e620000300800 */
[----:B------:R-:W-:-:S04]  /*1a090*/  ISETP.GT.AND P1, PT, R5, 0x38, PT ;  /* 0x000000380500780c */ /* 0x000fc80003f24270 */
[----:B------:R-:W-:Y:S02]  /*1a0a0*/  SEL R9, RZ, 0x4, !P1 ;  /* 0x00000004ff097807 */ /* 0x000fe40004800000 */
[----:B------:R-:W-:Y:S02]  /*1a0b0*/  ISETP.GT.AND P1, PT, R5, 0x39, PT ;  /* 0x000000390500780c */ /* 0x000fe40003f24270 */
[----:B------:R-:W-:-:S04]  /*1a0c0*/  SEL R9, R9, RZ, !P0 ;  /* 0x000000ff09097207 */ /* 0x000fc80004000000 */
[----:B------:R-:W-:Y:S02]  /*1a0d0*/  ISETP.NE.U32.AND P2, PT, R9, RZ, PT ;  /* 0x000000ff0900720c */ /* 0x000fe40003f45070 */
[----:B------:R-:W-:-:S04]  /*1a0e0*/  SEL R9, RZ, 0x4, !P1 ;  /* 0x00000004ff097807 */ /* 0x000fc80004800000 */
[----:B------:R-:W-:-:S04]  /*1a0f0*/  SEL R9, R9, RZ, !P0 ;  /* 0x000000ff09097207 */ /* 0x000fc80004000000 */
[----:B------:R-:W-:Y:S02]  /*1a100*/  ISETP.NE.U32.AND P1, PT, R9, RZ, PT ;  /* 0x000000ff0900720c */ /* 0x000fe40003f25070 */
[----:B----4-:R-:W-:-:S05]  /*1a110*/  IADD3 R150, P4, R150, R4, RZ ;  /* 0x0000000496967210 */ /* 0x010fca0007f9e0ff */
[----:B------:R-:W-:Y:S01]  /*1a120*/  IMAD.X R151, R151, 0x1, R3, P4 ;  /* 0x0000000197977824 */ /* 0x000fe200020e0603 */
[----:B-1----:R-:W-:-:S05]  /*1a130*/  IADD3 R11, P3, R11, R4, RZ ;  /* 0x000000040b0b7210 */ /* 0x002fca0007f7e0ff */
[----:B---3--:R-:W-:Y:S01]  /*1a140*/  IMAD.X R10, R10, 0x1, R3, P3 ;  /* 0x000000010a0a7824 */ /* 0x008fe200018e0603 */
[----:B------:R1:W-:Y:S04]  /*1a150*/  STL [R1+0x208], R11 ;  /* 0x0002080b01007387 */ /* 0x0003e80000100800 */
[----:B------:R3:W-:Y:S01]  /*1a160*/  STL [R1+0x204], R10 ;  /* 0x0002040a01007387 */ /* 0x0007e20000100800 */
[----:B-1----:R-:W-:-:S04]  /*1a170*/  LOP3.LUT R11, R11, R10, RZ, 0x3c, !PT ;  /* 0x0000000a0b0b7212 */ /* 0x002fc800078e3cff */
[----:B---3--:R-:W-:-:S04]  /*1a180*/  LOP3.LUT R10, R11, R10, RZ, 0x3c, !PT ;  /* 0x0000000a0b0a7212 */ /* 0x008fc800078e3cff */
[----:B------:R-:W-:-:S05]  /*1a190*/  LOP3.LUT R11, R11, R10, RZ, 0x3c, !PT ;  /* 0x0000000a0b0b7212 */ /* 0x000fca00078e3cff */
[----:B------:R1:W-:Y:S02]  /*1a1a0*/  LDGSTS.E [R8+0x44000], desc[UR16][R10.64], P2 ;  /* 0x440000000a087fae */ /* 0x0003e40009121850 */
[----:B-1----:R-:W-:Y:S02]  /*1a1b0*/  IMAD.MOV.U32 R10, RZ, RZ, R150 ;  /* 0x000000ffff0a7224 */ /* 0x002fe400078e0096 */
[----:B------:R-:W-:-:S05]  /*1a1c0*/  IMAD.MOV.U32 R11, RZ, RZ, R151 ;  /* 0x000000ffff0b7224 */ /* 0x000fca00078e0097 */
[----:B------:R1:W-:Y:S01]  /*1a1d0*/  LDGSTS.E [R8+0x44004], desc[UR16][R10.64], P1 ;  /* 0x440040000a087fae */ /* 0x0003e20008921850 */
[----:B------:R-:W-:-:S04]  /*1a1e0*/  ISETP.GT.AND P1, PT, R5, 0x3a, PT ;  /* 0x0000003a0500780c */ /* 0x000fc80003f24270 */
[----:B------:R-:W-:Y:S02]  /*1a1f0*/  SEL R9, RZ, 0x4, !P1 ;  /* 0x00000004ff097807 */ /* 0x000fe40004800000 */
[-C--:B------:R-:W-:Y:S02]  /*1a200*/  IADD3 R148, P3, R148, R4.reuse, RZ ;  /* 0x0000000494947210 */ /* 0x080fe40007f7e0ff */
[----:B------:R-:W-:Y:S02]  /*1a210*/  SEL R9, R9, RZ, !P0 ;  /* 0x000000ff09097207 */ /* 0x000fe40004000000 */
[----:B--2---:R-:W-:Y:S02]  /*1a220*/  IADD3 R6, P4, R6, R4, RZ ;  /* 0x0000000406067210 */ /* 0x004fe40007f9e0ff */
[----:B------:R-:W-:Y:S01]  /*1a230*/  ISETP.NE.U32.AND P2, PT, R9, RZ, PT ;  /* 0x000000ff0900720c */ /* 0x000fe20003f45070 */
[----:B------:R-:W-:Y:S01]  /*1a240*/  IMAD.X R149, R149, 0x1, R3, P3 ;  /* 0x0000000195957824 */ /* 0x000fe200018e0603 */
[----:B------:R-:W-:Y:S01]  /*1a250*/  STL [R1+0x210], R150 ;  /* 0x0002109601007387 */ /* 0x000fe20000100800 */
[----:B------:R-:W-:-:S03]  /*1a260*/  IADD3.X R13, R13, R3, RZ, P4, !PT ;  /* 0x000000030d0d7210 */ /* 0x000fc600027fe4ff */
[----:B------:R-:W-:Y:S01]  /*1a270*/  STL [R1+0x20c], R151 ;  /* 0x00020c9701007387 */ /* 0x000fe20000100800 */
[----:B-1----:R-:W-:-:S03]  /*1a280*/  IMAD.MOV.U32 R10, RZ, RZ, R148 ;  /* 0x000000ffff0a7224 */ /* 0x002fc600078e0094 */
[----:B------:R-:W-:Y:S01]  /*1a290*/  STL [R1+0x218], R148 ;  /* 0x0002189401007387 */ /* 0x000fe20000100800 */
[----:B------:R-:W-:-:S03]  /*1a2a0*/  IMAD.MOV.U32 R11, RZ, RZ, R149 ;  /* 0x000000ffff0b7224 */ /* 0x000fc600078e0095 */
[----:B------:R1:W-:Y:S04]  /*1a2b0*/  STL [R1+0x214], R149 ;  /* 0x0002149501007387 */ /* 0x0003e80000100800 */
[----:B------:R-:W-:Y:S04]  /*1a2c0*/  STL [R1+0x220], R6 ;  /* 0x0002200601007387 */ /* 0x000fe80000100800 */
[----:B------:R2:W-:Y:S04]  /*1a2d0*/  STL [R1+0x21c], R13 ;  /* 0x00021c0d01007387 */ /* 0x0005e80000100800 */
[----:B-1----:R-:W3:Y:S04]  /*1a2e0*/  LDL.LU R149, [R1+0x224] ;  /* 0x0002240001957983 */ /* 0x002ee80000300800 */
[----:B------:R-:W4:Y:S04]  /*1a2f0*/  LDL.LU R148, [R1+0x228] ;  /* 0x0002280001947983 */ /* 0x000f280000300800 */
[----:B------:R1:W-:Y:S02]  /*1a300*/  LDGSTS.E [R8+0x44008], desc[UR16][R10.64], P2 ;  /* 0x440080000a087fae */ /* 0x0003e40009121850 */
[----:B-1----:R-:W-:-:S02]  /*1a310*/  IMAD.MOV.U32 R11, RZ, RZ, R13 ;  /* 0x000000ffff0b7224 */ /* 0x002fc400078e000d */
[----:B------:R-:W-:Y:S01]  /*1a320*/  IMAD.MOV.U32 R10, RZ, RZ, R6 ;  /* 0x000000ffff0a7224 */ /* 0x000fe200078e0006 */
[----:B--2---:R-:W2:Y:S04]  /*1a330*/  LDL.LU R13, [R1+0x22c] ;  /* 0x00022c00010d7983 */ /* 0x004ea80000300800 */
[----:B------:R-:W2:Y:S01]  /*1a340*/  LDL.LU R6, [R1+0x230] ;  /* 0x0002300001067983 */ /* 0x000ea20000300800 */
[----:B------:R-:W-:-:S04]  /*1a350*/  ISETP.GT.AND P1, PT, R5, 0x3b, PT ;  /* 0x0000003b0500780c */ /* 0x000fc80003f24270 */
[----:B------:R-:W-:-:S04]  /*1a360*/  SEL R9, RZ, 0x4, !P1 ;  /* 0x00000004ff097807 */ /* 0x000fc80004800000 */
[----:B------:R-:W-:-:S04]  /*1a370*/  SEL R9, R9, RZ, !P0 ;  /* 0x000000ff09097207 */ /* 0x000fc80004000000 */
[----:B------:R-:W-:Y:S02]  /*1a380*/  ISETP.NE.U32.AND P1, PT, R9, RZ, PT ;  /* 0x000000ff0900720c */ /* 0x000fe40003f25070 */
[----:B------:R-:W-:-:S11]  /*1a390*/  ISETP.GT.AND P2, PT, R5, 0x1d, PT ;  /* 0x0000001d0500780c */ /* 0x000fd60003f44270 */
        /* <DEDUP_REMOVED lines=20> */
[----:B------:R-:W-:Y:S02]  /*1a4e0*/  SEL R9, R9, RZ, !P0 ;  /* 0x000000ff09097207 */ /* 0x000fe40004000000 */
[----:B-1----:R-:W-:Y:S01]  /*1a4f0*/  MOV R10, R201 ;  /* 0x000000c9000a7202 */ /* 0x002fe20000000f00 */
        /* <DEDUP_REMOVED lines=25> */
[----:B---3--:R-:W-:Y:S01]  /*1a690*/  IMAD.X R149, R149, 0x1, R3, P3 ;  /* 0x0000000195957824 */ /* 0x008fe200018e0603 */
[----:B-1----:R-:W-:-:S03]  /*1a6a0*/  MOV R10, R148 ;  /* 0x00000094000a7202 */ /* 0x002fc60000000f00 */
[----:B------:R-:W-:Y:S01]  /*1a6b0*/  IMAD.MOV.U32 R11, RZ, RZ, R149 ;  /* 0x000000ffff0b7224 */ /* 0x000fe200078e0095 */
[----:B------:R-:W-:Y:S04]  /*1a6c0*/  STL [R1+0x228], R148 ;  /* 0x0002289401007387 */ /* 0x000fe80000100800 */
[----:B------:R-:W-:Y:S04]  /*1a6d0*/  STL [R1+0x224], R149 ;  /* 0x0002249501007387 */ /* 0x000fe80000100800 */
[----:B------:R1:W-:Y:S01]  /*1a6e0*/  LDGSTS.E [R8+0x44000], desc[UR16][R10.64], P2 ;  /* 0x440000000a087fae */ /* 0x0003e20009121850 */
[----:B--2---:R-:W-:-:S05]  /*1a6f0*/  IADD3 R6, P4, R6, R4, RZ ;  /* 0x0000000406067210 */ /* 0x004fca0007f9e0ff */
[----:B------:R-:W-:Y:S01]  /*1a700*/  IMAD.X R13, R13, 0x1, R3, P4 ;  /* 0x000000010d0d7824 */ /* 0x000fe200020e0603 */
[----:B------:R2:W-:Y:S01]  /*1a710*/  STL [R1+0x230], R6 ;  /* 0x0002300601007387 */ /* 0x0005e20000100800 */
[----:B-1----:R-:W-:Y:S02]  /*1a720*/  IMAD.MOV.U32 R10, RZ, RZ, R6 ;  /* 0x000000ffff0a7224 */ /* 0x002fe400078e0006 */
[----:B------:R-:W-:Y:S01]  /*1a730*/  IMAD.MOV.U32 R11, RZ, RZ, R13 ;  /* 0x000000ffff0b7224 */ /* 0x000fe200078e000d */
[----:B------:R1:W-:Y:S04]  /*1a740*/  STL [R1+0x22c], R13 ;  /* 0x00022c0d01007387 */ /* 0x0003e80000100800 */
[----:B------:R-:W3:Y:S04]  /*1a750*/  LDL.LU R150, [R1+0x238] ;  /* 0x0002380001967983 */ /* 0x000ee80000300800 */
[----:B--2---:R-:W2:Y:S04]  /*1a760*/  LDL.LU R6, [R1+0x240] ;  /* 0x0002400001067983 */ /* 0x004ea80000300800 */
[----:B------:R4:W-:Y:S04]  /*1a770*/  LDGSTS.E [R8+0x44004], desc[UR16][R10.64], P1 ;  /* 0x440040000a087fae */ /* 0x0009e80008921850 */
[----:B------:R-:W4:Y:S04]  /*1a780*/  LDL.LU R11, [R1+0x234] ;  /* 0x00023400010b7983 */ /* 0x000f280000300800 */
[----:B------:R-:W4:Y:S01]  /*1a790*/  LDL.LU R149, [R1+0x23c] ;  /* 0x00023c0001957983 */ /* 0x000f220000300800 */
[----:B-1----:R-:W1:Y:S01]  /*1a7a0*/  S2R R13, SR_TID.X ;  /* 0x00000000000d7919 */ /* 0x002e620000002100 */
[----:B------:R-:W-:-:S02]  /*1a7b0*/  ISETP.GT.AND P2, PT, R5, 0x3e, PT ;  /* 0x0000003e0500780c */ /* 0x000fc40003f44270 */
[----:B------:R-:W-:Y:S01]  /*1a7c0*/  ISETP.GT.AND P3, PT, R5, 0x3f, PT ;  /* 0x0000003f0500780c */ /* 0x000fe20003f64270 */
[----:B------:R-:W4:Y:S04]  /*1a7d0*/  LDL.LU R148, [R1+0x248] ;  /* 0x0002480001947983 */ /* 0x000f280000300800 */
[----:B------:R-:W4:Y:S01]  /*1a7e0*/  LDL.LU R151, [R1+0x264] ;  /* 0x0002640001977983 */ /* 0x000f220000300800 */
[----:B-1----:R-:W-:-:S03]  /*1a7f0*/  LOP3.LUT R9, R13, 0x3f, RZ, 0xc0, !PT ;  /* 0x0000003f0d097812 */ /* 0x002fc600078ec0ff */
[----:B------:R-:W4:Y:S01]  /*1a800*/  LDL.LU R13, [R1+0x268] ;  /* 0x00026800010d7983 */ /* 0x000f220000300800 */
[----:B------:R-:W-:Y:S02]  /*1a810*/  ISETP.GE.AND P1, PT, R9, R5, PT ;  /* 0x000000050900720c */ /* 0x000fe40003f26270 */
[----:B------:R-:W-:Y:S01]  /*1a820*/  SEL R5, RZ, 0x4, !P2 ;  /* 0x00000004ff057807 */ /* 0x000fe20005000000 */
[----:B------:R-:W4:Y:S03]  /*1a830*/  LDL.LU R9, [R1+0x244] ;  /* 0x0002440001097983 */ /* 0x000f260000300800 */
[----:B------:R-:W-:-:S04]  /*1a840*/  SEL R5, R5, RZ, !P0 ;  /* 0x000000ff05057207 */ /* 0x000fc80004000000 */
[----:B------:R-:W-:Y:S02]  /*1a850*/  ISETP.NE.U32.AND P2, PT, R5, RZ, PT ;  /* 0x000000ff0500720c */ /* 0x000fe40003f45070 */
[----:B------:R-:W-:-:S04]  /*1a860*/  SEL R5, RZ, 0x4, !P3 ;  /* 0x00000004ff057807 */ /* 0x000fc80005800000 */
[----:B------:R-:W-:-:S04]  /*1a870*/  SEL R5, R5, RZ, !P0 ;  /* 0x000000ff05057207 */ /* 0x000fc80004000000 */
[----:B------:R-:W-:Y:S02]  /*1a880*/  ISETP.NE.U32.AND P3, PT, R5, RZ, PT ;  /* 0x000000ff0500720c */ /* 0x000fe40003f65070 */
[-C--:B---3--:R-:W-:Y:S02]  /*1a890*/  IADD3 R150, P4, R150, R4.reuse, RZ ;  /* 0x0000000496967210 */ /* 0x088fe40007f9e0ff */
[----:B--2---:R-:W-:-:S03]  /*1a8a0*/  IADD3 R6, P5, R6, R4, RZ ;  /* 0x0000000406067210 */ /* 0x004fc60007fbe0ff */
[----:B----4-:R-:W-:Y:S01]  /*1a8b0*/  IMAD.MOV.U32 R10, RZ, RZ, R150 ;  /* 0x000000ffff0a7224 */ /* 0x010fe200078e0096 */
[----:B------:R-:W-:Y:S01]  /*1a8c0*/  STL [R1+0x238], R150 ;  /* 0x0002389601007387 */ /* 0x000fe20000100800 */
[--C-:B------:R-:W-:Y:S02]  /*1a8d0*/  IMAD.X R11, R11, 0x1, R3.reuse, P4 ;  /* 0x000000010b0b7824 */ /* 0x100fe400020e0603 */
[----:B------:R-:W-:-:S03]  /*1a8e0*/  IMAD.X R149, R149, 0x1, R3, P5 ;  /* 0x0000000195957824 */ /* 0x000fc600028e0603 */
[----:B------:R1:W-:Y:S04]  /*1a8f0*/  STL [R1+0x234], R11 ;  /* 0x0002340b01007387 */ /* 0x0003e80000100800 */
[----:B------:R-:W-:Y:S04]  /*1a900*/  STL [R1+0x240], R6 ;  /* 0x0002400601007387 */ /* 0x000fe80000100800 */
[----:B------:R1:W-:Y:S04]  /*1a910*/  LDGSTS.E [R8+0x44008], desc[UR16][R10.64], P2 ;  /* 0x440080000a087fae */ /* 0x0003e80009121850 */
[----:B------:R2:W-:Y:S01]  /*1a920*/  STL [R1+0x23c], R149 ;  /* 0x00023c9501007387 */ /* 0x0005e20000100800 */
[----:B-1----:R-:W-:-:S02]  /*1a930*/  IMAD.MOV.U32 R11, RZ, RZ, R149 ;  /* 0x000000ffff0b7224 */ /* 0x002fc400078e0095 */
[----:B------:R-:W-:Y:S01]  /*1a940*/  IMAD.MOV.U32 R10, RZ, RZ, R6 ;  /* 0x000000ffff0a7224 */ /* 0x000fe200078e0006 */
[----:B--2---:R-:W2:Y:S04]  /*1a950*/  LDL.LU R149, [R1+0x284] ;  /* 0x0002840001957983 */ /* 0x004ea80000300800 */
[----:B------:R-:W3:Y:S04]  /*1a960*/  LDL.LU R6, [R1+0x288] ;  /* 0x0002880001067983 */ /* 0x000ee80000300800 */
[----:B------:R-:W4:Y:S04]  /*1a970*/  LDL.LU R150, [R1+0x2a8] ;  /* 0x0002a80001967983 */ /* 0x000f280000300800 */
[----:B------:R1:W-:Y:S01]  /*1a980*/  LDGSTS.E [R8+0x4400c], desc[UR16][R10.64], P3 ;  /* 0x4400c0000a087fae */ /* 0x0003e20009921850 */
[----:B------:R-:W-:-:S03]  /*1a990*/  SEL R5, RZ, 0x4, P1 ;  /* 0x00000004ff057807 */ /* 0x000fc60000800000 */
[----:B------:R-:W2:Y:S01]  /*1a9a0*/  LDL.LU R10, [R1+0x2a4] ;  /* 0x0002a400010a7983 */ /* 0x000ea20000300800 */
[----:B------:R-:W-:Y:S02]  /*1a9b0*/  SEL R5, R5, RZ, !P0 ;  /* 0x000000ff05057207 */ /* 0x000fe40004000000 */
[-C--:B------:R-:W-:Y:S01]  /*1a9c0*/  IADD3 R148, P1, R148, R2.reuse, RZ ;  /* 0x0000000294947210 */ /* 0x080fe20007f3e0ff */
[----:B------:R-:W-:Y:S01]  /*1a9d0*/  ULEA UR4, UR14, UR12, 0x10 ;  /* 0x0000000c0e047291 */ /* 0x000fe2000f8e803f */
[----:B------:R-:W-:Y:S01]  /*1a9e0*/  ISETP.NE.U32.AND P0, PT, R5, RZ, PT ;  /* 0x000000ff0500720c */ /* 0x000fe20003f05070 */
[----:B------:R-:W0:Y:S01]  /*1a9f0*/  LDGDEPBAR ;  /* 0x00000000000079af */ /* 0x000e220000000000 */
[----:B------:R-:W-:Y:S01]  /*1aa00*/  IADD3 R13, P2, R13, R2, RZ ;  /* 0x000000020d0d7210 */ /* 0x000fe20007f5e0ff */
[----:B------:R-:W-:-:S03]  /*1aa10*/  IMAD.X R9, R9, 0x1, R0, P1 ;  /* 0x0000000109097824 */ /* 0x000fc600008e0600 */
[----:B------:R-:W-:Y:S01]  /*1aa20*/  IADD3.X R151, R151, R0, RZ, P2, !PT ;  /* 0x0000000097977210 */ /* 0x000fe200017fe4ff */
[----:B------:R1:W-:Y:S01]  /*1aa30*/  STL [R1+0x248], R148 ;  /* 0x0002489401007387 */ /* 0x0003e20000100800 */
[----:B------:R-:W-:Y:S02]  /*1aa40*/  VIADD R5, R12, UR4 ;  /* 0x000000040c057c36 */ /* 0x000fe40008000000 */
[----:B-1----:R-:W-:Y:S01]  /*1aa50*/  IMAD.MOV.U32 R8, RZ, RZ, R148 ;  /* 0x000000ffff087224 */ /* 0x002fe200078e0094 */
[----:B------:R1:W-:Y:S04]  /*1aa60*/  STL [R1+0x244], R9 ;  /* 0x0002440901007387 */ /* 0x0003e80000100800 */
[----:B------:R1:W-:Y:S04]  /*1aa70*/  STL [R1+0x268], R13 ;  /* 0x0002680d01007387 */ /* 0x0003e80000100800 */
[----:B------:R1:W-:Y:S04]  /*1aa80*/  STL [R1+0x264], R151 ;  /* 0x0002649701007387 */ /* 0x0003e80000100800 */
[----:B------:R-:W2:Y:S04]  /*1aa90*/  LDL.LU R11, [R1+0x2c8] ;  /* 0x0002c800010b7983 */ /* 0x000ea80000300800 */
[----:B------:R1:W-:Y:S04]  /*1aaa0*/  LDGSTS.E [R5], desc[UR16][R8.64], P0 ;  /* 0x0000000008057fae */ /* 0x0003e80008121850 */
[----:B------:R-:W2:Y:S01]  /*1aab0*/  LDL.LU R148, [R1+0x2e8] ;  /* 0x0002e80001947983 */ /* 0x000ea20000300800 */
[----:B-1----:R-:W-:-:S02]  /*1aac0*/  IMAD.MOV.U32 R8, RZ, RZ, R13 ;  /* 0x000000ffff087224 */ /* 0x002fc400078e000d */
[----:B------:R-:W-:Y:S01]  /*1aad0*/  IMAD.MOV.U32 R9, RZ, RZ, R151 ;  /* 0x000000ffff097224 */ /* 0x000fe200078e0097 */
[----:B------:R-:W2:Y:S04]  /*1aae0*/  LDL.LU R13, [R1+0x2c4] ;  /* 0x0002c400010d7983 */ /* 0x000ea80000300800 */
[----:B------:R-:W2:Y:S04]  /*1aaf0*/  LDL.LU R151, [R1+0x2e4] ;  /* 0x0002e40001977983 */ /* 0x000ea80000300800 */
[----:B------:R1:W-:Y:S01]  /*1ab00*/  LDGSTS.E [R5+0x400], desc[UR16][R8.64], P0 ;  /* 0x0040000008057fae */ /* 0x0003e20008121850 */
[----:B---3--:R-:W-:-:S02]  /*1ab10*/  IADD3 R6, P1, R6, R2, RZ ;  /* 0x0000000206067210 */ /* 0x008fc40007f3e0ff */
[----:B----4-:R-:W-:-:S03]  /*1ab20*/  IADD3 R150, P2, R150, R2, RZ ;  /* 0x0000000296967210 */ /* 0x010fc60007f5e0ff */
[----:B--2---:R-:W-:Y:S01]  /*1ab30*/  IMAD.X R149, R149, 0x1, R0, P1 ;  /* 0x0000000195957824 */ /* 0x004fe200008e0600 */
[----:B------:R2:W-:Y:S01]  /*1ab40*/  STL [R1+0x288], R6 ;  /* 0x0002880601007387 */ /* 0x0005e20000100800 */
[----:B-1----:R-:W-:Y:S02]  /*1ab50*/  IMAD.MOV.U32 R8, RZ, RZ, R6 ;  /* 0x000000ffff087224 */ /* 0x002fe400078e0006 */
[----:B------:R-:W-:Y:S01]  /*1ab60*/  IMAD.MOV.U32 R9, RZ, RZ, R149 ;  /* 0x000000ffff097224 */ /* 0x000fe200078e0095 */
[----:B------:R1:W-:Y:S04]  /*1ab70*/  STL [R1+0x284], R149 ;  /* 0x0002849501007387 */ /* 0x0003e80000100800 */
[----:B------:R-:W-:Y:S04]  /*1ab80*/  STL [R1+0x2a8], R150 ;  /* 0x0002a89601007387 */ /* 0x000fe80000100800 */
[----:B--2---:R-:W2:Y:S01]  /*1ab90*/  LDL.LU R6, [R1+0x308] ;  /* 0x0003080001067983 */ /* 0x004ea20000300800 */
[----:B------:R-:W-:-:S03]  /*1aba0*/  IMAD.X R10, R10, 0x1, R0, P2 ;  /* 0x000000010a0a7824 */ /* 0x000fc600010e0600 */
[----:B------:R3:W-:Y:S04]  /*1abb0*/  LDGSTS.E [R5+0x800], desc[UR16][R8.64], P0 ;  /* 0x0080000008057fae */ /* 0x0007e80008121850 */
[----:B------:R4:W-:Y:S04]  /*1abc0*/  STL [R1+0x2a4], R10 ;  /* 0x0002a40a01007387 */ /* 0x0009e80000100800 */
[----:B-1----:R-:W2:Y:S01]  /*1abd0*/  LDL.LU R149, [R1+0x328] ;  /* 0x0003280001957983 */ /* 0x002ea20000300800 */
[----:B---3--:R-:W-:-:S03]  /*1abe0*/  MOV R9, R10 ;  /* 0x0000000a00097202 */ /* 0x008fc60000000f00 */
[----:B----4-:R-:W3:Y:S01]  /*1abf0*/  LDL.LU R10, [R1+0x304] ;  /* 0x00030400010a7983 */ /* 0x010ee20000300800 */
[----:B------:R-:W-:-:S03]  /*1ac00*/  IMAD.MOV.U32 R8, RZ, RZ, R150 ;  /* 0x000000ffff087224 */ /* 0x000fc600078e0096 */
[----:B------:R-:W4:Y:S04]  /*1ac10*/  LDL.LU R150, [R1+0x324] ;  /* 0x0003240001967983 */ /* 0x000f280000300800 */
[----:B------:R1:W-:Y:S01]  /*1ac20*/  LDGSTS.E [R5+0xc00], desc[UR16][R8.64], P0 ;  /* 0x00c0000008057fae */ /* 0x0003e20008121850 */
[-C--:B------:R-:W-:Y:S02]  /*1ac30*/  IADD3 R11, P1, R11, R2.reuse, RZ ;  /* 0x000000020b0b7210 */ /* 0x080fe40007f3e0ff */
[----:B------:R-:W-:-:S03]  /*1ac40*/  IADD3 R148, P2, R148, R2, RZ ;  /* 0x0000000294947210 */ /* 0x000fc60007f5e0ff */
[----:B------:R1:W-:Y:S02]  /*1ac50*/  STL [R1+0x2c8], R11 ;  /* 0x0002c80b01007387 */ /* 0x0003e40000100800 */
[----:B-1----:R-:W-:Y:S02]  /*1ac60*/  IMAD.MOV.U32 R8, RZ, RZ, R11 ;  /* 0x000000ffff087224 */ /* 0x002fe400078e000b */
[--C-:B------:R-:W-:Y:S02]  /*1ac70*/  IMAD.X R13, R13, 0x1, R0.reuse, P1 ;  /* 0x000000010d0d7824 */ /* 0x100fe400008e0600 */
[----:B------:R-:W-:-:S03]  /*1ac80*/  IMAD.X R151, R151, 0x1, R0, P2 ;  /* 0x0000000197977824 */ /* 0x000fc600010e0600 */
[----:B------:R1:W-:Y:S01]  /*1ac90*/  STL [R1+0x2c4], R13 ;  /* 0x0002c40d01007387 */ /* 0x0003e20000100800 */
[----:B------:R-:W-:-:S03]  /*1aca0*/  IMAD.MOV.U32 R9, RZ, RZ, R13 ;  /* 0x000000ffff097224 */ /* 0x000fc600078e000d */
[----:B------:R1:W-:Y:S04]  /*1acb0*/  STL [R1+0x2e8], R148 ;  /* 0x0002e89401007387 */ /* 0x0003e80000100800 */
[----:B------:R-:W4:Y:S04]  /*1acc0*/  LDL.LU R11, [R1+0x348] ;  /* 0x00034800010b7983 */ /* 0x000f280000300800 */
[----:B------:R1:W-:Y:S04]  /*1acd0*/  STL [R1+0x2e4], R151 ;  /* 0x0002e49701007387 */ /* 0x0003e80000100800 */
[----:B------:R1:W-:Y:S04]  /*1ace0*/  LDGSTS.E [R5+0x1000], desc[UR16][R8.64], P0 ;  /* 0x0100000008057fae */ /* 0x0003e80008121850 */
[----:B-1----:R-:W4:Y:S01]  /*1acf0*/  LDL.LU R13, [R1+0x368] ;  /* 0x00036800010d7983 */ /* 0x002f220000300800 */
[----:B------:R-:W-:-:S02]  /*1ad00*/  IMAD.MOV.U32 R8, RZ, RZ, R148 ;  /* 0x000000ffff087224 */ /* 0x000fc400078e0094 */
[----:B------:R-:W-:Y:S01]  /*1ad10*/  IMAD.MOV.U32 R9, RZ, RZ, R151 ;  /* 0x000000ffff097224 */ /* 0x000fe200078e0097 */
[----:B------:R-:W4:Y:S04]  /*1ad20*/  LDL.LU R148, [R1+0x344] ;  /* 0x0003440001947983 */ /* 0x000f280000300800 */
[----:B------:R-:W4:Y:S04]  /*1ad30*/  LDL.LU R151, [R1+0x364] ;  /* 0x0003640001977983 */ /* 0x000f280000300800 */
[----:B------:R1:W-:Y:S01]  /*1ad40*/  LDGSTS.E [R5+0x1400], desc[UR16][R8.64], P0 ;  /* 0x0140000008057fae */ /* 0x0003e20008121850 */
[----:B--2---:R-:W-:-:S05]  /*1ad50*/  IADD3 R6, P1, R6, R2, RZ ;  /* 0x0000000206067210 */ /* 0x004fca0007f3e0ff */
[----:B------:R2:W-:Y:S01]  /*1ad60*/  STL [R1+0x308], R6 ;  /* 0x0003080601007387 */ /* 0x0005e20000100800 */
[----:B-1----:R-:W-:Y:S01]  /*1ad70*/  IMAD.MOV.U32 R8, RZ, RZ, R6 ;  /* 0x000000ffff087224 */ /* 0x002fe200078e0006 */
[----:B------:R-:W-:Y:S01]  /*1ad80*/  IADD3 R149, P2, R149, R2, RZ ;  /* 0x0000000295957210 */ /* 0x000fe20007f5e0ff */
[----:B---3--:R-:W-:-:S04]  /*1ad90*/  IMAD.X R10, R10, 0x1, R0, P1 ;  /* 0x000000010a0a7824 */ /* 0x008fc800008e0600 */
[----:B----4-:R-:W-:Y:S01]  /*1ada0*/  IMAD.X R150, R150, 0x1, R0, P2 ;  /* 0x0000000196967824 */ /* 0x010fe200010e0600 */
[----:B------:R1:W-:Y:S01]  /*1adb0*/  STL [R1+0x304], R10 ;  /* 0x0003040a01007387 */ /* 0x0003e20000100800 */
[----:B------:R-:W-:-:S03]  /*1adc0*/  MOV R9, R10 ;  /* 0x0000000a00097202 */ /* 0x000fc60000000f00 */
[----:B------:R3:W-:Y:S04]  /*1add0*/  STL [R1+0x328], R149 ;  /* 0x0003289501007387 */ /* 0x0007e80000100800 */
[----:B--2---:R-:W2:Y:S04]  /*1ade0*/  LDL.LU R6, [R1+0x388] ;  /* 0x0003880001067983 */ /* 0x004ea80000300800 */
[----:B------:R4:W-:Y:S04]  /*1adf0*/  STL [R1+0x324], R150 ;  /* 0x0003249601007387 */ /* 0x0009e80000100800 */
[----:B------:R3:W-:Y:S04]  /*1ae00*/  LDGSTS.E [R5+0x1800], desc[UR16][R8.64], P0 ;  /* 0x0180000008057fae */ /* 0x0007e80008121850 */
[----:B-1----:R-:W2:Y:S01]  /*1ae10*/  LDL.LU R10, [R1+0x3a8] ;  /* 0x0003a800010a7983 */ /* 0x002ea20000300800 */
[----:B---3--:R-:W-:-:S03]  /*1ae20*/  IMAD.MOV.U32 R8, RZ, RZ, R149 ;  /* 0x000000ffff087224 */ /* 0x008fc600078e0095 */
[----:B------:R-:W3:Y:S01]  /*1ae30*/  LDL.LU R149, [R1+0x384] ;  /* 0x0003840001957983 */ /* 0x000ee20000300800 */
[----:B------:R-:W-:-:S03]  /*1ae40*/  IMAD.MOV.U32 R9, RZ, RZ, R150 ;  /* 0x000000ffff097224 */ /* 0x000fc600078e0096 */
[----:B----4-:R-:W4:Y:S04]  /*1ae50*/  LDL.LU R150, [R1+0x3a4] ;  /* 0x0003a40001967983 */ /* 0x010f280000300800 */
[----:B------:R1:W-:Y:S01]  /*1ae60*/  LDGSTS.E [R5+0x1c00], desc[UR16][R8.64], P0 ;  /* 0x01c0000008057fae */ /* 0x0003e20008121850 */
[----:B------:R-:W-:-:S05]  /*1ae70*/  IADD3 R11, P1, R11, R2, RZ ;  /* 0x000000020b0b7210 */ /* 0x000fca0007f3e0ff */
[----:B------:R1:W-:Y:S01]  /*1ae80*/  STL [R1+0x348], R11 ;  /* 0x0003480b01007387 */ /* 0x0003e20000100800 */
[----:B------:R-:W-:Y:S01]  /*1ae90*/  IADD3 R13, P2, R13, R2, RZ ;  /* 0x000000020d0d7210 */ /* 0x000fe20007f5e0ff */
        /* <DEDUP_REMOVED lines=19> */
[----:B---3--:R-:W-:-:S03]  /*1afd0*/  IMAD.X R149, R149, 0x1, R0, P1 ;  /* 0x0000000195957824 */ /* 0x008fc600008e0600 */
[----:B----4-:R-:W-:Y:S02]  /*1afe0*/  IADD3.X R150, R150, R0, RZ, P2, !PT ;  /* 0x0000000096967210 */ /* 0x010fe400017fe4ff */
[----:B------:R1:W-:Y:S01]  /*1aff0*/  STL [R1+0x384], R149 ;  /* 0x0003849501007387 */ /* 0x0003e20000100800 */
[----:B------:R-:W-:-:S03]  /*1b000*/  IMAD.MOV.U32 R9, RZ, RZ, R149 ;  /* 0x000000ffff097224 */ /* 0x000fc600078e0095 */
        /* <DEDUP_REMOVED lines=23> */
[----:B------:R-:W-:Y:S01]  /*1b180*/  IMAD.MOV.U32 R8, RZ, RZ, R148 ;  /* 0x000000ffff087224 */ /* 0x000fe200078e0094 */
[----:B------:R-:W-:-:S02]  /*1b190*/  MOV R9, R151 ;  /* 0x0000009700097202 */ /* 0x000fc40000000f00 */
        /* <DEDUP_REMOVED lines=28> */
[----:B------:R-:W-:-:S03]  /*1b360*/  MOV R9, R148 ;  /* 0x0000009400097202 */ /* 0x000fc60000000f00 */
        /* <DEDUP_REMOVED lines=32> */
[----:B------:R-:W-:Y:S01]  /*1b570*/  IMAD.X R13, R13, 0x1, R0, P1 ;  /* 0x000000010d0d7824 */ /* 0x000fe200008e0600 */
[----:B------:R-:W-:-:S04]  /*1b580*/  IADD3.X R151, R151, R0, RZ, P2, !PT ;  /* 0x0000000097977210 */ /* 0x000fc800017fe4ff */
        /* <DEDUP_REMOVED lines=27> */
[----:B------:R-:W-:-:S03]  /*1b740*/  MOV R9, R150 ;  /* 0x0000009600097202 */ /* 0x000fc60000000f00 */
        /* <DEDUP_REMOVED lines=21> */
[----:B------:R-:W-:Y:S01]  /*1b8a0*/  STL [R1+0x588], R6 ;  /* 0x0005880601007387 */ /* 0x000fe20000100800 */
[----:B-1----:R-:W-:Y:S01]  /*1b8b0*/  IMAD.MOV.U32 R8, RZ, RZ, R6 ;  /* 0x000000ffff087224 */ /* 0x002fe200078e0006 */
[----:B------:R-:W-:Y:S01]  /*1b8c0*/  IADD3 R10, P2, R10, R2, RZ ;  /* 0x000000020a0a7210 */ /* 0x000fe20007f5e0ff */
[----:B---3--:R-:W-:-:S04]  /*1b8d0*/  IMAD.X R149, R149, 0x1, R0, P1 ;  /* 0x0000000195957824 */ /* 0x008fc800008e0600 */
[----:B----4-:R-:W-:Y:S01]  /*1b8e0*/  IMAD.X R150, R150, 0x1, R0, P2 ;  /* 0x0000000196967824 */ /* 0x010fe200010e0600 */
[----:B------:R1:W-:Y:S01]  /*1b8f0*/  STL [R1+0x584], R149 ;  /* 0x0005849501007387 */ /* 0x0003e20000100800 */
[----:B------:R-:W-:-:S03]  /*1b900*/  MOV R9, R149 ;  /* 0x0000009500097202 */ /* 0x000fc60000000f00 */
[----:B------:R-:W-:Y:S04]  /*1b910*/  STL [R1+0x5a8], R10 ;  /* 0x0005a80a01007387 */ /* 0x000fe80000100800 */
[----:B------:R2:W-:Y:S04]  /*1b920*/  LDGSTS.E [R5+0x6800], desc[UR16][R8.64], P0 ;  /* 0x0680000008057fae */ /* 0x0005e80008121850 */
[----:B-1----:R-:W3:Y:S04]  /*1b930*/  LDL.LU R149, [R1+0x608] ;  /* 0x0006080001957983 */ /* 0x002ee80000300800 */
[----:B------:R1:W-:Y:S04]  /*1b940*/  STL [R1+0x5a4], R150 ;  /* 0x0005a49601007387 */ /* 0x0003e80000100800 */
[----:B------:R-:W4:Y:S01]  /*1b950*/  LDL.LU R6, [R1+0x628] ;  /* 0x0006280001067983 */ /* 0x000f220000300800 */
[----:B--2---:R-:W-:-:S02]  /*1b960*/  IMAD.MOV.U32 R9, RZ, RZ, R150 ;  /* 0x000000ffff097224 */ /* 0x004fc400078e0096 */
[----:B------:R-:W-:Y:S01]  /*1b970*/  IMAD.MOV.U32 R8, RZ, RZ, R10 ;  /* 0x000000ffff087224 */ /* 0x000fe200078e000a */
[----:B-1----:R-:W2:Y:S04]  /*1b980*/  LDL.LU R150, [R1+0x604] ;  /* 0x0006040001967983 */ /* 0x002ea80000300800 */
[----:B------:R-:W2:Y:S04]  /*1b990*/  LDL.LU R10, [R1+0x624] ;  /* 0x00062400010a7983 */ /* 0x000ea80000300800 */
[----:B------:R1:W-:Y:S01]  /*1b9a0*/  LDGSTS.E [R5+0x6c00], desc[UR16][R8.64], P0 ;  /* 0x06c0000008057fae */ /* 0x0003e20008121850 */
[----:B------:R-:W-:-:S05]  /*1b9b0*/  IADD3 R11, P1, R11, R2, RZ ;  /* 0x000000020b0b7210 */ /* 0x000fca0007f3e0ff */
[----:B-1----:R-:W-:Y:S01]  /*1b9c0*/  IMAD.MOV.U32 R8, RZ, RZ, R11 ;  /* 0x000000ffff087224 */ /* 0x002fe200078e000b */
[----:B------:R-:W-:Y:S01]  /*1b9d0*/  IADD3 R148, P2, R148, R2, RZ ;  /* 0x0000000294947210 */ /* 0x000fe20007f5e0ff */
[----:B------:R1:W-:Y:S01]  /*1b9e0*/  STL [R1+0x5c8], R11 ;  /* 0x0005c80b01007387 */ /* 0x0003e20000100800 */
[----:B------:R-:W-:-:S04]  /*1b9f0*/  IMAD.X R13, R13, 0x1, R0, P1 ;  /* 0x000000010d0d7824 */ /* 0x000fc800008e0600 */
[----:B------:R-:W-:Y:S02]  /*1ba00*/  IMAD.MOV.U32 R9, RZ, RZ, R13 ;  /* 0x000000ffff097224 */ /* 0x000fe400078e000d */
[----:B------:R-:W-:Y:S01]  /*1ba10*/  IMAD.X R151, R151, 0x1, R0, P2 ;  /* 0x0000000197977824 */ /* 0x000fe200010e0600 */
[----:B------:R1:W-:Y:S04]  /*1ba20*/  STL [R1+0x5c4], R13 ;  /* 0x0005c40d01007387 */ /* 0x0003e80000100800 */
[----:B------:R1:W-:Y:S04]  /*1ba30*/  LDGSTS.E [R5+0x7000], desc[UR16][R8.64], P0 ;  /* 0x0700000008057fae */ /* 0x0003e80008121850 */
[----:B------:R1:W-:Y:S04]  /*1ba40*/  STL [R1+0x5e8], R148 ;  /* 0x0005e89401007387 */ /* 0x0003e80000100800 */
[----:B-1----:R-:W2:Y:S01]  /*1ba50*/  LDL.LU R11, [R1+0x250] ;  /* 0x00025000010b7983 */ /* 0x002ea20000300800 */
[----:B------:R-:W-:-:S02]  /*1ba60*/  IMAD.MOV.U32 R8, RZ, RZ, R148 ;  /* 0x000000ffff087224 */ /* 0x000fc400078e0094 */
[----:B------:R-:W-:Y:S01]  /*1ba70*/  IMAD.MOV.U32 R9, RZ, RZ, R151 ;  /* 0x000000ffff097224 */ /* 0x000fe200078e0097 */
[----:B------:R1:W-:Y:S04]  /*1ba80*/  STL [R1+0x5e4], R151 ;  /* 0x0005e49701007387 */ /* 0x0003e80000100800 */
[----:B------:R-:W2:Y:S04]  /*1ba90*/  LDL.LU R13, [R1+0x270] ;  /* 0x00027000010d7983 */ /* 0x000ea80000300800 */
[----:B------:R4:W-:Y:S04]  /*1baa0*/  LDGSTS.E [R5+0x7400], desc[UR16][R8.64], P0 ;  /* 0x0740000008057fae */ /* 0x0009e80008121850 */
[----:B------:R-:W2:Y:S04]  /*1bab0*/  LDL.LU R148, [R1+0x24c] ;  /* 0x00024c0001947983 */ /* 0x000ea80000300800 */
[----:B-1----:R-:W2:Y:S01]  /*1bac0*/  LDL.LU R151, [R1+0x26c] ;  /* 0x00026c0001977983 */ /* 0x002ea20000300800 */
[----:B---3--:R-:W-:-:S02]  /*1bad0*/  IADD3 R149, P1, R149, R2, RZ ;  /* 0x0000000295957210 */ /* 0x008fc40007f3e0ff */
[----:B----4-:R-:W-:-:S03]  /*1bae0*/  IADD3 R6, P2, R6, R2, RZ ;  /* 0x0000000206067210 */ /* 0x010fc60007f5e0ff */
[----:B------:R-:W-:Y:S02]  /*1baf0*/  IMAD.MOV.U32 R8, RZ, RZ, R149 ;  /* 0x000000ffff087224 */ /* 0x000fe400078e0095 */
[----:B--2---:R-:W-:Y:S01]  /*1bb00*/  IMAD.X R150, R150, 0x1, R0, P1 ;  /* 0x0000000196967824 */ /* 0x004fe200008e0600 */
[----:B------:R1:W-:Y:S01]  /*1bb10*/  STL [R1+0x608], R149 ;  /* 0x0006089501007387 */ /* 0x0003e20000100800 */
[----:B------:R-:W-:Y:S02]  /*1bb20*/  IADD3.X R10, R10, R0, RZ, P2, !PT ;  /* 0x000000000a0a7210 */ /* 0x000fe400017fe4ff */
[----:B------:R-:W-:Y:S01]  /*1bb30*/  IMAD.MOV.U32 R9, RZ, RZ, R150 ;  /* 0x000000ffff097224 */ /* 0x000fe200078e0096 */
[----:B------:R-:W-:Y:S04]  /*1bb40*/  STL [R1+0x604], R150 ;  /* 0x0006049601007387 */ /* 0x000fe80000100800 */
[----:B------:R2:W-:Y:S04]  /*1bb50*/  STL [R1+0x628], R6 ;  /* 0x0006280601007387 */ /* 0x0005e80000100800 */
[----:B------:R3:W-:Y:S04]  /*1bb60*/  LDGSTS.E [R5+0x7800], desc[UR16][R8.64], P0 ;  /* 0x0780000008057fae */ /* 0x0007e80008121850 */
[----:B------:R4:W-:Y:S04]  /*1bb70*/  STL [R1+0x624], R10 ;  /* 0x0006240a01007387 */ /* 0x0009e80000100800 */
[----:B-1----:R-:W4:Y:S01]  /*1bb80*/  LDL.LU R149, [R1+0x28c] ;  /* 0x00028c0001957983 */ /* 0x002f220000300800 */
[----:B---3--:R-:W-:-:S03]  /*1bb90*/  IMAD.MOV.U32 R8, RZ, RZ, R6 ;  /* 0x000000ffff087224 */ /* 0x008fc600078e0006 */
[----:B--2---:R-:W2:Y:S01]  /*1bba0*/  LDL.LU R6, [R1+0x290] ;  /* 0x0002900001067983 */ /* 0x004ea20000300800 */
[----:B------:R-:W-:-:S03]  /*1bbb0*/  IMAD.MOV.U32 R9, RZ, RZ, R10 ;  /* 0x000000ffff097224 */ /* 0x000fc600078e000a */
[----:B------:R-:W3:Y:S04]  /*1bbc0*/  LDL.LU R150, [R1+0x2ac] ;  /* 0x0002ac0001967983 */ /* 0x000ee80000300800 */
[----:B----4-:R-:W4:Y:S04]  /*1bbd0*/  LDL.LU R10, [R1+0x2b0] ;  /* 0x0002b000010a7983 */ /* 0x010f280000300800 */
[----:B------:R1:W-:Y:S02]  /*1bbe0*/  LDGSTS.E [R5+0x7c00], desc[UR16][R8.64], P0 ;  /* 0x07c0000008057fae */ /* 0x0003e40008121850 */
[----:B-1----:R-:W-:-:S02]  /*1bbf0*/  LOP3.LUT R5, R12, 0x20, RZ, 0x3c, !PT ;  /* 0x000000200c057812 */ /* 0x002fc400078e3cff */
[----:B------:R-:W-:-:S03]  /*1bc00*/  IADD3 R11, P1, R11, R2, RZ ;  /* 0x000000020b0b7210 */ /* 0x000fc60007f3e0ff */
[----:B------:R-:W-:Y:S02]  /*1bc10*/  VIADD R5, R5, UR4 ;  /* 0x0000000405057c36 */ /* 0x000fe40008000000 */
[----:B------:R1:W-:Y:S01]  /*1bc20*/  STL [R1+0x250], R11 ;  /* 0x0002500b01007387 */ /* 0x0003e20000100800 */
[----:B------:R-:W-:Y:S01]  /*1bc30*/  IMAD.MOV.U32 R8, RZ, RZ, R11 ;  /* 0x000000ffff087224 */ /* 0x000fe200078e000b */
[----:B------:R-:W-:Y:S01]  /*1bc40*/  IADD3 R13, P2, R13, R2, RZ ;  /* 0x000000020d0d7210 */ /* 0x000fe20007f5e0ff */
[----:B------:R-:W-:-:S04]  /*1bc50*/  IMAD.X R148, R148, 0x1, R0, P1 ;  /* 0x0000000194947824 */ /* 0x000fc800008e0600 */
[----:B------:R-:W-:Y:S01]  /*1bc60*/  STL [R1+0x270], R13 ;  /* 0x0002700d01007387 */ /* 0x000fe20000100800 */
[----:B------:R-:W-:-:S03]  /*1bc70*/  IMAD.MOV.U32 R9, RZ, RZ, R148 ;  /* 0x000000ffff097224 */ /* 0x000fc600078e0094 */
[----:B------:R1:W-:Y:S01]  /*1bc80*/  STL [R1+0x24c], R148 ;  /* 0x00024c9401007387 */ /* 0x0003e20000100800 */
[----:B------:R-:W-:-:S03]  /*1bc90*/  IMAD.X R151, R151, 0x1, R0, P2 ;  /* 0x0000000197977824 */ /* 0x000fc600010e0600 */
[----:B-1----:R-:W3:Y:S04]  /*1bca0*/  LDL.LU R11, [R1+0x2d0] ;  /* 0x0002d000010b7983 */ /* 0x002ee80000300800 */
[----:B------:R1:W-:Y:S04]  /*1bcb0*/  LDGSTS.E [R5+0x100], desc[UR16][R8.64], P0 ;  /* 0x0010000008057fae */ /* 0x0003e80008121850 */
[----:B------:R-:W3:Y:S04]  /*1bcc0*/  LDL.LU R148, [R1+0x2f0] ;  /* 0x0002f00001947983 */ /* 0x000ee80000300800 */
[----:B------:R1:W-:Y:S02]  /*1bcd0*/  STL [R1+0x26c], R151 ;  /* 0x00026c9701007387 */ /* 0x0003e40000100800 */
[----:B-1----:R-:W-:Y:S01]  /*1bce0*/  MOV R8, R13 ;  /* 0x0000000d00087202 */ /* 0x002fe20000000f00 */
[----:B------:R-:W-:Y:S01]  /*1bcf0*/  IMAD.MOV.U32 R9, RZ, RZ, R151 ;  /* 0x000000ffff097224 */ /* 0x000fe200078e0097 */
[----:B------:R-:W3:Y:S04]  /*1bd00*/  LDL.LU R13, [R1+0x2cc] ;  /* 0x0002cc00010d7983 */ /* 0x000ee80000300800 */
[----:B------:R-:W3:Y:S04]  /*1bd10*/  LDL.LU R151, [R1+0x2ec] ;  /* 0x0002ec0001977983 */ /* 0x000ee80000300800 */
[----:B------:R1:W-:Y:S01]  /*1bd20*/  LDGSTS.E [R5+0x500], desc[UR16][R8.64], P0 ;  /* 0x0050000008057fae */ /* 0x0003e20008121850 */
[----:B--2---:R-:W-:-:S05]  /*1bd30*/  IADD3 R6, P1, R6, R2, RZ ;  /* 0x0000000206067210 */ /* 0x004fca0007f3e0ff */
[----:B------:R-:W-:Y:S01]  /*1bd40*/  IMAD.X R149, R149, 0x1, R0, P1 ;  /* 0x0000000195957824 */ /* 0x000fe200008e0600 */
[----:B----4-:R-:W-:Y:S01]  /*1bd50*/  IADD3 R10, P2, R10, R2, RZ ;  /* 0x000000020a0a7210 */ /* 0x010fe20007f5e0ff */
[----:B------:R2:W-:Y:S01]  /*1bd60*/  STL [R1+0x290], R6 ;  /* 0x0002900601007387 */ /* 0x0005e20000100800 */
[----:B-1----:R-:W-:Y:S02]  /*1bd70*/  IMAD.MOV.U32 R8, RZ, RZ, R6 ;  /* 0x000000ffff087224 */ /* 0x002fe400078e0006 */
[----:B------:R-:W-:Y:S01]  /*1bd80*/  IMAD.MOV.U32 R9, RZ, RZ, R149 ;  /* 0x000000ffff097224 */ /* 0x000fe200078e0095 */
[----:B------:R1:W-:Y:S01]  /*1bd90*/  STL [R1+0x28c], R149 ;  /* 0x00028c9501007387 */ /* 0x0003e20000100800 */
[----:B---3--:R-:W-:-:S03]  /*1bda0*/  IMAD.X R150, R150, 0x1, R0, P2 ;  /* 0x0000000196967824 */ /* 0x008fc600010e0600 */
[----:B------:R3:W-:Y:S04]  /*1bdb0*/  STL [R1+0x2b0], R10 ;  /* 0x0002b00a01007387 */ /* 0x0007e80000100800 */
[----:B--2---:R-:W2:Y:S04]  /*1bdc0*/  LDL.LU R6, [R1+0x310] ;  /* 0x0003100001067983 */ /* 0x004ea80000300800 */
[----:B------:R4:W-:Y:S04]  /*1bdd0*/  STL [R1+0x2ac], R150 ;  /* 0x0002ac9601007387 */ /* 0x0009e80000100800 */
[----:B------:R4:W-:Y:S04]  /*1bde0*/  LDGSTS.E [R5+0x900], desc[UR16][R8.64], P0 ;  /* 0x0090000008057fae */ /* 0x0009e80008121850 */
[----:B-1----:R-:W2:Y:S01]  /*1bdf0*/  LDL.LU R149, [R1+0x330] ;  /* 0x0003300001957983 */ /* 0x002ea20000300800 */
[----:B----4-:R-:W-:-:S03]  /*1be00*/  IMAD.MOV.U32 R8, RZ, RZ, R10 ;  /* 0x000000ffff087224 */ /* 0x010fc600078e000a */
[----:B---3--:R-:W3:Y:S01]  /*1be10*/  LDL.LU R10, [R1+0x30c] ;  /* 0x00030c00010a7983 */ /* 0x008ee20000300800 */
[----:B------:R-:W-:-:S03]  /*1be20*/  IMAD.MOV.U32 R9, RZ, RZ, R150 ;  /* 0x000000ffff097224 */ /* 0x000fc600078e0096 */
[----:B------:R-:W4:Y:S04]  /*1be30*/  LDL.LU R150, [R1+0x32c] ;  /* 0x00032c0001967983 */ /* 0x000f280000300800 */
[----:B------:R1:W-:Y:S01]  /*1be40*/  LDGSTS.E [R5+0xd00], desc[UR16][R8.64], P0 ;  /* 0x00d0000008057fae */ /* 0x0003e20008121850 */
[-C--:B------:R-:W-:Y:S02]  /*1be50*/  IADD3 R11, P1, R11, R2.reuse, RZ ;  /* 0x000000020b0b7210 */ /* 0x080fe40007f3e0ff */
[----:B------:R-:W-:-:S03]  /*1be60*/  IADD3 R148, P2, R148, R2, RZ ;  /* 0x0000000294947210 */ /* 0x000fc60007f5e0ff */
[----:B------:R1:W-:Y:S02]  /*1be70*/  STL [R1+0x2d0], R11 ;  /* 0x0002d00b01007387 */ /* 0x0003e40000100800 */
[----:B-1----:R-:W-:Y:S01]  /*1be80*/  MOV R8, R11 ;  /* 0x0000000b00087202 */ /* 0x002fe20000000f00 */
        /* <DEDUP_REMOVED lines=35> */
[----:B-1----:R-:W-:Y:S01]  /*1c0c0*/  IMAD.MOV.U32 R8, RZ, RZ, R11 ;  /* 0x000000ffff087224 */ /* 0x002fe200078e000b */
[----:B------:R-:W-:-:S03]  /*1c0d0*/  IADD3.X R148, R148, R0, RZ, P1, !PT ;  /* 0x0000000094947210 */ /* 0x000fc60000ffe4ff */
[----:B------:R-:W-:Y:S02]  /*1c0e0*/  IMAD.X R151, R151, 0x1, R0, P2 ;  /* 0x0000000197977824 */ /* 0x000fe400010e0600 */
        /* <DEDUP_REMOVED lines=25> */
[----:B---3--:R-:W-:-:S03]  /*1c280*/  MOV R8, R10 ;  /* 0x0000000a00087202 */ /* 0x008fc60000000f00 */
[----:B------:R-:W3:Y:S01]  /*1c290*/  LDL.LU R10, [R1+0x40c] ;  /* 0x00040c00010a7983 */ /* 0x000ee20000300800 */
[----:B------:R-:W-:-:S03]  /*1c2a0*/  IMAD.MOV.U32 R9, RZ, RZ, R150 ;  /* 0x000000ffff097224 */ /* 0x000fc600078e0096 */
[----:B----4-:R-:W4:Y:S04]  /*1c2b0*/  LDL.LU R150, [R1+0x42c] ;  /* 0x00042c0001967983 */ /* 0x010f280000300800 */
[----:B------:R1:W-:Y:S01]  /*1c2c0*/  LDGSTS.E [R5+0x2d00], desc[UR16][R8.64], P0 ;  /* 0x02d0000008057fae */ /* 0x0003e20008121850 */
[----:B------:R-:W-:-:S05]  /*1c2d0*/  IADD3 R11, P1, R11, R2, RZ ;  /* 0x000000020b0b7210 */ /* 0x000fca0007f3e0ff */
[----:B------:R1:W-:Y:S02]  /*1c2e0*/  STL [R1+0x3d0], R11 ;  /* 0x0003d00b01007387 */ /* 0x0003e40000100800 */
[----:B-1----:R-:W-:Y:S01]  /*1c2f0*/  IMAD.MOV.U32 R8, RZ, RZ, R11 ;  /* 0x000000ffff087224 */ /* 0x002fe200078e000b */
[----:B------:R-:W-:Y:S01]  /*1c300*/  IADD3 R148, P2, R148, R2, RZ ;  /* 0x0000000294947210 */ /* 0x000fe20007f5e0ff */
[----:B------:R-:W-:-:S04]  /*1c310*/  IMAD.X R13, R13, 0x1, R0, P1 ;  /* 0x000000010d0d7824 */ /* 0x000fc800008e0600 */
[----:B------:R-:W-:Y:S01]  /*1c320*/  IMAD.X R151, R151, 0x1, R0, P2 ;  /* 0x0000000197977824 */ /* 0x000fe200010e0600 */
        /* <DEDUP_REMOVED lines=12> */
[----:B--2---:R-:W-:-:S04]  /*1c3f0*/  IADD3 R6, P1, R6, R2, RZ ;  /* 0x0000000206067210 */ /* 0x004fc80007f3e0ff */
[----:B-1----:R-:W-:Y:S01]  /*1c400*/  MOV R8, R6 ;  /* 0x0000000600087202 */ /* 0x002fe20000000f00 */
[----:B------:R1:W-:Y:S01]  /*1c410*/  STL [R1+0x410], R6 ;  /* 0x0004100601007387 */ /* 0x0003e20000100800 */
[----:B------:R-:W-:Y:S01]  /*1c420*/  IADD3 R149, P2, R149, R2, RZ ;  /* 0x0000000295957210 */ /* 0x000fe20007f5e0ff */
[----:B---3--:R-:W-:-:S04]  /*1c430*/  IMAD.X R10, R10, 0x1, R0, P1 ;  /* 0x000000010a0a7824 */ /* 0x008fc800008e0600 */
[----:B----4-:R-:W-:Y:S01]  /*1c440*/  IMAD.X R150, R150, 0x1, R0, P2 ;  /* 0x0000000196967824 */ /* 0x010fe200010e0600 */
[----:B------:R2:W-:Y:S01]  /*1c450*/  STL [R1+0x40c], R10 ;  /* 0x00040c0a01007387 */ /* 0x0005e20000100800 */
[----:B------:R-:W-:-:S03]  /*1c460*/  IMAD.MOV.U32 R9, RZ, RZ, R10 ;  /* 0x000000ffff097224 */ /* 0x000fc600078e000a */
[----:B------:R3:W-:Y:S04]  /*1c470*/  STL [R1+0x430], R149 ;  /* 0x0004309501007387 */ /* 0x0007e80000100800 */
[----:B-1----:R-:W4:Y:S04]  /*1c480*/  LDL.LU R6, [R1+0x490] ;  /* 0x0004900001067983 */ /* 0x002f280000300800 */
[----:B------:R1:W-:Y:S04]  /*1c490*/  STL [R1+0x42c], R150 ;  /* 0x00042c9601007387 */ /* 0x0003e80000100800 */
[----:B------:R3:W-:Y:S04]  /*1c4a0*/  LDGSTS.E [R5+0x3900], desc[UR16][R8.64], P0 ;  /* 0x0390000008057fae */ /* 0x0007e80008121850 */
[----:B--2---:R-:W2:Y:S01]  /*1c4b0*/  LDL.LU R10, [R1+0x4b0] ;  /* 0x0004b000010a7983 */ /* 0x004ea20000300800 */
[----:B---3--:R-:W-:-:S03]  /*1c4c0*/  IMAD.MOV.U32 R8, RZ, RZ, R149 ;  /* 0x000000ffff087224 */ /* 0x008fc600078e0095 */
[----:B------:R-:W3:Y:S01]  /*1c4d0*/  LDL.LU R149, [R1+0x48c] ;  /* 0x00048c0001957983 */ /* 0x000ee20000300800 */
[----:B------:R-:W-:-:S03]  /*1c4e0*/  IMAD.MOV.U32 R9, RZ, RZ, R150 ;  /* 0x000000ffff097224 */ /* 0x000fc600078e0096 */
[----:B-1----:R-:W3:Y:S04]  /*1c4f0*/  LDL.LU R150, [R1+0x4ac] ;  /* 0x0004ac0001967983 */ /* 0x002ee80000300800 */
        /* <DEDUP_REMOVED lines=10> */
[----:B------:R-:W3:Y:S04]  /*1c5a0*/  LDL.LU R11, [R1+0x4d0] ;  /* 0x0004d000010b7983 */ /* 0x000ee80000300800 */
[----:B------:R1:W-:Y:S04]  /*1c5b0*/  STL [R1+0x46c], R151 ;  /* 0x00046c9701007387 */ /* 0x0003e80000100800 */
[----:B------:R1:W-:Y:S04]  /*1c5c0*/  LDGSTS.E [R5+0x4100], desc[UR16][R8.64], P0 ;  /* 0x0410000008057fae */ /* 0x0003e80008121850 */
[----:B-1----:R-:W3:Y:S01]  /*1c5d0*/  LDL.LU R148, [R1+0x4f0] ;  /* 0x0004f00001947983 */ /* 0x002ee20000300800 */
[----:B------:R-:W-:-:S02]  /*1c5e0*/  IMAD.MOV.U32 R8, RZ, RZ, R13 ;  /* 0x000000ffff087224 */ /* 0x000fc400078e000d */
[----:B------:R-:W-:Y:S01]  /*1c5f0*/  IMAD.MOV.U32 R9, RZ, RZ, R151 ;  /* 0x000000ffff097224 */ /* 0x000fe200078e0097 */
[----:B------:R-:W3:Y:S04]  /*1c600*/  LDL.LU R13, [R1+0x4cc] ;  /* 0x0004cc00010d7983 */ /* 0x000ee80000300800 */
[----:B------:R-:W3:Y:S04]  /*1c610*/  LDL.LU R151, [R1+0x4ec] ;  /* 0x0004ec0001977983 */ /* 0x000ee80000300800 */
[----:B------:R1:W-:Y:S01]  /*1c620*/  LDGSTS.E [R5+0x4500], desc[UR16][R8.64], P0 ;  /* 0x0450000008057fae */ /* 0x0003e20008121850 */
[----:B----4-:R-:W-:-:S05]  /*1c630*/  IADD3 R6, P1, R6, R2, RZ ;  /* 0x0000000206067210 */ /* 0x010fca0007f3e0ff */
[----:B------:R4:W-:Y:S01]  /*1c640*/  STL [R1+0x490], R6 ;  /* 0x0004900601007387 */ /* 0x0009e20000100800 */
[----:B-1----:R-:W-:Y:S01]  /*1c650*/  IMAD.MOV.U32 R8, RZ, RZ, R6 ;  /* 0x000000ffff087224 */ /* 0x002fe200078e0006 */
[----:B--2---:R-:W-:Y:S02]  /*1c660*/  IADD3 R10, P2, R10, R2, RZ ;  /* 0x000000020a0a7210 */ /* 0x004fe40007f5e0ff */
[----:B---3--:R-:W-:-:S03]  /*1c670*/  IADD3.X R149, R149, R0, RZ, P1, !PT ;  /* 0x0000000095957210 */ /* 0x008fc60000ffe4ff */
[----:B------:R-:W-:Y:S02]  /*1c680*/  IMAD.X R150, R150, 0x1, R0, P2 ;  /* 0x0000000196967824 */ /* 0x000fe400010e0600 */
[----:B------:R1:W-:Y:S01]  /*1c690*/  STL [R1+0x48c], R149 ;  /* 0x00048c9501007387 */ /* 0x0003e20000100800 */
[----:B------:R-:W-:-:S03]  /*1c6a0*/  IMAD.MOV.U32 R9, RZ, RZ, R149 ;  /* 0x000000ffff097224 */ /* 0x000fc600078e0095 */
[----:B------:R2:W-:Y:S04]  /*1c6b0*/  STL [R1+0x4b0], R10 ;  /* 0x0004b00a01007387 */ /* 0x0005e80000100800 */
[----:B----4-:R-:W3:Y:S04]  /*1c6c0*/  LDL.LU R6, [R1+0x510] ;  /* 0x0005100001067983 */ /* 0x010ee80000300800 */
[----:B------:R4:W-:Y:S04]  /*1c6d0*/  STL [R1+0x4ac], R150 ;  /* 0x0004ac9601007387 */ /* 0x0009e80000100800 */
[----:B------:R2:W-:Y:S04]  /*1c6e0*/  LDGSTS.E [R5+0x4900], desc[UR16][R8.64], P0 ;  /* 0x0490000008057fae */ /* 0x0005e80008121850 */
[----:B-1----:R-:W3:Y:S01]  /*1c6f0*/  LDL.LU R149, [R1+0x530] ;  /* 0x0005300001957983 */ /* 0x002ee20000300800 */
[----:B--2---:R-:W-:-:S03]  /*1c700*/  IMAD.MOV.U32 R8, RZ, RZ, R10 ;  /* 0x000000ffff087224 */ /* 0x004fc600078e000a */
[----:B------:R-:W2:Y:S01]  /*1c710*/  LDL.LU R10, [R1+0x50c] ;  /* 0x00050c00010a7983 */ /* 0x000ea20000300800 */
        /* <DEDUP_REMOVED lines=16> */
[----:B------:R-:W-:Y:S01]  /*1c820*/  MOV R8, R148 ;  /* 0x0000009400087202 */ /* 0x000fe20000000f00 */
[----:B------:R-:W-:-:S02]  /*1c830*/  IMAD.MOV.U32 R9, RZ, RZ, R151 ;  /* 0x000000ffff097224 */ /* 0x000fc400078e0097 */
[----:B------:R-:W4:Y:S04]  /*1c840*/  LDL.LU R148, [R1+0x54c] ;  /* 0x00054c0001947983 */ /* 0x000f280000300800 */
[----:B------:R-:W4:Y:S04]  /*1c850*/  LDL.LU R151, [R1+0x56c] ;  /* 0x00056c0001977983 */ /* 0x000f280000300800 */
[----:B------:R1:W-:Y:S01]  /*1c860*/  LDGSTS.E [R5+0x5500], desc[UR16][R8.64], P0 ;  /* 0x0550000008057fae */ /* 0x0003e20008121850 */
[----:B---3--:R-:W-:-:S05]  /*1c870*/  IADD3 R6, P1, R6, R2, RZ ;  /* 0x0000000206067210 */ /* 0x008fca0007f3e0ff */
[----:B------:R3:W-:Y:S01]  /*1c880*/  STL [R1+0x510], R6 ;  /* 0x0005100601007387 */ /* 0x0007e20000100800 */
[----:B-1----:R-:W-:Y:S01]  /*1c890*/  IMAD.MOV.U32 R8, RZ, RZ, R6 ;  /* 0x000000ffff087224 */ /* 0x002fe200078e0006 */
[----:B------:R-:W-:Y:S01]  /*1c8a0*/  IADD3 R149, P2, R149, R2, RZ ;  /* 0x0000000295957210 */ /* 0x000fe20007f5e0ff */
[----:B--2---:R-:W-:-:S04]  /*1c8b0*/  IMAD.X R10, R10, 0x1, R0, P1 ;  /* 0x000000010a0a7824 */ /* 0x004fc800008e0600 */
[----:B----4-:R-:W-:Y:S01]  /*1c8c0*/  IMAD.X R150, R150, 0x1, R0, P2 ;  /* 0x0000000196967824 */ /* 0x010fe200010e0600 */
[----:B------:R1:W-:Y:S01]  /*1c8d0*/  STL [R1+0x50c], R10 ;  /* 0x00050c0a01007387 */ /* 0x0003e20000100800 */
[----:B------:R-:W-:-:S03]  /*1c8e0*/  IMAD.MOV.U32 R9, RZ, RZ, R10 ;  /* 0x000000ffff097224 */ /* 0x000fc600078e000a */
[----:B------:R2:W-:Y:S04]  /*1c8f0*/  STL [R1+0x530], R149 ;  /* 0x0005309501007387 */ /* 0x0005e80000100800 */
[----:B---3--:R-:W3:Y:S04]  /*1c900*/  LDL.LU R6, [R1+0x590] ;  /* 0x0005900001067983 */ /* 0x008ee80000300800 */
        /* <DEDUP_REMOVED lines=8> */
[----:B------:R-:W-:-:S04]  /*1c990*/  IADD3 R11, P1, R11, R2, RZ ;  /* 0x000000020b0b7210 */ /* 0x000fc80007f3e0ff */
[----:B-1----:R-:W-:Y:S01]  /*1c9a0*/  MOV R8, R11 ;  /* 0x0000000b00087202 */ /* 0x002fe20000000f00 */
[----:B------:R1:W-:Y:S01]  /*1c9b0*/  STL [R1+0x550], R11 ;  /* 0x0005500b01007387 */ /* 0x0003e20000100800 */
[----:B------:R-:W-:Y:S01]  /*1c9c0*/  IADD3 R13, P2, R13, R2, RZ ;  /* 0x000000020d0d7210 */ /* 0x000fe20007f5e0ff */
[----:B------:R-:W-:-:S04]  /*1c9d0*/  IMAD.X R148, R148, 0x1, R0, P1 ;  /* 0x0000000194947824 */ /* 0x000fc800008e0600 */
[----:B------:R-:W-:Y:S01]  /*1c9e0*/  IMAD.X R151, R151, 0x1, R0, P2 ;  /* 0x0000000197977824 */ /* 0x000fe200010e0600 */
[----:B------:R1:W-:Y:S01]  /*1c9f0*/  STL [R1+0x54c], R148 ;  /* 0x00054c9401007387 */ /* 0x0003e20000100800 */
[----:B------:R-:W-:-:S03]  /*1ca00*/  IMAD.MOV.U32 R9, RZ, RZ, R148 ;  /* 0x000000ffff097224 */ /* 0x000fc600078e0094 */
[----:B------:R1:W-:Y:S04]  /*1ca10*/  STL [R1+0x570], R13 ;  /* 0x0005700d01007387 */ /* 0x0003e80000100800 */
[----:B-1----:R-:W4:Y:S04]  /*1ca20*/  LDL.LU R11, [R1+0x5d0] ;  /* 0x0005d000010b7983 */ /* 0x002f280000300800 */
[----:B------:R1:W-:Y:S04]  /*1ca30*/  STL [R1+0x56c], R151 ;  /* 0x00056c9701007387 */ /* 0x0003e80000100800 */
[----:B------:R1:W-:Y:S04]  /*1ca40*/  LDGSTS.E [R5+0x6100], desc[UR16][R8.64], P0 ;  /* 0x0610000008057fae */ /* 0x0003e80008121850 */
[----:B------:R-:W4:Y:S01]  /*1ca50*/  LDL.LU R148, [R1+0x5f0] ;  /* 0x0005f00001947983 */ /* 0x000f220000300800 */
[----:B-1----:R-:W-:-:S02]  /*1ca60*/  IMAD.MOV.U32 R8, RZ, RZ, R13 ;  /* 0x000000ffff087224 */ /* 0x002fc400078e000d */
[----:B------:R-:W-:Y:S01]  /*1ca70*/  IMAD.MOV.U32 R9, RZ, RZ, R151 ;  /* 0x000000ffff097224 */ /* 0x000fe200078e0097 */
[----:B------:R-:W4:Y:S04]  /*1ca80*/  LDL.LU R13, [R1+0x5cc] ;  /* 0x0005cc00010d7983 */ /* 0x000f280000300800 */
[----:B------:R-:W4:Y:S04]  /*1ca90*/  LDL.LU R151, [R1+0x5ec] ;  /* 0x0005ec0001977983 */ /* 0x000f280000300800 */
[----:B------:R1:W-:Y:S01]  /*1caa0*/  LDGSTS.E [R5+0x6500], desc[UR16][R8.64], P0 ;  /* 0x0650000008057fae */ /* 0x0003e20008121850 */
[----:B---3--:R-:W-:-:S05]  /*1cab0*/  IADD3 R6, P1, R6, R2, RZ ;  /* 0x0000000206067210 */ /* 0x008fca0007f3e0ff */
[----:B------:R-:W-:Y:S01]  /*1cac0*/  STL [R1+0x590], R6 ;  /* 0x0005900601007387 */ /* 0x000fe20000100800 */
[----:B-1----:R-:W-:Y:S01]  /*1cad0*/  IMAD.MOV.U32 R8, RZ, RZ, R6 ;  /* 0x000000ffff087224 */ /* 0x002fe200078e0006 */
[----:B------:R-:W-:Y:S01]  /*1cae0*/  IADD3 R10, P2, R10, R2, RZ ;  /* 0x000000020a0a7210 */ /* 0x000fe20007f5e0ff */
[----:B--2---:R-:W-:-:S04]  /*1caf0*/  IMAD.X R149, R149, 0x1, R0, P1 ;  /* 0x0000000195957824 */ /* 0x004fc800008e0600 */
[----:B----4-:R-:W-:Y:S01]  /*1cb00*/  IMAD.X R150, R150, 0x1, R0, P2 ;  /* 0x0000000196967824 */ /* 0x010fe200010e0600 */
[----:B------:R1:W-:Y:S01]  /*1cb10*/  STL [R1+0x58c], R149 ;  /* 0x00058c9501007387 */ /* 0x0003e20000100800 */
[----:B------:R-:W-:-:S03]  /*1cb20*/  IMAD.MOV.U32 R9, RZ, RZ, R149 ;  /* 0x000000ffff097224 */ /* 0x000fc600078e0095 */
        /* <DEDUP_REMOVED lines=14> */
[----:B------:R-:W-:-:S05]  /*1cc10*/  IADD3.X R13, R13, R0, RZ, P1, !PT ;  /* 0x000000000d0d7210 */ /* 0x000fca0000ffe4ff */
        /* <DEDUP_REMOVED lines=16> */
[--C-:B--2---:R-:W-:Y:S01]  /*1cd20*/  IMAD.X R150, R150, 0x1, R0.reuse, P1 ;  /* 0x0000000196967824 */ /* 0x104fe200008e0600 */
[----:B------:R1:W-:Y:S01]  /*1cd30*/  STL [R1+0x610], R149 ;  /* 0x0006109501007387 */ /* 0x0003e20000100800 */
[----:B------:R-:W-:Y:S02]  /*1cd40*/  IMAD.X R10, R10, 0x1, R0, P2 ;  /* 0x000000010a0a7824 */ /* 0x000fe400010e0600 */
[----:B------:R-:W-:Y:S01]  /*1cd50*/  IMAD.MOV.U32 R9, RZ, RZ, R150 ;  /* 0x000000ffff097224 */ /* 0x000fe200078e0096 */
[----:B------:R-:W-:Y:S04]  /*1cd60*/  STL [R1+0x60c], R150 ;  /* 0x00060c9601007387 */ /* 0x000fe80000100800 */
[----:B------:R2:W-:Y:S04]  /*1cd70*/  STL [R1+0x630], R6 ;  /* 0x0006300601007387 */ /* 0x0005e80000100800 */
[----:B------:R3:W-:Y:S04]  /*1cd80*/  LDGSTS.E [R5+0x7900], desc[UR16][R8.64], P0 ;  /* 0x0790000008057fae */ /* 0x0007e80008121850 */
[----:B------:R4:W-:Y:S04]  /*1cd90*/  STL [R1+0x62c], R10 ;  /* 0x00062c0a01007387 */ /* 0x0009e80000100800 */
[----:B-1----:R-:W4:Y:S01]  /*1cda0*/  LDL.LU R149, [R1+0x294] ;  /* 0x0002940001957983 */ /* 0x002f220000300800 */
[----:B---3--:R-:W-:-:S03]  /*1cdb0*/  MOV R8, R6 ;  /* 0x0000000600087202 */ /* 0x008fc60000000f00 */
        /* <DEDUP_REMOVED lines=20> */
[----:B-1----:R-:W-:-:S02]  /*1cf00*/  IMAD.MOV.U32 R8, RZ, RZ, R13 ;  /* 0x000000ffff087224 */ /* 0x002fc400078e000d */
        /* <DEDUP_REMOVED lines=9> */
[----:B---3--:R-:W-:Y:S01]  /*1cfa0*/  IADD3.X R150, R150, R0, RZ, P2, !PT ;  /* 0x0000000096967210 */ /* 0x008fe200017fe4ff */
[----:B------:R1:W-:Y:S01]  /*1cfb0*/  STL [R1+0x294], R149 ;  /* 0x0002949501007387 */ /* 0x0003e20000100800 */
[----:B------:R-:W-:-:S03]  /*1cfc0*/  IMAD.MOV.U32 R9, RZ, RZ, R149 ;  /* 0x000000ffff097224 */ /* 0x000fc600078e0095 */
        /* <DEDUP_REMOVED lines=86> */
[----:B------:R-:W-:-:S03]  /*1d530*/  IMAD.X R13, R13, 0x1, R0, P1 ;  /* 0x000000010d0d7824 */ /* 0x000fc600008e0600 */
[----:B------:R-:W-:Y:S02]  /*1d540*/  IADD3.X R151, R151, R0, RZ, P2, !PT ;  /* 0x0000000097977210 */ /* 0x000fe400017fe4ff */
        /* <DEDUP_REMOVED lines=142> */
[----:B------:R-:W-:-:S05]  /*1de30*/  IMAD.X R13, R13, 0x1, R0, P1 ;  /* 0x000000010d0d7824 */ /* 0x000fca00008e0600 */
[----:B------:R-:W-:Y:S01]  /*1de40*/  MOV R9, R13 ;  /* 0x0000000d00097202 */ /* 0x000fe20000000f00 */
        /* <DEDUP_REMOVED lines=31> */
[----:B------:R-:W-:Y:S02]  /*1e040*/  IADD3 R11, P1, R11, R2, RZ ;  /* 0x000000020b0b7210 */ /* 0x000fe40007f3e0ff */
[----:B------:R-:W-:-:S03]  /*1e050*/  IADD3 R5, R5, UR4, RZ ;  /* 0x0000000405057c10 */ /* 0x000fc6000fffe0ff */
        /* <DEDUP_REMOVED lines=30> */
[----:B----4-:R-:W-:-:S03]  /*1e240*/  MOV R8, R10 ;  /* 0x0000000a00087202 */ /* 0x010fc60000000f00 */
        /* <DEDUP_REMOVED lines=84> */
[----:B------:R-:W-:Y:S04]  /*1e790*/  STL [R1+0x400], R148 ;  /* 0x0004009401007387 */ /* 0x000fe80000100800 */
        /* <DEDUP_REMOVED lines=17> */
[----:B------:R-:W-:Y:S04]  /*1e8b0*/  STL [R1+0x440], R149 ;  /* 0x0004409501007387 */ /* 0x000fe80000100800 */
[----:B---3--:R-:W2:Y:S04]  /*1e8c0*/  LDL.LU R6, [R1+0x4a0] ;  /* 0x0004a00001067983 */ /* 0x008ea80000300800 */
        /* <DEDUP_REMOVED lines=45> */
[----:B-1----:R-:W-:Y:S01]  /*1eba0*/  IMAD.MOV.U32 R8, RZ, RZ, R11 ;  /* 0x000000ffff087224 */ /* 0x002fe200078e000b */
[----:B------:R-:W-:Y:S01]  /*1ebb0*/  IADD3 R151, P2, R151, R2, RZ ;  /* 0x0000000297977210 */ /* 0x000fe20007f5e0ff */
[----:B------:R-:W-:-:S04]  /*1ebc0*/  IMAD.X R13, R13, 0x1, R0, P1 ;  /* 0x000000010d0d7824 */ /* 0x000fc800008e0600 */
[----:B------:R-:W-:Y:S02]  /*1ebd0*/  IMAD.MOV.U32 R9, RZ, RZ, R13 ;  /* 0x000000ffff097224 */ /* 0x000fe400078e000d */
[----:B------:R-:W-:-:S03]  /*1ebe0*/  IMAD.X R148, R148, 0x1, R0, P2 ;  /* 0x0000000194947824 */ /* 0x000fc600010e0600 */
[----:B------:R1:W-:Y:S04]  /*1ebf0*/  LDGSTS.E [R5+0x5300], desc[UR16][R8.64], P0 ;  /* 0x0530000008057fae */ /* 0x0003e80008121850 */
[----:B------:R-:W-:Y:S04]  /*1ec00*/  STL [R1+0x4e0], R11 ;  /* 0x0004e00b01007387 */ /* 0x000fe80000100800 */
[----:B------:R1:W-:Y:S02]  /*1ec10*/  STL [R1+0x4dc], R13 ;  /* 0x0004dc0d01007387 */ /* 0x0003e40000100800 */
[----:B-1----:R-:W-:-:S02]  /*1ec20*/  IMAD.MOV.U32 R8, RZ, RZ, R151 ;  /* 0x000000ffff087224 */ /* 0x002fc400078e0097 */
[----:B------:R-:W-:Y:S01]  /*1ec30*/  IMAD.MOV.U32 R9, RZ, RZ, R148 ;  /* 0x000000ffff097224 */ /* 0x000fe200078e0094 */
[----:B------:R-:W-:Y:S04]  /*1ec40*/  STL [R1+0x500], R151 ;  /* 0x0005009701007387 */ /* 0x000fe80000100800 */
[----:B------:R-:W4:Y:S04]  /*1ec50*/  LDL.LU R13, [R1+0x560] ;  /* 0x00056000010d7983 */ /* 0x000f280000300800 */
[----:B------:R1:W-:Y:S04]  /*1ec60*/  LDGSTS.E [R5+0x5700], desc[UR16][R8.64], P0 ;  /* 0x0570000008057fae */ /* 0x0003e80008121850 */
[----:B------:R1:W-:Y:S04]  /*1ec70*/  STL [R1+0x4fc], R148 ;  /* 0x0004fc9401007387 */ /* 0x0003e80000100800 */
[----:B------:R-:W4:Y:S04]  /*1ec80*/  LDL.LU R11, [R1+0x580] ;  /* 0x00058000010b7983 */ /* 0x000f280000300800 */
[----:B-1----:R-:W5:Y:S04]  /*1ec90*/  LDL.LU R148, [R1+0x74c] ;  /* 0x00074c0001947983 */ /* 0x002f680000300800 */
[----:B------:R-:W4:Y:S01]  /*1eca0*/  LDL.LU R151, [R1+0x57c] ;  /* 0x00057c0001977983 */ /* 0x000f220000300800 */
[----:B--2---:R-:W-:-:S04]  /*1ecb0*/  IADD3 R6, P1, R6, R2, RZ ;  /* 0x0000000206067210 */ /* 0x004fc80007f3e0ff */
[----:B------:R-:W-:Y:S01]  /*1ecc0*/  MOV R8, R6 ;  /* 0x0000000600087202 */ /* 0x000fe20000000f00 */
[----:B------:R1:W-:Y:S01]  /*1ecd0*/  STL [R1+0x520], R6 ;  /* 0x0005200601007387 */ /* 0x0003e20000100800 */
[----:B------:R-:W-:Y:S01]  /*1ece0*/  IADD3 R150, P2, R150, R2, RZ ;  /* 0x0000000296967210 */ /* 0x000fe20007f5e0ff */
[----:B---3--:R-:W-:-:S04]  /*1ecf0*/  IMAD.X R10, R10, 0x1, R0, P1 ;  /* 0x000000010a0a7824 */ /* 0x008fc800008e0600 */
[----:B------:R-:W-:Y:S02]  /*1ed00*/  IMAD.MOV.U32 R9, RZ, RZ, R10 ;  /* 0x000000ffff097224 */ /* 0x000fe400078e000a */
[----:B----4-:R-:W-:Y:S01]  /*1ed10*/  IMAD.X R149, R149, 0x1, R0, P2 ;  /* 0x0000000195957824 */ /* 0x010fe200010e0600 */
[----:B------:R2:W-:Y:S04]  /*1ed20*/  STL [R1+0x51c], R10 ;  /* 0x00051c0a01007387 */ /* 0x0005e80000100800 */
[----:B------:R3:W-:Y:S04]  /*1ed30*/  LDGSTS.E [R5+0x5b00], desc[UR16][R8.64], P0 ;  /* 0x05b0000008057fae */ /* 0x0007e80008121850 */
[----:B------:R-:W-:Y:S04]  /*1ed40*/  STL [R1+0x540], R150 ;  /* 0x0005409601007387 */ /* 0x000fe80000100800 */
[----:B-1----:R-:W4:Y:S01]  /*1ed50*/  LDL.LU R6, [R1+0x5a0] ;  /* 0x0005a00001067983 */ /* 0x002f220000300800 */
[----:B---3--:R-:W-:-:S02]  /*1ed60*/  IMAD.MOV.U32 R8, RZ, RZ, R150 ;  /* 0x000000ffff087224 */ /* 0x008fc400078e0096 */
[----:B------:R-:W-:Y:S01]  /*1ed70*/  IMAD.MOV.U32 R9, RZ, RZ, R149 ;  /* 0x000000ffff097224 */ /* 0x000fe200078e0095 */
[----:B------:R1:W-:Y:S04]  /*1ed80*/  STL [R1+0x53c], R149 ;  /* 0x00053c9501007387 */ /* 0x0003e80000100800 */
[----:B--2---:R-:W2:Y:S04]  /*1ed90*/  LDL.LU R10, [R1+0x5c0] ;  /* 0x0005c000010a7983 */ /* 0x004ea80000300800 */
[----:B------:R3:W-:Y:S04]  /*1eda0*/  LDGSTS.E [R5+0x5f00], desc[UR16][R8.64], P0 ;  /* 0x05f0000008057fae */ /* 0x0007e80008121850 */
[----:B-1----:R-:W5:Y:S04]  /*1edb0*/  LDL.LU R149, [R1+0x748] ;  /* 0x0007480001957983 */ /* 0x002f680000300800 */
[----:B------:R-:W2:Y:S04]  /*1edc0*/  LDL.LU R150, [R1+0x5bc] ;  /* 0x0005bc0001967983 */ /* 0x000ea80000300800 */
[----:B------:R-:W4:Y:S01]  /*1edd0*/  LDL.LU R9, [R1+0x55c] ;  /* 0x00055c0001097983 */ /* 0x000f220000300800 */
[----:B------:R-:W-:-:S05]  /*1ede0*/  IADD3 R13, P1, R13, R2, RZ ;  /* 0x000000020d0d7210 */ /* 0x000fca0007f3e0ff */
[----:B---3--:R-:W-:Y:S01]  /*1edf0*/  IMAD.MOV.U32 R8, RZ, RZ, R13 ;  /* 0x000000ffff087224 */ /* 0x008fe200078e000d */
[----:B------:R-:W-:Y:S01]  /*1ee00*/  IADD3 R11, P2, R11, R2, RZ ;  /* 0x000000020b0b7210 */ /* 0x000fe20007f5e0ff */
[----:B------:R1:W-:Y:S04]  /*1ee10*/  STL [R1+0x560], R13 ;  /* 0x0005600d01007387 */ /* 0x0003e80000100800 */
[--C-:B------:R-:W-:Y:S02]  /*1ee20*/  IMAD.X R151, R151, 0x1, R0.reuse, P2 ;  /* 0x0000000197977824 */ /* 0x100fe400010e0600 */
[----:B----4-:R-:W-:-:S05]  /*1ee30*/  IMAD.X R9, R9, 0x1, R0, P1 ;  /* 0x0000000109097824 */ /* 0x010fca00008e0600 */
[----:B------:R3:W-:Y:S04]  /*1ee40*/  STL [R1+0x55c], R9 ;  /* 0x00055c0901007387 */ /* 0x0007e80000100800 */
[----:B------:R4:W-:Y:S04]  /*1ee50*/  LDGSTS.E [R5+0x6300], desc[UR16][R8.64], P0 ;  /* 0x0630000008057fae */ /* 0x0009e80008121850 */
[----:B------:R-:W-:Y:S04]  /*1ee60*/  STL [R1+0x580], R11 ;  /* 0x0005800b01007387 */ /* 0x000fe80000100800 */
[----:B-1----:R-:W2:Y:S01]  /*1ee70*/  LDL.LU R13, [R1+0x600] ;  /* 0x00060000010d7983 */ /* 0x002ea20000300800 */
[----:B----4-:R-:W-:-:S02]  /*1ee80*/  IMAD.MOV.U32 R8, RZ, RZ, R11 ;  /* 0x000000ffff087224 */ /* 0x010fc400078e000b */
[----:B---3--:R-:W-:Y:S01]  /*1ee90*/  IMAD.MOV.U32 R9, RZ, RZ, R151 ;  /* 0x000000ffff097224 */ /* 0x008fe200078e0097 */
[----:B------:R1:W-:Y:S04]  /*1eea0*/  STL [R1+0x57c], R151 ;  /* 0x00057c9701007387 */ /* 0x0003e80000100800 */
[----:B------:R3:W-:Y:S04]  /*1eeb0*/  LDGSTS.E [R5+0x6700], desc[UR16][R8.64], P0 ;  /* 0x0670000008057fae */ /* 0x0007e80008121850 */
[----:B-1----:R-:W4:Y:S04]  /*1eec0*/  LDL.LU R151, [R1+0x5fc] ;  /* 0x0005fc0001977983 */ /* 0x002f280000300800 */
[----:B------:R-:W4:Y:S04]  /*1eed0*/  LDL.LU R11, [R1+0x640] ;  /* 0x00064000010b7983 */ /* 0x000f280000300800 */
[----:B------:R-:W4:Y:S01]  /*1eee0*/  LDL.LU R9, [R1+0x59c] ;  /* 0x00059c0001097983 */ /* 0x000f220000300800 */
[----:B------:R-:W-:-:S02]  /*1eef0*/  IADD3 R6, P1, R6, R2, RZ ;  /* 0x0000000206067210 */ /* 0x000fc40007f3e0ff */
[----:B--2---:R-:W-:-:S03]  /*1ef00*/  IADD3 R10, P2, R10, R2, RZ ;  /* 0x000000020a0a7210 */ /* 0x004fc60007f5e0ff */
[----:B---3--:R-:W-:Y:S02]  /*1ef10*/  IMAD.MOV.U32 R8, RZ, RZ, R6 ;  /* 0x000000ffff087224 */ /* 0x008fe400078e0006 */
[----:B------:R-:W-:Y:S01]  /*1ef20*/  IMAD.X R150, R150, 0x1, R0, P2 ;  /* 0x0000000196967824 */ /* 0x000fe200010e0600 */
[----:B------:R1:W-:Y:S01]  /*1ef30*/  STL [R1+0x5a0], R6 ;  /* 0x0005a00601007387 */ /* 0x0003e20000100800 */
[----:B----4-:R-:W-:-:S05]  /*1ef40*/  IADD3.X R9, R9, R0, RZ, P1, !PT ;  /* 0x0000000009097210 */ /* 0x010fca0000ffe4ff */
[----:B------:R2:W-:Y:S04]  /*1ef50*/  STL [R1+0x59c], R9 ;  /* 0x00059c0901007387 */ /* 0x0005e80000100800 */
[----:B------:R3:W-:Y:S04]  /*1ef60*/  LDGSTS.E [R5+0x6b00], desc[UR16][R8.64], P0 ;  /* 0x06b0000008057fae */ /* 0x0007e80008121850 */
[----:B------:R-:W-:Y:S04]  /*1ef70*/  STL [R1+0x5c0], R10 ;  /* 0x0005c00a01007387 */ /* 0x000fe80000100800 */
[----:B-1----:R-:W4:Y:S01]  /*1ef80*/  LDL.LU R6, [R1+0x63c] ;  /* 0x00063c0001067983 */ /* 0x002f220000300800 */
[----:B---3--:R-:W-:-:S02]  /*1ef90*/  IMAD.MOV.U32 R8, RZ, RZ, R10 ;  /* 0x000000ffff087224 */ /* 0x008fc400078e000a */
[----:B--2---:R-:W-:Y:S01]  /*1efa0*/  IMAD.MOV.U32 R9, RZ, RZ, R150 ;  /* 0x000000ffff097224 */ /* 0x004fe200078e0096 */
[----:B------:R1:W-:Y:S04]  /*1efb0*/  STL [R1+0x5bc], R150 ;  /* 0x0005bc9601007387 */ /* 0x0003e80000100800 */
[----:B------:R2:W-:Y:S04]  /*1efc0*/  LDGSTS.E [R5+0x6f00], desc[UR16][R8.64], P0 ;  /* 0x06f0000008057fae */ /* 0x0005e80008121850 */
[----:B-1----:R-:W5:Y:S04]  /*1efd0*/  LDL.LU R150, [R1+0x744] ;  /* 0x0007440001967983 */ /* 0x002f680000300800 */
[----:B------:R-:W3:Y:S04]  /*1efe0*/  LDL R10, [R1+0x644] ;  /* 0x00064400010a7983 */ /* 0x000ee80000100800 */
[----:B------:R-:W4:Y:S04]  /*1eff0*/  LDL.LU R8, [R1+0x5dc] ;  /* 0x0005dc0001087983 */ /* 0x000f280000300800 */
[----:B------:R-:W2:Y:S01]  /*1f000*/  LDL.LU R9, [R1+0x5e0] ;  /* 0x0005e00001097983 */ /* 0x000ea20000300800 */
[----:B------:R-:W-:-:S05]  /*1f010*/  IADD3 R13, P2, R13, R2, RZ ;  /* 0x000000020d0d7210 */ /* 0x000fca0007f5e0ff */
[----:B------:R-:W-:Y:S01]  /*1f020*/  IMAD.X R151, R151, 0x1, R0, P2 ;  /* 0x0000000197977824 */ /* 0x000fe200010e0600 */
[----:B--2---:R-:W-:-:S05]  /*1f030*/  IADD3 R9, P1, R9, R2, RZ ;  /* 0x0000000209097210 */ /* 0x004fca0007f3e0ff */
[----:B----4-:R-:W-:Y:S01]  /*1f040*/  IMAD.X R8, R8, 0x1, R0, P1 ;  /* 0x0000000108087824 */ /* 0x010fe200008e0600 */
[----:B------:R1:W-:Y:S04]  /*1f050*/  STL [R1+0x5e0], R9 ;  /* 0x0005e00901007387 */ /* 0x0003e80000100800 */
[----:B------:R2:W-:Y:S01]  /*1f060*/  STL [R1+0x5dc], R8 ;  /* 0x0005dc0801007387 */ /* 0x0005e20000100800 */
[----:B-1----:R-:W-:-:S04]  /*1f070*/  LOP3.LUT R9, R9, R8, RZ, 0x3c, !PT ;  /* 0x0000000809097212 */ /* 0x002fc800078e3cff */
[----:B--2---:R-:W-:-:S04]  /*1f080*/  LOP3.LUT R8, R9, R8, RZ, 0x3c, !PT ;  /* 0x0000000809087212 */ /* 0x004fc800078e3cff */
[----:B------:R-:W-:Y:S01]  /*1f090*/  LOP3.LUT R9, R9, R8, RZ, 0x3c, !PT ;  /* 0x0000000809097212 */ /* 0x000fe200078e3cff */
[----:B------:R-:W-:Y:S04]  /*1f0a0*/  STL [R1+0x600], R13 ;  /* 0x0006000d01007387 */ /* 0x000fe80000100800 */
[----:B------:R1:W-:Y:S04]  /*1f0b0*/  LDGSTS.E [R5+0x7300], desc[UR16][R8.64], P0 ;  /* 0x0730000008057fae */ /* 0x0003e80008121850 */
[----:B------:R2:W-:Y:S01]  /*1f0c0*/  STL [R1+0x5fc], R151 ;  /* 0x0005fc9701007387 */ /* 0x0005e20000100800 */
[----:B-1----:R-:W-:-:S02]  /*1f0d0*/  IMAD.MOV.U32 R8, RZ, RZ, R13 ;  /* 0x000000ffff087224 */ /* 0x002fc400078e000d */
[----:B------:R-:W-:Y:S02]  /*1f0e0*/  IMAD.MOV.U32 R9, RZ, RZ, R151 ;  /* 0x000000ffff097224 */ /* 0x000fe400078e0097 */
[----:B--2---:R-:W5:Y:S04]  /*1f0f0*/  LDL.LU R151, [R1+0x740] ;  /* 0x0007400001977983 */ /* 0x004f680000300800 */
[----:B------:R-:W2:Y:S04]  /*1f100*/  LDL.LU R13, [R1+0x73c] ;  /* 0x00073c00010d7983 */ /* 0x000ea80000300800 */
[----:B------:R1:W-:Y:S04]  /*1f110*/  LDGSTS.E [R5+0x7700], desc[UR16][R8.64], P0 ;  /* 0x0770000008057fae */ /* 0x0003e80008121850 */
[----:B------:R-:W4:Y:S04]  /*1f120*/  LDL.LU R8, [R1+0x61c] ;  /* 0x00061c0001087983 */ /* 0x000f280000300800 */
[----:B------:R-:W1:Y:S01]  /*1f130*/  LDL.LU R9, [R1+0x620] ;  /* 0x0006200001097983 */ /* 0x000e620000300800 */
[----:B------:R-:W-:-:S05]  /*1f140*/  IADD3 R11, P2, R11, R2, RZ ;  /* 0x000000020b0b7210 */ /* 0x000fca0007f5e0ff */
[----:B------:R-:W-:Y:S01]  /*1f150*/  IMAD.X R6, R6, 0x1, R0, P2 ;  /* 0x0000000106067824 */ /* 0x000fe200010e0600 */
[----:B-1----:R-:W-:-:S04]  /*1f160*/  IADD3 R9, P1, R9, R2, RZ ;  /* 0x0000000209097210 */ /* 0x002fc80007f3e0ff */
[----:B----4-:R-:W-:Y:S01]  /*1f170*/  IADD3.X R8, R8, R0, RZ, P1, !PT ;  /* 0x0000000008087210 */ /* 0x010fe20000ffe4ff */
[----:B------:R1:W-:Y:S04]  /*1f180*/  STL [R1+0x620], R9 ;  /* 0x0006200901007387 */ /* 0x0003e80000100800 */
[----:B------:R4:W-:Y:S01]  /*1f190*/  STL [R1+0x61c], R8 ;  /* 0x00061c0801007387 */ /* 0x0009e20000100800 */
[----:B-1----:R-:W-:-:S04]  /*1f1a0*/  LOP3.LUT R9, R9, R8, RZ, 0x3c, !PT ;  /* 0x0000000809097212 */ /* 0x002fc800078e3cff */
[----:B----4-:R-:W-:-:S04]  /*1f1b0*/  LOP3.LUT R8, R9, R8, RZ, 0x3c, !PT ;  /* 0x0000000809087212 */ /* 0x010fc800078e3cff */
[----:B------:R-:W-:Y:S01]  /*1f1c0*/  LOP3.LUT R9, R9, R8, RZ, 0x3c, !PT ;  /* 0x0000000809097212 */ /* 0x000fe200078e3cff */
[----:B------:R-:W-:Y:S04]  /*1f1d0*/  STL [R1+0x640], R11 ;  /* 0x0006400b01007387 */ /* 0x000fe80000100800 */
[----:B------:R1:W-:Y:S04]  /*1f1e0*/  LDGSTS.E [R5+0x7b00], desc[UR16][R8.64], P0 ;  /* 0x07b0000008057fae */ /* 0x0003e80008121850 */
[----:B------:R4:W-:Y:S01]  /*1f1f0*/  STL [R1+0x63c], R6 ;  /* 0x00063c0601007387 */ /* 0x0009e20000100800 */
[----:B-1----:R-:W-:-:S03]  /*1f200*/  IMAD.MOV.U32 R9, RZ, RZ, R6 ;  /* 0x000000ffff097224 */ /* 0x002fc600078e0006 */
[----:B----4-:R1:W5:Y:S01]  /*1f210*/  LDL.LU R6, [R1+0x738] ;  /* 0x0007380001067983 */ /* 0x0103620000300800 */
[----:B------:R-:W-:Y:S02]  /*1f220*/  IMAD.MOV.U32 R8, RZ, RZ, R11 ;  /* 0x000000ffff087224 */ /* 0x000fe400078e000b */
[----:B--2---:R-:W-:-:S03]  /*1f230*/  VIADD R13, R13, 0x1 ;  /* 0x000000010d0d7836 */ /* 0x004fc60000000000 */
[----:B------:R1:W-:Y:S02]  /*1f240*/  LDGSTS.E [R5+0x7f00], desc[UR16][R8.64], P0 ;  /* 0x07f0000008057fae */ /* 0x0003e40008121850 */
[----:B---3--:R-:W-:Y:S02]  /*1f250*/  ISETP.NE.U32.AND P0, PT, R13, R10, PT ;  /* 0x0000000a0d00720c */ /* 0x008fe40003f05070 */
[----:B------:R-:W0:Y:S11]  /*1f260*/  LDGDEPBAR ;  /* 0x00000000000079af */ /* 0x000e360000000000 */
[----:B-1----:R-:W-:Y:S05]  /*1f270*/  @P0 BRA `(.L_x_1) ;  /* 0xffffff7400e80947 */ /* 0x002fea000383ffff */
.L_x_0:
[----:B------:R-:W2:Y:S01]  /*1f280*/  LDL.LU R9, [R1+0x648] ;  /* 0x0006480001097983 */ /* 0x000ea20000300800 */
[----:B------:R-:W-:-:S04]  /*1f290*/  DEPBAR.LE SB0, 0x0 ;  /* 0x000080000000791a */ /* 0x000fc80000000000 */
[----:B------:R-:W3:Y:S01]  /*1f2a0*/  LDL.LU R8, [R1+0x64c] ;  /* 0x00064c0001087983 */ /* 0x000ee20000300800 */
[----:B-----5:R-:W1:Y:S01]  /*1f2b0*/  S2R R10, SR_TID.X ;  /* 0x00000000000a7919 */ /* 0x020e620000002100 */
[----:B------:R-:W4:Y:S01]  /*1f2c0*/  S2R R252, SR_TID.X ;  /* 0x0000000000fc7919 */ /* 0x000f220000002100 */
[----:B------:R-:W-:Y:S01]  /*1f2d0*/  IMAD.MOV.U32 R14, RZ, RZ, R24 ;  /* 0x000000ffff0e7224 */ /* 0x000fe200078e0018 */
[----:B------:R-:W-:Y:S01]  /*1f2e0*/  ULDC UR4, c[0x0][0x22c] ;  /* 0x00008b0000047ab9 */ /* 0x000fe20000000800 */
[----:B------:R-:W-:Y:S01]  /*1f2f0*/  IMAD.MOV.U32 R15, RZ, RZ, R26 ;  /* 0x000000ffff0f7224 */ /* 0x000fe200078e001a */
[----:B------:R-:W2:Y:S01]  /*1f300*/  LDL.LU R5, [R1+0x734] ;  /* 0x0007340001057983 */ /* 0x000ea20000300800 */
[----:B------:R-:W-:Y:S01]  /*1f310*/  IMAD.MOV.U32 R11, RZ, RZ, R27 ;  /* 0x000000ffff0b7224 */ /* 0x000fe200078e001b */
[----:B------:R-:W-:Y:S01]  /*1f320*/  ULDC UR5, c[0x0][0x22c] ;  /* 0x00008b0000057ab9 */ /* 0x000fe20000000800 */
[----:B------:R-:W-:Y:S01]  /*1f330*/  IMAD.MOV.U32 R22, RZ, RZ, R41 ;  /* 0x000000ffff167224 */ /* 0x000fe200078e0029 */
[----:B------:R-:W3:Y:S01]  /*1f340*/  LDL.LU R12, [R1] ;  /* 0x00000000010c7983 */ /* 0x000ee20000300800 */
[----:B------:R-:W-:-:S02]  /*1f350*/  IMAD.MOV.U32 R23, RZ, RZ, R43 ;  /* 0x000000ffff177224 */ /* 0x000fc400078e002b */
[----:B------:R-:W-:Y:S01]  /*1f360*/  IMAD.MOV.U32 R154, RZ, RZ, R61 ;  /* 0x000000ffff9a7224 */ /* 0x000fe200078e003d */
[----:B------:R-:W3:Y:S01]  /*1f370*/  LDL.LU R13, [R1+0x8] ;  /* 0x00000800010d7983 */ /* 0x000ee20000300800 */
        /* <DEDUP_REMOVED lines=8> */
[----:B------:R-:W-:Y:S01]  /*1f400*/  IMAD.MOV.U32 R171, RZ, RZ, R79 ;  /* 0x000000ffffab7224 */ /* 0x000fe200078e004f */
[----:B------:R-:W-:Y:S01]  /*1f410*/  MOV R175, R83 ;  /* 0x0000005300af7202 */ /* 0x000fe20000000f00 */
[----:B-1----:R-:W-:Y:S02]  /*1f420*/  IMAD.SHL.U32 R2, R10, 0x10, RZ ;  /* 0x000000100a027824 */ /* 0x002fe400078e00ff */
        /* <DEDUP_REMOVED lines=12> */
[----:B------:R-:W-:Y:S01]  /*1f4f0*/  IMAD.MOV.U32 R199, RZ, RZ, R107 ;  /* 0x000000ffffc77224 */ /* 0x000fe200078e006b */
[----:B------:R-:W-:Y:S01]  /*1f500*/  MOV R202, R109 ;  /* 0x0000006d00ca7202 */ /* 0x000fe20000000f00 */
[----:B------:R-:W-:Y:S01]  /*1f510*/  IMAD.SHL.U32 R0, R10, 0x40, RZ ;  /* 0x000000400a007824 */ /* 0x000fe200078e00ff */
[----:B------:R-:W-:Y:S01]  /*1f520*/  LOP3.LUT R2, R2, 0xf0, RZ, 0xc0, !PT ;  /* 0x000000f002027812 */ /* 0x000fe200078ec0ff */
[----:B------:R-:W-:-:S02]  /*1f530*/  IMAD.SHL.U32 R3, R10, 0x8, RZ ;  /* 0x000000080a037824 */ /* 0x000fc400078e00ff */
[----:B------:R-:W-:Y:S01]  /*1f540*/  IMAD.MOV.U32 R203, RZ, RZ, R111 ;  /* 0x000000ffffcb7224 */ /* 0x000fe200078e006f */
[----:B------:R-:W-:Y:S01]  /*1f550*/  LOP3.LUT R0, R0, 0x400, RZ, 0xc0, !PT ;  /* 0x0000040000007812 */ /* 0x000fe200078ec0ff */
[----:B------:R-:W-:Y:S02]  /*1f560*/  IMAD.MOV.U32 R206, RZ, RZ, R113 ;  /* 0x000000ffffce7224 */ /* 0x000fe400078e0071 */
[----:B------:R-:W-:Y:S01]  /*1f570*/  IMAD.MOV.U32 R207, RZ, RZ, R115 ;  /* 0x000000ffffcf7224 */ /* 0x000fe200078e0073 */
[----:B------:R-:W-:Y:S01]  /*1f580*/  IADD3 R0, R0, UR12, R2 ;  /* 0x0000000c00007c10 */ /* 0x000fe2000fffe002 */
[----:B------:R-:W-:Y:S01]  /*1f590*/  IMAD.MOV.U32 R210, RZ, RZ, R117 ;  /* 0x000000ffffd27224 */ /* 0x000fe200078e0075 */
[----:B------:R-:W-:Y:S02]  /*1f5a0*/  LOP3.LUT R2, R3, 0x300, RZ, 0xc0, !PT ;  /* 0x0000030003027812 */ /* 0x000fe400078ec0ff */
        /* <DEDUP_REMOVED lines=14> */
[----:B------:R-:W-:Y:S01]  /*1f690*/  IMAD.IADD R0, R2, 0x1, R0 ;  /* 0x0000000102007824 */ /* 0x000fe200078e0200 */
[----:B------:R-:W-:Y:S01]  /*1f6a0*/  BAR.SYNC.DEFER_BLOCKING 0x0 ;  /* 0x0000000000007b1d */ /* 0x000fe20000010000 */
[----:B----4-:R-:W-:-:S04]  /*1f6b0*/  LOP3.LUT R252, R252, 0x7f, RZ, 0xc0, !PT ;  /* 0x0000007ffcfc7812 */ /* 0x010fc800078ec0ff */
[----:B------:R-:W-:Y:S01]  /*1f6c0*/  LEA R252, R252, UR12, 0x4 ;  /* 0x0000000cfcfc7c11 */ /* 0x000fe2000f8e20ff */
[----:B------:R-:W-:Y:S01]  /*1f6d0*/  IMAD.MOV.U32 R239, RZ, RZ, R147 ;  /* 0x000000ffffef7224 */ /* 0x000fe200078e0093 */
[----:B------:R-:W-:Y:S01]  /*1f6e0*/  ULDC.64 UR6, c[0x0][0x220] ;  /* 0x0000880000067ab9 */ /* 0x000fe20000000a00 */
[----:B--2---:R-:W-:-:S04]  /*1f6f0*/  ISETP.GE.AND P0, PT, R5, R9, PT ;  /* 0x000000090500720c */ /* 0x004fc80003f06270 */
[----:B---3--:R-:W-:Y:S02]  /*1f700*/  ISETP.LT.AND P5, PT, R6, R8, !P0 ;  /* 0x000000080600720c */ /* 0x008fe400047a1270 */
[----:B------:R-:W2:Y:S04]  /*1f710*/  LDL.LU R8, [R1+0x4] ;  /* 0x0000040001087983 */ /* 0x000ea80000300800 */
[----:B------:R-:W2:Y:S04]  /*1f720*/  LDL.LU R9, [R1+0xc] ;  /* 0x00000c0001097983 */ /* 0x000ea80000300800 */
[----:B------:R-:W-:Y:S01]  /*1f730*/  STSM.16.M88.4 [R0], R12 ;  /* 0x0000000c00007844 */ /* 0x000fe20000000200 */
[----:B------:R-:W-:Y:S06]  /*1f740*/  BAR.SYNC.DEFER_BLOCKING 0x0 ;  /* 0x0000000000007b1d */ /* 0x000fec0000010000 */
[----:B------:R-:W1:Y:S04]  /*1f750*/  LDS.128 R12, [R252] ;  /* 0x00000000fc0c7984 */ /* 0x000e680000000c00 */
[----:B-1----:R1:W-:Y:S04]  /*1f760*/  STL.64 [R1+0x200], R12 ;  /* 0x0002000c01007387 */ /* 0x0023e80000100a00 */
[----:B------:R3:W-:Y:S04]  /*1f770*/  STL.64 [R1+0x208], R14 ;  /* 0x0002080e01007387 */ /* 0x0007e80000100a00 */
[----:B-1----:R-:W4:Y:S04]  /*1f780*/  LDL.LU R12, [R1+0x10] ;  /* 0x00001000010c7983 */ /* 0x002f280000300800 */
[----:B------:R-:W4:Y:S01]  /*1f790*/  LDL.LU R13, [R1+0x18] ;  /* 0x00001800010d7983 */ /* 0x000f220000300800 */
[----:B------:R-:W-:Y:S01]  /*1f7a0*/  IMAD.MOV.U32 R10, RZ, RZ, R25 ;  /* 0x000000ffff0a7224 */ /* 0x000fe200078e0019 */
[----:B------:R-:W-:Y:S01]  /*1f7b0*/  BAR.SYNC.DEFER_BLOCKING 0x0 ;  /* 0x0000000000007b1d */ /* 0x000fe20000010000 */
[----:B---3--:R-:W-:Y:S01]  /*1f7c0*/  IMAD.MOV.U32 R14, RZ, RZ, R28 ;  /* 0x000000ffff0e7224 */ /* 0x008fe200078e001c */
[----:B------:R-:W-:-:S04]  /*1f7d0*/  MOV R15, R30 ;  /* 0x0000001e000f7202 */ /* 0x000fc80000000f00 */
[----:B--2---:R1:W-:Y:S02]  /*1f7e0*/  STSM.16.M88.4 [R0], R8 ;  /* 0x0000000800007844 */ /* 0x0043e40000000200 */
[----:B------:R-:W-:Y:S06]  /*1f7f0*/  BAR.SYNC.DEFER_BLOCKING 0x0 ;  /* 0x0000000000007b1d */ /* 0x000fec0000010000 */
[----:B-1----:R-:W2:Y:S04]  /*1f800*/  LDL.LU R8, [R1+0x14] ;  /* 0x0000140001087983 */ /* 0x002ea80000300800 */
[----:B------:R-:W2:Y:S04]  /*1f810*/  LDL.LU R9, [R1+0x1c] ;  /* 0x00001c0001097983 */ /* 0x000ea80000300800 */
[----:B------:R-:W1:Y:S01]  /*1f820*/  LDS.128 R16, [R252] ;  /* 0x00000000fc107984 */ /* 0x000e620000000c00 */
[----:B------:R-:W-:Y:S06]  /*1f830*/  BAR.SYNC.DEFER_BLOCKING 0x0 ;  /* 0x0000000000007b1d */ /* 0x000fec0000010000 */
[----:B----4-:R-:W-:Y:S02]  /*1f840*/  STSM.16.M88.4 [R0], R12 ;  /* 0x0000000c00007844 */ /* 0x010fe40000000200 */
[----:B------:R-:W-:Y:S06]  /*1f850*/  BAR.SYNC.DEFER_BLOCKING 0x0 ;  /* 0x0000000000007b1d */ /* 0x000fec0000010000 */
[----:B------:R-:W3:Y:S04]  /*1f860*/  LDS.128 R12, [R252] ;  /* 0x00000000fc0c7984 */ /* 0x000ee80000000c00 */
[----:B-1----:R-:W-:Y:S04]  /*1f870*/  STL.64 [R1], R16 ;  /* 0x0000001001007387 */ /* 0x002fe80000100a00 */
[----:B------:R-:W-:Y:S01]  /*1f880*/  STL.64 [R1+0x8], R18 ;  /* 0x0000081201007387 */ /* 0x000fe20000100a00 */
[----:B------:R-:W-:Y:S06]  /*1f890*/  BAR.SYNC.DEFER_BLOCKING 0x0 ;  /* 0x0000000000007b1d */ /* 0x000fec0000010000 */
[----:B---3--:R1:W-:Y:S04]  /*1f8a0*/  STL.64 [R1+0x10], R12 ;  /* 0x0000100c01007387 */ /* 0x0083e80000100a00 */
[----:B------:R-:W-:Y:S04]  /*1f8b0*/  STL.64 [R1+0x18], R14 ;  /* 0x0000180e01007387 */ /* 0x000fe80000100a00 */
[----:B-1----:R-:W3:Y:S04]  /*1f8c0*/  LDL.LU R12, [R1+0x20] ;  /* 0x00002000010c7983 */ /* 0x002ee80000300800 */
[----:B------:R-:W3:Y:S01]  /*1f8d0*/  LDL.LU R13, [R1+0x28] ;  /* 0x00002800010d7983 */ /* 0x000ee20000300800 */
[----:B------:R-:W-:-:S02]  /*1f8e0*/  IMAD.MOV.U32 R10, RZ, RZ, R29 ;  /* 0x000000ffff0a7224 */ /* 0x000fc400078e001d */
[----:B------:R-:W-:-:S05]  /*1f8f0*/  IMAD.MOV.U32 R11, RZ, RZ, R31 ;  /* 0x000000ffff0b7224 */ /* 0x000fca00078e001f */
[----:B--2---:R1:W-:Y:S01]  /*1f900*/  STSM.16.M88.4 [R0], R8 ;  /* 0x0000000800007844 */ /* 0x0043e20000000200 */
[----:B------:R-:W-:Y:S06]  /*1f910*/  BAR.SYNC.DEFER_BLOCKING 0x0 ;  /* 0x0000000000007b1d */ /* 0x000fec0000010000 */
[----:B-1----:R-:W2:Y:S04]  /*1f920*/  LDL.LU R8, [R1+0x24] ;  /* 0x0000240001087983 */ /* 0x002ea80000300800 */
[----:B------:R-:W2:Y:S04]  /*1f930*/  LDL.LU R9, [R1+0x2c] ;  /* 0x00002c0001097983 */ /* 0x000ea80000300800 */
[----:B------:R-:W1:Y:S01]  /*1f940*/  LDS.128 R248, [R252] ;  /* 0x00000000fcf87984 */ /* 0x000e620000000c00 */
[----:B------:R-:W-:-:S02]  /*1f950*/  IMAD.MOV.U32 R14, RZ, RZ, R32 ;  /* 0x000000ffff0e7224 */ /* 0x000fc400078e0020 */
[----:B------:R-:W-:Y:S01]  /*1f960*/  IMAD.MOV.U32 R15, RZ, RZ, R34 ;  /* 0x000000ffff0f7224 */ /* 0x000fe200078e0022 */
[----:B------:R-:W-:Y:S01]  /*1f970*/  BAR.SYNC.DEFER_BLOCKING 0x0 ;  /* 0x0000000000007b1d */ /* 0x000fe20000010000 */
[----:B------:R-:W-:Y:S02]  /*1f980*/  IMAD.MOV.U32 R10, RZ, RZ, R33 ;  /* 0x000000ffff0a7224 */ /* 0x000fe400078e0021 */
[----:B------:R-:W-:-:S03]  /*1f990*/  IMAD.MOV.U32 R11, RZ, RZ, R35 ;  /* 0x000000ffff0b7224 */ /* 0x000fc600078e0023 */
[----:B-1----:R-:W-:Y:S04]  /*1f9a0*/  STL [R1+0x73c], R250 ;  /* 0x00073cfa01007387 */ /* 0x002fe80000100800 */
[----:B------:R-:W-:Y:S04]  /*1f9b0*/  STL [R1+0x738], R251 ;  /* 0x000738fb01007387 */ /* 0x000fe80000100800 */
[----:B---3--:R-:W-:Y:S01]  /*1f9c0*/  STSM.16.M88.4 [R0], R12 ;  /* 0x0000000c00007844 */ /* 0x008fe20000000200 */
[----:B------:R-:W-:Y:S06]  /*1f9d0*/  BAR.SYNC.DEFER_BLOCKING 0x0 ;  /* 0x0000000000007b1d */ /* 0x000fec0000010000 */
[----:B------:R-:W1:Y:S02]  /*1f9e0*/  LDS.128 R244, [R252] ;  /* 0x00000000fcf47984 */ /* 0x000e640000000c00 */
[----:B------:R-:W-:Y:S06]  /*1f9f0*/  BAR.SYNC.DEFER_BLOCKING 0x0 ;  /* 0x0000000000007b1d */ /* 0x000fec0000010000 */
[----:B--2---:R2:W-:Y:S02]  /*1fa00*/  STSM.16.M88.4 [R0], R8 ;  /* 0x0000000800007844 */ /* 0x0045e40000000200 */
[----:B------:R-:W-:Y:S06]  /*1fa10*/  BAR.SYNC.DEFER_BLOCKING 0x0 ;  /* 0x0000000000007b1d */ /* 0x000fec0000010000 */
[----:B--2---:R-:W2:Y:S04]  /*1fa20*/  LDL.LU R8, [R1+0x30] ;  /* 0x0000300001087983 */ /* 0x004ea80000300800 */
[----:B------:R-:W2:Y:S04]  /*1fa30*/  LDL.LU R9, [R1+0x38] ;  /* 0x0000380001097983 */ /* 0x000ea80000300800 */
[----:B------:R-:W3:Y:S04]  /*1fa40*/  LDL.LU R12, [R1+0x34] ;  /* 0x00003400010c7983 */ /* 0x000ee80000300800 */
[----:B------:R-:W3:Y:S04]  /*1fa50*/  LDL.LU R13, [R1+0x3c] ;  /* 0x00003c00010d7983 */ /* 0x000ee80000300800 */
[----:B------:R-:W4:Y:S01]  /*1fa60*/  LDS.128 R16, [R252] ;  /* 0x00000000fc107984 */ /* 0x000f220000000c00 */
[----:B------:R-:W-:-:S02]  /*1fa70*/  IMAD.MOV.U32 R10, RZ, RZ, R36 ;  /* 0x000000ffff0a7224 */ /* 0x000fc400078e0024 */
[----:B------:R-:W-:Y:S01]  /*1fa80*/  IMAD.MOV.U32 R11, RZ, RZ, R38 ;  /* 0x000000ffff0b7224 */ /* 0x000fe200078e0026 */
[----:B------:R-:W-:Y:S01]  /*1fa90*/  BAR.SYNC.DEFER_BLOCKING 0x0 ;  /* 0x0000000000007b1d */ /* 0x000fe20000010000 */
[----:B------:R-:W-:Y:S01]  /*1faa0*/  MOV R14, R37 ;  /* 0x00000025000e7202 */ /* 0x000fe20000000f00 */
[----:B------:R-:W-:-:S04]  /*1fab0*/  IMAD.MOV.U32 R15, RZ, RZ, R39 ;  /* 0x000000ffff0f7224 */ /* 0x000fc800078e0027 */
[----:B--2---:R-:W-:Y:S02]  /*1fac0*/  STSM.16.M88.4 [R0], R8 ;  /* 0x0000000800007844 */ /* 0x004fe40000000200 */
[----:B------:R-:W-:Y:S06]  /*1fad0*/  BAR.SYNC.DEFER_BLOCKING 0x0 ;  /* 0x0000000000007b1d */ /* 0x000fec0000010000 */
[----:B------:R-:W2:Y:S02]  /*1fae0*/  LDS.128 R8, [R252] ;  /* 0x00000000fc087984 */ /* 0x000ea40000000c00 */
[----:B------:R-:W-:Y:S06]  /*1faf0*/  BAR.SYNC.DEFER_BLOCKING 0x0 ;  /* 0x0000000000007b1d */ /* 0x000fec0000010000 */
[----:B---3--:R3:W-:Y:S02]  /*1fb00*/  STSM.16.M88.4 [R0], R12 ;  /* 0x0000000c00007844 */ /* 0x0087e40000000200 */
[----:B------:R-:W-:Y:S06]  /*1fb10*/  BAR.SYNC.DEFER_BLOCKING 0x0 ;  /* 0x0000000000007b1d */ /* 0x000fec0000010000 */
[----:B---3--:R-:W3:Y:S04]  /*1fb20*/  LDL.LU R12, [R1+0x40] ;  /* 0x00004000010c7983 */ /* 0x008ee80000300800 */
[----:B------:R-:W3:Y:S04]  /*1fb30*/  LDL.LU R13, [R1+0x48] ;  /* 0x00004800010d7983 */ /* 0x000ee80000300800 */
[----:B------:R-:W4:Y:S04]  /*1fb40*/  LDL.LU R20, [R1+0x44] ;  /* 0x0000440001147983 */ /* 0x000f280000300800 */
[----:B------:R-:W4:Y:S04]  /*1fb50*/  LDL.LU R21, [R1+0x4c] ;  /* 0x00004c0001157983 */ /* 0x000f280000300800 */
[----:B------:R-:W2:Y:S01]  /*1fb60*/  LDS.128 R24, [R252] ;  /* 0x00000000fc187984 */ /* 0x000ea20000000c00 */
[----:B------:R-:W-:-:S02]  /*1fb70*/  IMAD.MOV.U32 R14, RZ, RZ, R40 ;  /* 0x000000ffff0e7224 */ /* 0x000fc400078e0028 */
[----:B------:R-:W-:Y:S01]  /*1fb80*/  IMAD.MOV.U32 R15, RZ, RZ, R42 ;  /* 0x000000ffff0f7224 */ /* 0x000fe200078e002a */
[----:B------:R-:W-:Y:S06]  /*1fb90*/  BAR.SYNC.DEFER_BLOCKING 0x0 ;  /* 0x0000000000007b1d */ /* 0x000fec0000010000 */
[----:B---3--:R-:W-:Y:S02]  /*1fba0*/  STSM.16.M88.4 [R0], R12 ;  /* 0x0000000c00007844 */ /* 0x008fe40000000200 */
[----:B------:R-:W-:Y:S06]  /*1fbb0*/  BAR.SYNC.DEFER_BLOCKING 0x0 ;  /* 0x0000000000007b1d */ /* 0x000fec0000010000 */
[----:B------:R-:W3:Y:S02]  /*1fbc0*/  LDS.128 R12, [R252] ;  /* 0x00000000fc0c7984 */ /* 0x000ee40000000c00 */
[----:B------:R-:W-:Y:S06]  /*1fbd0*/  BAR.SYNC.DEFER_BLOCKING 0x0 ;  /* 0x0000000000007b1d */ /* 0x000fec0000010000 */
[----:B----4-:R4:W-:Y:S02]  /*1fbe0*/  STSM.16.M88.4 [R0], R20 ;  /* 0x0000001400007844 */ /* 0x0109e40000000200 */
[----:B------:R-:W-:Y:S06]  /*1fbf0*/  BAR.SYNC.DEFER_BLOCKING 0x0 ;  /* 0x0000000000007b1d */ /* 0x000fec0000010000 */
[----:B----4-:R-:W4:Y:S04]  /*1fc00*/  LDL.LU R20, [R1+0x50] ;  /* 0x0000500001147983 */ /* 0x010f280000300800 */
[----:B------:R-:W4:Y:S04]  /*1fc10*/  LDL.LU R21, [R1+0x58] ;  /* 0x0000580001157983 */ /* 0x000f280000300800 */
[----:B------:R-:W2:Y:S04]  /*1fc20*/  LDL.LU R28, [R1+0x54] ;  /* 0x00005400011c7983 */ /* 0x000ea80000300800 */
[----:B------:R-:W2:Y:S04]  /*1fc30*/  LDL.LU R29, [R1+0x5c] ;  /* 0x00005c00011d7983 */ /* 0x000ea80000300800 */
[----:B------:R-:W3:Y:S01]  /*1fc40*/  LDS.128 R32, [R252] ;  /* 0x00000000fc207984 */ /* 0x000ee20000000c00 */
[----:B------:R-:W-:-:S02]  /*1fc50*/  IMAD.MOV.U32 R22, RZ, RZ, R44 ;  /* 0x000000ffff167224 */ /* 0x000fc400078e002c */
[----:B------:R-:W-:Y:S01]  /*1fc60*/  IMAD.MOV.U32 R23, RZ, RZ, R46 ;  /* 0x000000ffff177224 */ /* 0x000fe200078e002e */
[----:B------:R-:W-:Y:S01]  /*1fc70*/  BAR.SYNC.DEFER_BLOCKING 0x0 ;  /* 0x0000000000007b1d */ /* 0x000fe20000010000 */
[----:B------:R-:W-:Y:S01]  /*1fc80*/  IMAD.MOV.U32 R30, RZ, RZ, R45 ;  /* 0x000000ffff1e7224 */ /* 0x000fe200078e002d */
[----:B------:R-:W-:-:S04]  /*1fc90*/  MOV R31, R47 ;  /* 0x0000002f001f7202 */ /* 0x000fc80000000f00 */
[----:B----4-:R-:W-:Y:S02]  /*1fca0*/  STSM.16.M88.4 [R0], R20 ;  /* 0x0000001400007844 */ /* 0x010fe40000000200 */
[----:B------:R-:W-:Y:S06]  /*1fcb0*/  BAR.SYNC.DEFER_BLOCKING 0x0 ;  /* 0x0000000000007b1d */ /* 0x000fec0000010000 */
[----:B------:R-:W4:Y:S02]  /*1fcc0*/  LDS.128 R20, [R252] ;  /* 0x00000000fc147984 */ /* 0x000f240000000c00 */
        /* <DEDUP_REMOVED lines=11> */
[----:B------:R-:W-:Y:S02]  /*1fd80*/  IMAD.MOV.U32 R38, RZ, RZ, R49 ;  /* 0x000000ffff267224 */ /* 0x000fe400078e0031 */
[----:B------:R-:W-:-:S03]  /*1fd90*/  IMAD.MOV.U32 R39, RZ, RZ, R51 ;  /* 0x000000ffff277224 */ /* 0x000fc600078e0033 */
        /* <DEDUP_REMOVED lines=13> */
[----:B------:R-:W-:Y:S01]  /*1fe70*/  BAR.SYNC.DEFER_BLOCKING 0x0 ;  /* 0x0000000000007b1d */ /* 0x000fe20000010000 */
[----:B------:R-:W-:Y:S02]  /*1fe80*/  IMAD.MOV.U32 R46, RZ, RZ, R53 ;  /* 0x000000ffff2e7224 */ /* 0x000fe400078e0035 */
[----:B------:R-:W-:-:S03]  /*1fe90*/  IMAD.MOV.U32 R47, RZ, RZ, R55 ;  /* 0x000000ffff2f7224 */ /* 0x000fc600078e0037 */
[----:B---3--:R-:W-:Y:S02]  /*1fea0*/  STSM.16.M88.4 [R0], R36 ;  /* 0x0000002400007844 */ /* 0x008fe40000000200 */
[----:B------:R-:W-:Y:S06]  /*1feb0*/  BAR.SYNC.DEFER_BLOCKING 0x0 ;  /* 0x0000000000007b1d */ /* 0x000fec0000010000 */
[----:B------:R-:W3:Y:S02]  /*1fec0*/  LDS.128 R36, [R252] ;  /* 0x00000000fc247984 */ /* 0x000ee40000000c00 */
[----:B------:R-:W-:Y:S06]  /*1fed0*/  BAR.SYNC.DEFER_BLOCKING 0x0 ;  /* 0x0000000000007b1d */ /* 0x000fec0000010000 */
[----:B----4-:R4:W-:Y:S04]  /*1fee0*/  STSM.16.M88.4 [R0], R44 ;  /* 0x0000002c00007844 */ /* 0x0109e80000000200 */
[----:B----4-:R-:W4:Y:S04]  /*1fef0*/  LDL.LU R44, [R1+0x80] ;  /* 0x00008000012c7983 */ /* 0x010f280000300800 */
[----:B------:R-:W4:Y:S04]  /*1ff00*/  LDL.LU R45, [R1+0x88] ;  /* 0x00008800012d7983 */ /* 0x000f280000300800 */
[----:B------:R-:W2:Y:S04]  /*1ff10*/  LDL.LU R52, [R1+0x84] ;  /* 0x0000840001347983 */ /* 0x000ea80000300800 */
[----:B------:R-:W2:Y:S01]  /*1ff20*/  LDL.LU R53, [R1+0x8c] ;  /* 0x00008c0001357983 */ /* 0x000ea20000300800 */
[----:B------:R-:W-:Y:S01]  /*1ff30*/  MOV R46, R56 ;  /* 0x00000038002e7202 */ /* 0x000fe20000000f00 */
[----:B------:R-:W-:Y:S01]  /*1ff40*/  IMAD.MOV.U32 R47, RZ, RZ, R58 ;  /* 0x000000ffff2f7224 */ /* 0x000fe200078e003a */
[----:B------:R-:W-:Y:S01]  /*1ff50*/  BAR.SYNC.DEFER_BLOCKING 0x0 ;  /* 0x0000000000007b1d */ /* 0x000fe20000010000 */
[----:B------:R-:W-:-:S02]  /*1ff60*/  IMAD.MOV.U32 R54, RZ, RZ, R57 ;  /* 0x000000ffff367224 */ /* 0x000fc400078e0039 */
[----:B------:R-:W-:-:S03]  /*1ff70*/  IMAD.MOV.U32 R55, RZ, RZ, R59 ;  /* 0x000000ffff377224 */ /* 0x000fc600078e003b */
[----:B------:R-:W3:Y:S02]  /*1ff80*/  LDS.128 R56, [R252] ;  /* 0x00000000fc387984 */ /* 0x000ee40000000c00 */
[----:B------:R-:W-:Y:S06]  /*1ff90*/  BAR.SYNC.DEFER_BLOCKING 0x0 ;  /* 0x0000000000007b1d */ /* 0x000fec0000010000 */
[----:B----4-:R-:W-:Y:S02]  /*1ffa0*/  STSM.16.M88.4 [R0], R44 ;  /* 0x0000002c00007844 */ /* 0x010fe40000000200 */
[----:B------:R-:W-:Y:S06]  /*1ffb0*/  BAR.SYNC.DEFER_BLOCKING 0x0 ;  /* 0x0000000000007b1d */ /* 0x000fec0000010000 */
[----:B------:R-:W4:Y:S02]  /*1ffc0*/  LDS.128 R44, [R252] ;  /* 0x00000000fc2c7984 */ /* 0x000f240000000c00 */
[----:B------:R-:W-:Y:S06]  /*1ffd0*/  BAR.SYNC.DEFER_BLOCKING 0x0 ;  /* 0x0000000000007b1d */ /* 0x000fec0000010000 */
[----:B--2---:R2:W-:Y:S04]  /*1ffe0*/  STSM.16.M88.4 [R0], R52 ;  /* 0x0000003400007844 */ /* 0x0045e80000000200 */
[----:B--2---:R-:W2:Y:S04]  /*1fff0*/  LDL.LU R52, [R1+0x90] ;  /* 0x0000900001347983 */ /* 0x004ea80000300800 */
[----:B------:R-:W2:Y:S04]  /*20000*/  LDL.LU R53, [R1+0x98] ;  /* 0x0000980001357983 */ /* 0x000ea80000300800 */
[----:B------:R-:W3:Y:S04]  /*20010*/  LDL.LU R152, [R1+0x94] ;  /* 0x0000940001987983 */ /* 0x000ee80000300800 */
[----:B------:R-:W3:Y:S01]  /*20020*/  LDL.LU R153, [R1+0x9c] ;  /* 0x00009c0001997983 */ /* 0x000ee20000300800 */
[----:B------:R-:W-:Y:S01]  /*20030*/  BAR.SYNC.DEFER_BLOCKING 0x0 ;  /* 0x0000000000007b1d */ /* 0x000fe20000010000 */
[----:B------:R-:W-:-:S02]  /*20040*/  IMAD.MOV.U32 R54, RZ, RZ, R60 ;  /* 0x000000ffff367224 */ /* 0x000fc400078e003c */
[----:B------:R-:W-:-:S03]  /*20050*/  IMAD.MOV.U32 R55, RZ, RZ, R62 ;  /* 0x000000ffff377224 */ /* 0x000fc600078e003e */
[----:B------:R-:W4:Y:S02]  /*20060*/  LDS.128 R60, [R252] ;  /* 0x00000000fc3c7984 */ /* 0x000f240000000c00 */
[----:B------:R-:W-:Y:S06]  /*20070*/  BAR.SYNC.DEFER_BLOCKING 0x0 ;  /* 0x0000000000007b1d */ /* 0x000fec0000010000 */
[----:B--2---:R-:W-:Y:S02]  /*20080*/  STSM.16.M88.4 [R0], R52 ;  /* 0x0000003400007844 */ /* 0x004fe40000000200 */
[----:B------:R-:W-:Y:S06]  /*20090*/  BAR.SYNC.DEFER_BLOCKING 0x0 ;  /* 0x0000000000007b1d */ /* 0x000fec0000010000 */
[----:B------:R-:W2:Y:S02]  /*200a0*/  LDS.128 R52, [R252] ;  /* 0x00000000fc347984 */ /* 0x000ea40000000c00 */
[----:B------:R-:W-:Y:S06]  /*200b0*/  BAR.SYNC.DEFER_BLOCKING 0x0 ;  /* 0x0000000000007b1d */ /* 0x000fec0000010000 */
[----:B---3--:R3:W-:Y:S04]  /*200c0*/  STSM.16.M88.4 [R0], R152 ;  /* 0x0000009800007844 */ /* 0x0087e80000000200 */
[----:B---3--:R-:W3:Y:S04]  /*200d0*/  LDL.LU R152, [R1+0xa0] ;  /* 0x0000a00001987983 */ /* 0x008ee80000300800 */
[----:B------:R-:W3:Y:S04]  /*200e0*/  LDL.LU R153, [R1+0xa8] ;  /* 0x0000a80001997983 */ /* 0x000ee80000300800 */
[----:B------:R-:W4:Y:S04]  /*200f0*/  LDL.LU R156, [R1+0xa4] ;  /* 0x0000a400019c7983 */ /* 0x000f280000300800 */
[----:B------:R-:W4:Y:S01]  /*20100*/  LDL.LU R157, [R1+0xac] ;  /* 0x0000ac00019d7983 */ /* 0x000f220000300800 */
[----:B------:R-:W-:Y:S01]  /*20110*/  BAR.SYNC.DEFER_BLOCKING 0x0 ;  /* 0x0000000000007b1d */ /* 0x000fe20000010000 */
[----:B------:R-:W-:Y:S01]  /*20120*/  IMAD.MOV.U32 R154, RZ, RZ, R64 ;  /* 0x000000ffff9a7224 */ /* 0x000fe200078e0040 */
[----:B------:R-:W-:-:S04]  /*20130*/  MOV R155, R66 ;  /* 0x00000042009b7202 */ /* 0x000fc80000000f00 */
[----:B------:R-:W2:Y:S02]  /*20140*/  LDS.128 R64, [R252] ;  /* 0x00000000fc407984 */ /* 0x000ea40000000c00 */
[----:B------:R-:W-:Y:S06]  /*20150*/  BAR.SYNC.DEFER_BLOCKING 0x0 ;  /* 0x0000000000007b1d */ /* 0x000fec0000010000 */
        /* <DEDUP_REMOVED lines=38> */
[----:B------:R-:W-:-:S02]  /*203c0*/  IMAD.MOV.U32 R166, RZ, RZ, R76 ;  /* 0x000000ffffa67224 */ /* 0x000fc400078e004c */
[----:B------:R-:W-:-:S03]  /*203d0*/  IMAD.MOV.U32 R167, RZ, RZ, R78 ;  /* 0x000000ffffa77224 */ /* 0x000fc600078e004e */
        /* <DEDUP_REMOVED lines=54> */
[----:B------:R-:W-:Y:S01]  /*20740*/  MOV R182, R92 ;  /* 0x0000005c00b67202 */ /* 0x000fe20000000f00 */
[----:B------:R-:W-:-:S04]  /*20750*/  IMAD.MOV.U32 R183, RZ, RZ, R94 ;  /* 0x000000ffffb77224 */ /* 0x000fc800078e005e */
        /* <DEDUP_REMOVED lines=188> */
[----:B---3--:R3:W-:Y:S02]  /*21320*/  STSM.16.M88.4 [R0], R236 ;  /* 0x000000ec00007844 */ /* 0x0087e40000000200 */
[----:B------:R-:W-:Y:S06]  /*21330*/  BAR.SYNC.DEFER_BLOCKING 0x0 ;  /* 0x0000000000007b1d */ /* 0x000fec0000010000 */
[----:B---3--:R-:W3:Y:S04]  /*21340*/  LDL.LU R236, [R1+0x1f0] ;  /* 0x0001f00001ec7983 */ /* 0x008ee80000300800 */
[----:B------:R-:W4:Y:S04]  /*21350*/  LDL.LU R250, [R1] ;  /* 0x0000000001fa7983 */ /* 0x000f280000300800 */
[----:B------:R-:W3:Y:S04]  /*21360*/  LDL.LU R237, [R1+0x1f8] ;  /* 0x0001f80001ed7983 */ /* 0x000ee80000300800 */
[----:B------:R-:W2:Y:S01]  /*21370*/  LDS.128 R240, [R252] ;  /* 0x00000000fcf07984 */ /* 0x000ea20000000c00 */
[----:B------:R-:W-:-:S02]  /*21380*/  IMAD.MOV.U32 R238, RZ, RZ, R148 ;  /* 0x000000ffffee7224 */ /* 0x000fc400078e0094 */
[----:B------:R-:W-:Y:S01]  /*21390*/  IMAD.MOV.U32 R239, RZ, RZ, R150 ;  /* 0x000000ffffef7224 */ /* 0x000fe200078e0096 */
[----:B------:R-:W-:Y:S06]  /*213a0*/  BAR.SYNC.DEFER_BLOCKING 0x0 ;  /* 0x0000000000007b1d */ /* 0x000fec0000010000 */
[----:B---3--:R3:W-:Y:S04]  /*213b0*/  STSM.16.M88.4 [R0], R236 ;  /* 0x000000ec00007844 */ /* 0x0087e80000000200 */
[----:B---3--:R-:W3:Y:S04]  /*213c0*/  LDL.LU R236, [R1+0x1f4] ;  /* 0x0001f40001ec7983 */ /* 0x008ee80000300800 */
[----:B------:R-:W3:Y:S01]  /*213d0*/  LDL.LU R237, [R1+0x1fc] ;  /* 0x0001fc0001ed7983 */ /* 0x000ee20000300800 */
[----:B------:R-:W-:-:S02]  /*213e0*/  IMAD.MOV.U32 R238, RZ, RZ, R149 ;  /* 0x000000ffffee7224 */ /* 0x000fc400078e0095 */
[----:B------:R-:W-:Y:S01]  /*213f0*/  IMAD.MOV.U32 R239, RZ, RZ, R151 ;  /* 0x000000ffffef7224 */ /* 0x000fe200078e0097 */
[----:B------:R-:W-:Y:S06]  /*21400*/  BAR.SYNC.DEFER_BLOCKING 0x0 ;  /* 0x0000000000007b1d */ /* 0x000fec0000010000 */
[----:B------:R-:W2:Y:S04]  /*21410*/  LDL.LU R251, [R1+0x8] ;  /* 0x0000080001fb7983 */ /* 0x000ea80000300800 */
[----:B------:R-:W1:Y:S01]  /*21420*/  LDS.128 R148, [R252] ;  /* 0x00000000fc947984 */ /* 0x000e620000000c00 */
[----:B------:R-:W-:Y:S01]  /*21430*/  BAR.SYNC.DEFER_BLOCKING 0x0 ;  /* 0x0000000000007b1d */ /* 0x000fe20000010000 */
[C---:B------:R-:W-:Y:S01]  /*21440*/  IADD3 R2, R6.reuse, 0x1, RZ ;  /* 0x0000000106027810 */ /* 0x040fe20007ffe0ff */
[----:B------:R-:W-:-:S04]  /*21450*/  VIADD R3, R6, 0x2 ;  /* 0x0000000206037836 */ /* 0x000fc80000000000 */
[----:B---3--:R3:W-:Y:S04]  /*21460*/  STSM.16.M88.4 [R0], R236 ;  /* 0x000000ec00007844 */ /* 0x0087e80000000200 */
[----:B---3--:R-:W3:Y:S01]  /*21470*/  LDL.LU R0, [R1+0x200] ;  /* 0x0002000001007983 */ /* 0x008ee20000300800 */
[----:B------:R-:W-:Y:S01]  /*21480*/  BAR.SYNC.DEFER_BLOCKING 0x0 ;  /* 0x0000000000007b1d */ /* 0x000fe20000010000 */
[----:B------:R-:W-:Y:S01]  /*21490*/  ISETP.LT.AND P4, PT, R2, UR4, !P0 ;  /* 0x0000000402007c0c */ /* 0x000fe2000c781270 */
[C---:B------:R-:W-:Y:S01]  /*214a0*/  VIADD R2, R6.reuse, 0x3 ;  /* 0x0000000306027836 */ /* 0x040fe20000000000 */
[----:B------:R-:W-:Y:S01]  /*214b0*/  ISETP.LT.AND P3, PT, R3, UR5, !P0 ;  /* 0x0000000503007c0c */ /* 0x000fe2000c761270 */
[----:B------:R-:W-:Y:S02]  /*214c0*/  VIADD R3, R6, 0x4 ;  /* 0x0000000406037836 */ /* 0x000fe40000000000 */
[----:B------:R-:W-:Y:S01]  /*214d0*/  ULDC UR4, c[0x0][0x22c] ;  /* 0x00008b0000047ab9 */ /* 0x000fe20000000800 */
[----:B------:R-:W-:Y:S01]  /*214e0*/  ULDC UR5, c[0x0][0x22c] ;  /* 0x00008b0000057ab9 */ /* 0x000fe20000000800 */
[----:B------:R-:W-:Y:S01]  /*214f0*/  ISETP.LT.AND P2, PT, R2, UR4, !P0 ;  /* 0x0000000402007c0c */ /* 0x000fe2000c741270 */
[----:B------:R-:W-:Y:S01]  /*21500*/  ULDC UR4, c[0x0][0x244] ;  /* 0x0000910000047ab9 */ /* 0x000fe20000000800 */
[----:B------:R-:W-:Y:S01]  /*21510*/  ISETP.LT.AND P1, PT, R3, UR5, !P0 ;  /* 0x0000000503007c0c */ /* 0x000fe2000c721270 */
[----:B------:R-:W-:Y:S01]  /*21520*/  IMAD R3, R5, UR4, RZ ;  /* 0x0000000405037c24 */ /* 0x000fe2000f8e02ff */
[----:B------:R-:W-:Y:S01]  /*21530*/  ULDC UR5, c[0x0][0x248] ;  /* 0x0000920000057ab9 */ /* 0x000fe20000000800 */
[----:B------:R-:W2:Y:S01]  /*21540*/  LDL.LU R238, [R1+0x4] ;  /* 0x0000040001ee7983 */ /* 0x000ea20000300800 */
[----:B------:R-:W-:Y:S01]  /*21550*/  IMAD R5, R6, UR5, RZ ;  /* 0x0000000506057c24 */ /* 0x000fe2000f8e02ff */
[----:B------:R-:W-:Y:S01]  /*21560*/  ULDC UR4, c[0x0][0x22c] ;  /* 0x00008b0000047ab9 */ /* 0x000fe20000000800 */
[----:B------:R-:W-:Y:S01]  /*21570*/  LEA R2, P6, R3, UR6, 0x2 ;  /* 0x0000000603027c11 */ /* 0x000fe2000f8c10ff */
[----:B------:R-:W2:Y:S01]  /*21580*/  LDL.LU R239, [R1+0xc] ;  /* 0x00000c0001ef7983 */ /* 0x000ea20000300800 */
[----:B------:R-:W-:Y:S01]  /*21590*/  VIADD R7, R5, UR5 ;  /* 0x0000000505077c36 */ /* 0x000fe20008000000 */
[----:B------:R-:W-:Y:S01]  /*215a0*/  ULDC UR6, c[0x0][0x248] ;  /* 0x0000920000067ab9 */ /* 0x000fe20000000800 */
[----:B------:R-:W-:Y:S01]  /*215b0*/  LEA.HI.X.SX32 R3, R3, UR7, 0x2, P6 ;  /* 0x0000000703037c11 */ /* 0x000fe2000b0f16ff */
[----:B------:R-:W-:Y:S01]  /*215c0*/  ULDC UR7, c[0x0][0x22c] ;  /* 0x00008b0000077ab9 */ /* 0x000fe20000000800 */
[----:B------:R-:W-:-:S04]  /*215d0*/  LEA R4, P6, R5, R2, 0x2 ;  /* 0x0000000205047211 */ /* 0x000fc800078c10ff */
[----:B------:R-:W-:Y:S02]  /*215e0*/  LEA.HI.X.SX32 R5, R5, R3, 0x2, P6 ;  /* 0x0000000305057211 */ /* 0x000fe400030f16ff */
[----:B------:R-:W-:-:S04]  /*215f0*/  LEA R236, P6, R7, R2, 0x2 ;  /* 0x0000000207ec7211 */ /* 0x000fc800078c10ff */
[C---:B------:R-:W-:Y:S01]  /*21600*/  LEA.HI.X.SX32 R237, R7.reuse, R3, 0x2, P6 ;  /* 0x0000000307ed7211 */ /* 0x040fe200030f16ff */
[----:B---3--:R-:W-:Y:S04]  /*21610*/  @P5 STG.E desc[UR16][R4.64], R0 ;  /* 0x0000000004005986 */ /* 0x008fe8000c101910 */
[----:B----4-:R3:W-:Y:S04]  /*21620*/  @P4 STG.E desc[UR16][R236.64], R250 ;  /* 0x000000faec004986 */ /* 0x0107e8000c101910 */
[----:B---3--:R-:W3:Y:S04]  /*21630*/  LDL.LU R250, [R1+0x73c] ;  /* 0x00073c0001fa7983 */ /* 0x008ee80000300800 */
[----:B------:R-:W4:Y:S01]  /*21640*/  LDL.LU R237, [R1+0x204] ;  /* 0x0002040001ed7983 */ /* 0x000f220000300800 */
[----:B------:R-:W-:-:S02]  /*21650*/  VIADD R0, R7, UR5 ;  /* 0x0000000507007c36 */ /* 0x000fc40008000000 */
[----:B------:R-:W-:-:S03]  /*21660*/  VIADD R5, R6, 0x5 ;  /* 0x0000000506057836 */ /* 0x000fc60000000000 */
[C---:B------:R-:W-:Y:S02]  /*21670*/  LEA R4, P6, R0.reuse, R2, 0x2 ;  /* 0x0000000200047211 */ /* 0x040fe400078c10ff */
[----:B------:R-:W-:Y:S01]  /*21680*/  ISETP.LT.AND P5, PT, R5, UR4, !P0 ;  /* 0x0000000405007c0c */ /* 0x000fe2000c7a1270 */
[----:B------:R-:W-:Y:S01]  /*21690*/  ULDC UR4, c[0x0][0x22c] ;  /* 0x00008b0000047ab9 */ /* 0x000fe20000000800 */
[C---:B------:R-:W-:Y:S01]  /*216a0*/  LEA.HI.X.SX32 R5, R0.reuse, R3, 0x2, P6 ;  /* 0x0000000300057211 */ /* 0x040fe200030f16ff */
[----:B------:R-:W-:-:S04]  /*216b0*/  VIADD R0, R0, UR5 ;  /* 0x0000000500007c36 */ /* 0x000fc80008000000 */
[----:B----4-:R4:W-:Y:S01]  /*216c0*/  @P3 STG.E desc[UR16][R4.64], R237 ;  /* 0x000000ed04003986 */ /* 0x0109e2000c101910 */
[----:B------:R-:W-:-:S04]  /*216d0*/  LEA R236, P3, R0, R2, 0x2 ;  /* 0x0000000200ec7211 */ /* 0x000fc800078610ff */
[----:B----4-:R-:W-:-:S05]  /*216e0*/  LEA.HI.X.SX32 R237, R0, R3, 0x2, P3 ;  /* 0x0000000300ed7211 */ /* 0x010fca00018f16ff */
[----:B--2---:R2:W-:Y:S04]  /*216f0*/  @P2 STG.E desc[UR16][R236.64], R238 ;  /* 0x000000eeec002986 */ /* 0x0045e8000c101910 */
[----:B--2---:R-:W2:Y:S01]  /*21700*/  LDL.LU R237, [R1+0x208] ;  /* 0x0002080001ed7983 */ /* 0x004ea20000300800 */
[C---:B------:R-:W-:Y:S01]  /*21710*/  IADD3 R7, R6.reuse, 0x6, RZ ;  /* 0x0000000606077810 */ /* 0x040fe20007ffe0ff */
[----:B------:R-:W-:Y:S02]  /*21720*/  VIADD R4, R6, 0x7 ;  /* 0x0000000706047836 */ /* 0x000fe40000000000 */
[----:B------:R-:W-:Y:S01]  /*21730*/  VIADD R5, R0, UR5 ;  /* 0x0000000500057c36 */ /* 0x000fe20008000000 */
[----:B------:R-:W-:Y:S01]  /*21740*/  ISETP.LT.AND P4, PT, R7, UR4, !P0 ;  /* 0x0000000407007c0c */ /* 0x000fe2000c781270 */
[----:B------:R-:W-:Y:S01]  /*21750*/  ULDC UR4, c[0x0][0x22c] ;  /* 0x00008b0000047ab9 */ /* 0x000fe20000000800 */
[----:B------:R-:W-:Y:S01]  /*21760*/  VIADD R0, R6, 0x8 ;  /* 0x0000000806007836 */ /* 0x000fe20000000000 */
[----:B------:R-:W-:Y:S01]  /*21770*/  ISETP.LT.AND P3, PT, R4, UR4, !P0 ;  /* 0x0000000404007c0c */ /* 0x000fe2000c761270 */
[----:B------:R-:W-:Y:S01]  /*21780*/  ULDC UR4, c[0x0][0x22c] ;  /* 0x00008b0000047ab9 */ /* 0x000fe20000000800 */
[----:B------:R-:W-:-:S02]  /*21790*/  LEA R4, P6, R5, R2, 0x2 ;  /* 0x0000000205047211 */ /* 0x000fc400078c10ff */
[----:B------:R-:W-:Y:S01]  /*217a0*/  ISETP.LT.AND P2, PT, R0, UR4, !P0 ;  /* 0x0000000400007c0c */ /* 0x000fe2000c741270 */
[C---:B------:R-:W-:Y:S01]  /*217b0*/  VIADD R0, R5.reuse, UR5 ;  /* 0x0000000505007c36 */ /* 0x040fe20008000000 */
[----:B------:R-:W-:Y:S01]  /*217c0*/  LEA.HI.X.SX32 R5, R5, R3, 0x2, P6 ;  /* 0x0000000305057211 */ /* 0x000fe200030f16ff */
[----:B------:R-:W-:Y:S01]  /*217d0*/  VIADD R7, R6, 0x9 ;  /* 0x0000000906077836 */ /* 0x000fe20000000000 */
[----:B------:R-:W-:Y:S01]  /*217e0*/  ULDC UR4, c[0x0][0x22c] ;  /* 0x00008b0000047ab9 */ /* 0x000fe20000000800 */
[C---:B------:R-:W-:Y:S01]  /*217f0*/  VIADD R238, R0.reuse, UR5 ;  /* 0x0000000500ee7c36 */ /* 0x040fe20008000000 */
[----:B------:R-:W-:Y:S01]  /*21800*/  LEA R236, P6, R0, R2, 0x2 ;  /* 0x0000000200ec7211 */ /* 0x000fe200078c10ff */
[----:B--2---:R2:W-:Y:S01]  /*21810*/  @P1 STG.E desc[UR16][R4.64], R237 ;  /* 0x000000ed04001986 */ /* 0x0045e2000c101910 */
[----:B------:R-:W-:Y:S01]  /*21820*/  ISETP.LT.AND P1, PT, R7, UR4, !P0 ;  /* 0x0000000407007c0c */ /* 0x000fe2000c721270 */
[----:B------:R-:W-:Y:S01]  /*21830*/  ULDC UR4, c[0x0][0x22c] ;  /* 0x00008b0000047ab9 */ /* 0x000fe20000000800 */
[----:B------:R-:W-:-:S02]  /*21840*/  IADD3 R7, R238, UR5, RZ ;  /* 0x00000005ee077c10 */ /* 0x000fc4000fffe0ff */
[----:B--2---:R-:W-:Y:S02]  /*21850*/  LEA.HI.X.SX32 R237, R0, R3, 0x2, P6 ;  /* 0x0000000300ed7211 */ /* 0x004fe400030f16ff */
[----:B------:R-:W-:-:S04]  /*21860*/  LEA R4, P6, R238, R2, 0x2 ;  /* 0x00000002ee047211 */ /* 0x000fc800078c10ff */
[-C--:B------:R-:W-:Y:S02]  /*21870*/  LEA.HI.X.SX32 R5, R238, R3.reuse, 0x2, P6 ;  /* 0x00000003ee057211 */ /* 0x080fe400030f16ff */
[----:B------:R-:W2:Y:S04]  /*21880*/  LDL.LU R238, [R1+0x20c] ;  /* 0x00020c0001ee7983 */ /* 0x000ea80000300800 */
[----:B------:R4:W-:Y:S02]  /*21890*/  @P5 STG.E desc[UR16][R236.64], R251 ;  /* 0x000000fbec005986 */ /* 0x0009e4000c101910 */
[C---:B----4-:R-:W-:Y:S02]  /*218a0*/  LEA R236, P6, R7.reuse, R2, 0x2 ;  /* 0x0000000207ec7211 */ /* 0x050fe400078c10ff */
[----:B------:R-:W4:Y:S02]  /*218b0*/  LDL.LU R251, [R1+0x738] ;  /* 0x0007380001fb7983 */ /* 0x000f240000300800 */
[----:B------:R-:W-:-:S02]  /*218c0*/  LEA.HI.X.SX32 R237, R7, R3, 0x2, P6 ;  /* 0x0000000307ed7211 */ /* 0x000fc400030f16ff */
[----:B--2---:R2:W-:Y:S04]  /*218d0*/  @P4 STG.E desc[UR16][R4.64], R238 ;  /* 0x000000ee04004986 */ /* 0x0045e8000c101910 */
[----:B------:R1:W-:Y:S04]  /*218e0*/  @P3 STG.E desc[UR16][R236.64], R239 ;  /* 0x000000efec003986 */ /* 0x0003e8000c101910 */
[----:B--2---:R-:W2:Y:S04]  /*218f0*/  LDL.LU R238, [R1+0x14] ;  /* 0x0000140001ee7983 */ /* 0x004ea80000300800 */
[----:B-1----:R-:W3:Y:S01]  /*21900*/  LDL.LU R237, [R1+0x10] ;  /* 0x0000100001ed7983 */ /* 0x002ee20000300800 */
[----:B------:R-:W-:-:S02]  /*21910*/  VIADD R0, R6, 0xa ;  /* 0x0000000a06007836 */ /* 0x000fc40000000000 */
[----:B------:R-:W-:Y:S01]  /*21920*/  VIADD R5, R6, 0xb ;  /* 0x0000000b06057836 */ /* 0x000fe20000000000 */
[----:B------:R-:W4:Y:S02]  /*21930*/  LDL.LU R239, [R1+0x1c] ;  /* 0x00001c0001ef7983 */ /* 0x000f240000300800 */
[----:B------:R-:W-:Y:S01]  /*21940*/  ISETP.LT.AND P5, PT, R0, UR4, !P0 ;  /* 0x0000000400007c0c */ /* 0x000fe2000c7a1270 */
[----:B------:R-:W-:Y:S01]  /*21950*/  VIADD R0, R7, UR5 ;  /* 0x0000000507007c36 */ /* 0x000fe20008000000 */
[----:B------:R-:W-:-:S04]  /*21960*/  ULDC UR4, c[0x0][0x22c] ;  /* 0x00008b0000047ab9 */ /* 0x000fc80000000800 */
[----:B------:R-:W-:Y:S02]  /*21970*/  LEA R4, P6, R0, R2, 0x2 ;  /* 0x0000000200047211 */ /* 0x000fe400078c10ff */
[----:B------:R-:W-:Y:S01]  /*21980*/  ISETP.LT.AND P4, PT, R5, UR4, !P0 ;  /* 0x0000000405007c0c */ /* 0x000fe2000c781270 */
[----:B------:R-:W-:Y:S01]  /*21990*/  VIADD R7, R6, 0xc ;  /* 0x0000000c06077836 */ /* 0x000fe20000000000 */
[C---:B------:R-:W-:Y:S01]  /*219a0*/  LEA.HI.X.SX32 R5, R0.reuse, R3, 0x2, P6 ;  /* 0x0000000300057211 */ /* 0x040fe200030f16ff */
[----:B------:R-:W-:Y:S01]  /*219b0*/  VIADD R0, R0, UR5 ;  /* 0x0000000500007c36 */ /* 0x000fe20008000000 */
[----:B------:R-:W-:-:S03]  /*219c0*/  ULDC UR4, c[0x0][0x22c] ;  /* 0x00008b0000047ab9 */ /* 0x000fc60000000800 */
[----:B---3--:R1:W-:Y:S01]  /*219d0*/  @P2 STG.E desc[UR16][R4.64], R237 ;  /* 0x000000ed04002986 */ /* 0x0083e2000c101910 */
[----:B------:R-:W-:-:S04]  /*219e0*/  LEA R236, P2, R0, R2, 0x2 ;  /* 0x0000000200ec7211 */ /* 0x000fc800078410ff */
[----:B-1----:R-:W-:-:S05]  /*219f0*/  LEA.HI.X.SX32 R237, R0, R3, 0x2, P2 ;  /* 0x0000000300ed7211 */ /* 0x002fca00010f16ff */
[----:B------:R1:W-:Y:S04]  /*21a00*/  @P1 STG.E desc[UR16][R236.64], R248 ;  /* 0x000000f8ec001986 */ /* 0x0003e8000c101910 */
[----:B-1----:R-:W3:Y:S01]  /*21a10*/  LDL.LU R248, [R1+0x18] ;  /* 0x0000180001f87983 */ /* 0x002ee20000300800 */
[----:B------:R-:W-:Y:S01]  /*21a20*/  ISETP.LT.AND P3, PT, R7, UR4, !P0 ;  /* 0x0000000407007c0c */ /* 0x000fe2000c761270 */
[----:B------:R-:W-:Y:S01]  /*21a30*/  VIADD R5, R0, UR5 ;  /* 0x0000000500057c36 */ /* 0x000fe20008000000 */
[----:B------:R-:W-:Y:S01]  /*21a40*/  ULDC UR4, c[0x0][0x22c] ;  /* 0x00008b0000047ab9 */ /* 0x000fe20000000800 */
[----:B------:R-:W-:-:S03]  /*21a50*/  VIADD R7, R6, 0xd ;  /* 0x0000000d06077836 */ /* 0x000fc60000000000 */
[-C--:B------:R-:W-:Y:S01]  /*21a60*/  LEA R4, P6, R5, R2.reuse, 0x2 ;  /* 0x0000000205047211 */ /* 0x080fe200078c10ff */
[C---:B------:R-:W-:Y:S01]  /*21a70*/  VIADD R0, R6.reuse, 0xe ;  /* 0x0000000e06007836 */ /* 0x040fe20000000000 */
[----:B------:R-:W-:Y:S01]  /*21a80*/  ISETP.LT.AND P2, PT, R7, UR4, !P0 ;  /* 0x0000000407007c0c */ /* 0x000fe2000c741270 */
[C---:B------:R-:W-:Y:S01]  /*21a90*/  VIADD R7, R5.reuse, UR5 ;  /* 0x0000000505077c36 */ /* 0x040fe20008000000 */
[-C--:B------:R-:W-:Y:S01]  /*21aa0*/  LEA.HI.X.SX32 R5, R5, R3.reuse, 0x2, P6 ;  /* 0x0000000305057211 */ /* 0x080fe200030f16ff */
[----:B------:R-:W-:Y:S01]  /*21ab0*/  ULDC UR4, c[0x0][0x22c] ;  /* 0x00008b0000047ab9 */ /* 0x000fe20000000800 */
[----:B------:R-:W-:Y:S02]  /*21ac0*/  IADD3 R237, R6, 0xf, RZ ;  /* 0x0000000f06ed7810 */ /* 0x000fe40007ffe0ff */
[----:B------:R-:W-:Y:S01]  /*21ad0*/  ISETP.LT.AND P1, PT, R0, UR4, !P0 ;  /* 0x0000000400007c0c */ /* 0x000fe2000c721270 */
[----:B------:R-:W-:Y:S01]  /*21ae0*/  ULDC UR4, c[0x0][0x22c] ;  /* 0x00008b0000047ab9 */ /* 0x000fe20000000800 */
[C---:B------:R-:W-:Y:S01]  /*21af0*/  LEA R236, P6, R7.reuse, R2, 0x2 ;  /* 0x0000000207ec7211 */ /* 0x040fe200078c10ff */
[----:B------:R-:W-:Y:S01]  /*21b00*/  VIADD R0, R7, UR5 ;  /* 0x0000000507007c36 */ /* 0x000fe20008000000 */
[----:B--2---:R1:W-:Y:S01]  /*21b10*/  @P5 STG.E desc[UR16][R4.64], R238 ;  /* 0x000000ee04005986 */ /* 0x0043e2000c101910 */
[----:B------:R-:W-:Y:S01]  /*21b20*/  ISETP.LT.AND P5, PT, R237, UR4, !P0 ;  /* 0x00000004ed007c0c */ /* 0x000fe2000c7a1270 */
[----:B------:R-:W-:Y:S01]  /*21b30*/  ULDC UR4, c[0x0][0x22c] ;  /* 0x00008b0000047ab9 */ /* 0x000fe20000000800 */
[----:B------:R-:W-:Y:S01]  /*21b40*/  LEA.HI.X.SX32 R237, R7, R3, 0x2, P6 ;  /* 0x0000000307ed7211 */ /* 0x000fe200030f16ff */
[----:B------:R-:W-:-:S04]  /*21b50*/  VIADD R7, R0, UR5 ;  /* 0x0000000500077c36 */ /* 0x000fc80008000000 */
[----:B------:R2:W-:Y:S01]  /*21b60*/  @P4 STG.E desc[UR16][R236.64], R249 ;  /* 0x000000f9ec004986 */ /* 0x0005e2000c101910 */
[----:B-1----:R-:W-:Y:S01]  /*21b70*/  VIADD R238, R6, 0x10 ;  /* 0x0000001006ee7836 */ /* 0x002fe20000000000 */
[----:B------:R-:W-:-:S04]  /*21b80*/  LEA R4, P6, R0, R2, 0x2 ;  /* 0x0000000200047211 */ /* 0x000fc800078c10ff */
[-C--:B------:R-:W-:Y:S02]  /*21b90*/  LEA.HI.X.SX32 R5, R0, R3.reuse, 0x2, P6 ;  /* 0x0000000300057211 */ /* 0x080fe400030f16ff */
[----:B------:R-:W-:Y:S01]  /*21ba0*/  ISETP.LT.AND P4, PT, R238, UR4, !P0 ;  /* 0x00000004ee007c0c */ /* 0x000fe2000c781270 */
[C---:B------:R-:W-:Y:S01]  /*21bb0*/  VIADD R238, R7.reuse, UR5 ;  /* 0x0000000507ee7c36 */ /* 0x040fe20008000000 */
[CC--:B--2---:R-:W-:Y:S01]  /*21bc0*/  LEA R236, P6, R7.reuse, R2.reuse, 0x2 ;  /* 0x0000000207ec7211 */ /* 0x0c4fe200078c10ff */
[----:B------:R-:W-:Y:S01]  /*21bd0*/  VIADD R0, R6, 0x11 ;  /* 0x0000001106007836 */ /* 0x000fe20000000000 */
[----:B------:R-:W-:Y:S02]  /*21be0*/  ULDC UR4, c[0x0][0x22c] ;  /* 0x00008b0000047ab9 */ /* 0x000fe40000000800 */
[----:B------:R-:W-:Y:S01]  /*21bf0*/  LEA.HI.X.SX32 R237, R7, R3, 0x2, P6 ;  /* 0x0000000307ed7211 */ /* 0x000fe200030f16ff */
[----:B---3--:R1:W-:Y:S01]  /*21c00*/  @P3 STG.E desc[UR16][R4.64], R248 ;  /* 0x000000f804003986 */ /* 0x0083e2000c101910 */
[----:B------:R-:W-:Y:S01]  /*21c10*/  ISETP.LT.AND P3, PT, R0, UR4, !P0 ;  /* 0x0000000400007c0c */ /* 0x000fe2000c761270 */
[----:B------:R-:W-:Y:S01]  /*21c20*/  VIADD R0, R6, 0x12 ;  /* 0x0000001206007836 */ /* 0x000fe20000000000 */
[----:B------:R-:W-:Y:S01]  /*21c30*/  ULDC UR4, c[0x0][0x22c] ;  /* 0x00008b0000047ab9 */ /* 0x000fe20000000800 */
[----:B------:R-:W-:Y:S01]  /*21c40*/  @P2 STG.E desc[UR16][R236.64], R250 ;  /* 0x000000faec002986 */ /* 0x000fe2000c101910 */
[----:B-1----:R-:W-:-:S04]  /*21c50*/  LEA R4, P6, R238, R2, 0x2 ;  /* 0x00000002ee047211 */ /* 0x002fc800078c10ff */
[CC--:B------:R-:W-:Y:S01]  /*21c60*/  LEA.HI.X.SX32 R5, R238.reuse, R3.reuse, 0x2, P6 ;  /* 0x00000003ee057211 */ /* 0x0c0fe200030f16ff */
[----:B------:R-:W-:Y:S01]  /*21c70*/  VIADD R238, R238, UR5 ;  /* 0x00000005eeee7c36 */ /* 0x000fe20008000000 */
[----:B------:R-:W-:Y:S01]  /*21c80*/  ISETP.LT.AND P2, PT, R0, UR4, !P0 ;  /* 0x0000000400007c0c */ /* 0x000fe2000c741270 */
[----:B------:R-:W-:Y:S02]  /*21c90*/  ULDC UR4, c[0x0][0x22c] ;  /* 0x00008b0000047ab9 */ /* 0x000fe40000000800 */
[----:B----4-:R1:W-:Y:S01]  /*21ca0*/  @P1 STG.E desc[UR16][R4.64], R239 ;  /* 0x000000ef04001986 */ /* 0x0103e2000c101910 */
[-C--:B------:R-:W-:Y:S02]  /*21cb0*/  LEA R248, P1, R238, R2.reuse, 0x2 ;  /* 0x00000002eef87211 */ /* 0x080fe400078210ff */
[----:B------:R-:W-:Y:S01]  /*21cc0*/  IADD3 R0, R6, 0x13, RZ ;  /* 0x0000001306007810 */ /* 0x000fe20007ffe0ff */
[C---:B------:R-:W-:Y:S01]  /*21cd0*/  VIADD R7, R238.reuse, UR5 ;  /* 0x00000005ee077c36 */ /* 0x040fe20008000000 */
[-C--:B------:R-:W-:Y:S01]  /*21ce0*/  LEA.HI.X.SX32 R249, R238, R3.reuse, 0x2, P1 ;  /* 0x00000003eef97211 */ /* 0x080fe200008f16ff */
[----:B------:R-:W-:Y:S01]  /*21cf0*/  ULDC UR5, c[0x0][0x22c] ;  /* 0x00008b0000057ab9 */ /* 0x000fe20000000800 */
[----:B------:R-:W-:Y:S01]  /*21d00*/  ISETP.LT.AND P1, PT, R0, UR4, !P0 ;  /* 0x0000000400007c0c */ /* 0x000fe2000c721270 */
[----:B------:R-:W-:Y:S01]  /*21d10*/  VIADD R0, R6, 0x14 ;  /* 0x0000001406007836 */ /* 0x000fe20000000000 */
[C---:B------:R-:W-:Y:S01]  /*21d20*/  LEA R238, P6, R7.reuse, R2, 0x2 ;  /* 0x0000000207ee7211 */ /* 0x040fe200078c10ff */
[----:B------:R-:W-:Y:S01]  /*21d30*/  ULDC UR4, c[0x0][0x22c] ;  /* 0x00008b0000047ab9 */ /* 0x000fe20000000800 */
[----:B------:R-:W-:Y:S02]  /*21d40*/  @P5 STG.E desc[UR16][R248.64], R251 ;  /* 0x000000fbf8005986 */ /* 0x000fe4000c101910 */
[----:B------:R-:W-:Y:S01]  /*21d50*/  ISETP.LT.AND P5, PT, R0, UR4, !P0 ;  /* 0x0000000400007c0c */ /* 0x000fe2000c7a1270 */
[----:B------:R-:W-:Y:S01]  /*21d60*/  ULDC UR4, c[0x0][0x248] ;  /* 0x0000920000047ab9 */ /* 0x000fe20000000800 */
[C---:B-1----:R-:W-:Y:S01]  /*21d70*/  LEA.HI.X.SX32 R239, R7.reuse, R3, 0x2, P6 ;  /* 0x0000000307ef7211 */ /* 0x042fe200030f16ff */
[----:B------:R-:W-:Y:S01]  /*21d80*/  VIADD R7, R7, UR4 ;  /* 0x0000000407077c36 */ /* 0x000fe20008000000 */
[----:B------:R-:W-:Y:S01]  /*21d90*/  ULDC UR4, c[0x0][0x248] ;  /* 0x0000920000047ab9 */ /* 0x000fe20000000800 */
[----:B------:R-:W-:-:S02]  /*21da0*/  VIADD R0, R6, 0x15 ;  /* 0x0000001506007836 */ /* 0x000fc40000000000 */
[C---:B------:R-:W-:Y:S01]  /*21db0*/  VIADD R5, R7.reuse, UR4 ;  /* 0x0000000407057c36 */ /* 0x040fe20008000000 */
[CC--:B------:R-:W-:Y:S01]  /*21dc0*/  LEA R236, P6, R7.reuse, R2.reuse, 0x2 ;  /* 0x0000000207ec7211 */ /* 0x0c0fe200078c10ff */
[----:B------:R-:W-:Y:S01]  /*21dd0*/  ULDC UR4, c[0x0][0x248] ;  /* 0x0000920000047ab9 */ /* 0x000fe20000000800 */
[----:B------:R1:W-:Y:S02]  /*21de0*/  @P4 STG.E desc[UR16][R238.64], R244 ;  /* 0x000000f4ee004986 */ /* 0x0003e4000c101910 */
[-C--:B------:R-:W-:Y:S01]  /*21df0*/  LEA.HI.X.SX32 R237, R7, R3.reuse, 0x2, P6 ;  /* 0x0000000307ed7211 */ /* 0x080fe200030f16ff */
[C---:B------:R-:W-:Y:S01]  /*21e00*/  VIADD R7, R5.reuse, UR4 ;  /* 0x0000000405077c36 */ /* 0x040fe20008000000 */
[CC--:B------:R-:W-:Y:S01]  /*21e10*/  LEA R4, P6, R5.reuse, R2.reuse, 0x2 ;  /* 0x0000000205047211 */ /* 0x0c0fe200078c10ff */
[----:B------:R-:W-:Y:S01]  /*21e20*/  ULDC UR4, c[0x0][0x248] ;  /* 0x0000920000047ab9 */ /* 0x000fe20000000800 */
[----:B------:R-:W-:Y:S01]  /*21e30*/  ISETP.LT.AND P4, PT, R0, UR5, !P0 ;  /* 0x0000000500007c0c */ /* 0x000fe2000c781270 */
[----:B------:R-:W-:Y:S01]  /*21e40*/  VIADD R0, R6, 0x16 ;  /* 0x0000001606007836 */ /* 0x000fe20000000000 */
[----:B------:R-:W-:Y:S01]  /*21e50*/  LEA.HI.X.SX32 R5, R5, R3, 0x2, P6 ;  /* 0x0000000305057211 */ /* 0x000fe200030f16ff */
[----:B------:R-:W-:Y:S01]  /*21e60*/  ULDC UR5, c[0x0][0x22c] ;  /* 0x00008b0000057ab9 */ /* 0x000fe20000000800 */
[----:B------:R2:W-:Y:S01]  /*21e70*/  @P3 STG.E desc[UR16][R236.64], R16 ;  /* 0x00000010ec003986 */ /* 0x0005e2000c101910 */
[----:B-1----:R-:W-:-:S02]  /*21e80*/  LEA R238, P6, R7, R2, 0x2 ;  /* 0x0000000207ee7211 */ /* 0x002fc400078c10ff */
[----:B------:R-:W-:Y:S01]  /*21e90*/  ISETP.LT.AND P3, PT, R0, UR5, !P0 ;  /* 0x0000000500007c0c */ /* 0x000fe2000c761270 */
[----:B------:R-:W-:Y:S01]  /*21ea0*/  VIADD R0, R6, 0x17 ;  /* 0x0000001706007836 */ /* 0x000fe20000000000 */
[CC--:B------:R-:W-:Y:S01]  /*21eb0*/  LEA.HI.X.SX32 R239, R7.reuse, R3.reuse, 0x2, P6 ;  /* 0x0000000307ef7211 */ /* 0x0c0fe200030f16ff */
[----:B------:R-:W-:Y:S01]  /*21ec0*/  VIADD R7, R7, UR4 ;  /* 0x0000000407077c36 */ /* 0x000fe20008000000 */
[----:B------:R-:W-:Y:S01]  /*21ed0*/  ULDC UR5, c[0x0][0x22c] ;  /* 0x00008b0000057ab9 */ /* 0x000fe20000000800 */
[----:B------:R1:W-:Y:S01]  /*21ee0*/  @P2 STG.E desc[UR16][R4.64], R245 ;  /* 0x000000f504002986 */ /* 0x0003e2000c101910 */
[----:B------:R-:W-:Y:S01]  /*21ef0*/  ISETP.LT.AND P2, PT, R0, UR5, !P0 ;  /* 0x0000000500007c0c */ /* 0x000fe2000c741270 */
[----:B------:R-:W-:Y:S01]  /*21f00*/  ULDC UR4, c[0x0][0x248] ;  /* 0x0000920000047ab9 */ /* 0x000fe20000000800 */
[----:B------:R-:W-:Y:S01]  /*21f10*/  VIADD R0, R6, 0x18 ;  /* 0x0000001806007836 */ /* 0x000fe20000000000 */
[----:B------:R3:W-:Y:S01]  /*21f20*/  @P1 STG.E desc[UR16][R238.64], R17 ;  /* 0x00000011ee001986 */ /* 0x0007e2000c101910 */
[C---:B--2---:R-:W-:Y:S01]  /*21f30*/  LEA R236, P1, R7.reuse, R2, 0x2 ;  /* 0x0000000207ec7211 */ /* 0x044fe200078210ff */
[----:B------:R-:W-:Y:S01]  /*21f40*/  ULDC UR5, c[0x0][0x22c] ;  /* 0x00008b0000057ab9 */ /* 0x000fe20000000800 */
[C---:B------:R-:W-:Y:S01]  /*21f50*/  IADD3 R16, R7.reuse, UR4, RZ ;  /* 0x0000000407107c10 */ /* 0x040fe2000fffe0ff */
[----:B------:R-:W-:Y:S01]  /*21f60*/  ULDC UR4, c[0x0][0x22c] ;  /* 0x00008b0000047ab9 */ /* 0x000fe20000000800 */
[----:B------:R-:W-:-:S02]  /*21f70*/  LEA.HI.X.SX32 R237, R7, R3, 0x2, P1 ;  /* 0x0000000307ed7211 */ /* 0x000fc400008f16ff */
[----:B------:R-:W-:Y:S01]  /*21f80*/  ISETP.LT.AND P1, PT, R0, UR4, !P0 ;  /* 0x0000000400007c0c */ /* 0x000fe2000c721270 */
[----:B------:R-:W-:Y:S01]  /*21f90*/  VIADD R0, R6, 0x19 ;  /* 0x0000001906007836 */ /* 0x000fe20000000000 */
[----:B------:R-:W-:Y:S01]  /*21fa0*/  LEA R244, P6, R16, R2, 0x2 ;  /* 0x0000000210f47211 */ /* 0x000fe200078c10ff */
        /* <DEDUP_REMOVED lines=12> */
[-C--:B------:R-:W-:Y:S02]  /*22070*/  LEA.HI.X.SX32 R5, R16, R3.reuse, 0x2, P6 ;  /* 0x0000000310057211 */ /* 0x080fe400030f16ff */
[C---:B------:R-:W-:Y:S02]  /*22080*/  LEA R16, P6, R7.reuse, R2, 0x2 ;  /* 0x0000000207107211 */ /* 0x040fe400078c10ff */
[----:B------:R-:W-:Y:S01]  /*22090*/  ISETP.LT.AND P4, PT, R0, UR5, !P0 ;  /* 0x0000000500007c0c */ /* 0x000fe2000c781270 */
[----:B------:R-:W-:Y:S01]  /*220a0*/  VIADD R0, R6, 0x1b ;  /* 0x0000001b06007836 */ /* 0x000fe20000000000 */
[C---:B---3--:R-:W-:Y:S01]  /*220b0*/  LEA.HI.X.SX32 R17, R7.reuse, R3, 0x2, P6 ;  /* 0x0000000307117211 */ /* 0x048fe200030f16ff */
[----:B------:R-:W-:Y:S01]  /*220c0*/  ULDC UR5, c[0x0][0x22c] ;  /* 0x00008b0000057ab9 */ /* 0x000fe20000000800 */
[----:B-1----:R-:W-:Y:S01]  /*220d0*/  VIADD R18, R7, UR4 ;  /* 0x0000000407127c36 */ /* 0x002fe20008000000 */
[----:B------:R1:W-:Y:S01]  /*220e0*/  @P3 STG.E desc[UR16][R4.64], R247 ;  /* 0x000000f704003986 */ /* 0x0003e2000c101910 */
[----:B------:R-:W-:Y:S01]  /*220f0*/  ISETP.LT.AND P3, PT, R0, UR5, !P0 ;  /* 0x0000000500007c0c */ /* 0x000fe2000c761270 */
[----:B------:R-:W-:-:S02]  /*22100*/  ULDC UR4, c[0x0][0x248] ;  /* 0x0000920000047ab9 */ /* 0x000fc40000000800 */
[-C--:B------:R-:W-:Y:S01]  /*22110*/  LEA R236, P6, R18, R2.reuse, 0x2 ;  /* 0x0000000212ec7211 */ /* 0x080fe200078c10ff */
[----:B------:R-:W-:Y:S01]  /*22120*/  VIADD R0, R6, 0x1c ;  /* 0x0000001c06007836 */ /* 0x000fe20000000000 */
[----:B------:R-:W-:Y:S02]  /*22130*/  ULDC UR5, c[0x0][0x22c] ;  /* 0x00008b0000057ab9 */ /* 0x000fe40000000800 */
[CC--:B------:R-:W-:Y:S02]  /*22140*/  LEA.HI.X.SX32 R237, R18.reuse, R3.reuse, 0x2, P6 ;  /* 0x0000000312ed7211 */ /* 0x0c0fe400030f16ff */
[----:B------:R-:W-:Y:S01]  /*22150*/  IADD3 R18, R18, UR4, RZ ;  /* 0x0000000412127c10 */ /* 0x000fe2000fffe0ff */
[----:B------:R2:W-:Y:S01]  /*22160*/  @P2 STG.E desc[UR16][R16.64], R19 ;  /* 0x0000001310002986 */ /* 0x0005e2000c101910 */
[----:B------:R-:W-:Y:S01]  /*22170*/  ISETP.LT.AND P2, PT, R0, UR5, !P0 ;  /* 0x0000000500007c0c */ /* 0x000fe2000c741270 */
[----:B------:R-:W-:Y:S01]  /*22180*/  ULDC UR4, c[0x0][0x248] ;  /* 0x0000920000047ab9 */ /* 0x000fe20000000800 */
[----:B------:R-:W-:Y:S01]  /*22190*/  VIADD R0, R6, 0x1d ;  /* 0x0000001d06007836 */ /* 0x000fe20000000000 */
[----:B------:R3:W-:Y:S01]  /*221a0*/  @P1 STG.E desc[UR16][R236.64], R8 ;  /* 0x00000008ec001986 */ /* 0x0007e2000c101910 */
[C---:B-1----:R-:W-:Y:S01]  /*221b0*/  LEA R4, P1, R18.reuse, R2, 0x2 ;  /* 0x0000000212047211 */ /* 0x042fe200078210ff */
[C---:B------:R-:W-:Y:S01]  /*221c0*/  VIADD R7, R18.reuse, UR4 ;  /* 0x0000000412077c36 */ /* 0x040fe20008000000 */
[----:B------:R-:W-:Y:S01]  /*221d0*/  ULDC UR4, c[0x0][0x22c] ;  /* 0x00008b0000047ab9 */ /* 0x000fe20000000800 */
[----:B------:R-:W-:Y:S01]  /*221e0*/  ULDC UR5, c[0x0][0x22c] ;  /* 0x00008b0000057ab9 */ /* 0x000fe20000000800 */
[----:B------:R-:W-:-:S02]  /*221f0*/  LEA.HI.X.SX32 R5, R18, R3, 0x2, P1 ;  /* 0x0000000312057211 */ /* 0x000fc400008f16ff */
[----:B------:R-:W-:Y:S01]  /*22200*/  ISETP.LT.AND P1, PT, R0, UR4, !P0 ;  /* 0x0000000400007c0c */ /* 0x000fe2000c721270 */
[----:B------:R-:W-:Y:S01]  /*22210*/  VIADD R0, R6, 0x1e ;  /* 0x0000001e06007836 */ /* 0x000fe20000000000 */
[C---:B--2---:R-:W-:Y:S01]  /*22220*/  LEA R16, P6, R7.reuse, R2, 0x2 ;  /* 0x0000000207107211 */ /* 0x044fe200078c10ff */
[----:B------:R-:W-:Y:S01]  /*22230*/  ULDC UR4, c[0x0][0x22c] ;  /* 0x00008b0000047ab9 */ /* 0x000fe20000000800 */
[----:B------:R1:W-:Y:S02]  /*22240*/  @P5 STG.E desc[UR16][R4.64], R24 ;  /* 0x0000001804005986 */ /* 0x0003e4000c101910 */
[----:B------:R-:W-:Y:S01]  /*22250*/  ISETP.LT.AND P5, PT, R0, UR4, !P0 ;  /* 0x0000000400007c0c */ /* 0x000fe2000c7a1270 */
[----:B------:R-:W-:Y:S01]  /*22260*/  ULDC UR4, c[0x0][0x248] ;  /* 0x0000920000047ab9 */ /* 0x000fe20000000800 */
[C---:B------:R-:W-:Y:S01]  /*22270*/  LEA.HI.X.SX32 R17, R7.reuse, R3, 0x2, P6 ;  /* 0x0000000307117211 */ /* 0x040fe200030f16ff */
[----:B------:R-:W-:Y:S01]  /*22280*/  VIADD R7, R7, UR4 ;  /* 0x0000000407077c36 */ /* 0x000fe20008000000 */
[----:B------:R-:W-:-:S03]  /*22290*/  ULDC UR4, c[0x0][0x248] ;  /* 0x0000920000047ab9 */ /* 0x000fc60000000800 */
[C---:B---3--:R-:W-:Y:S01]  /*222a0*/  VIADD R8, R7.reuse, UR4 ;  /* 0x0000000407087c36 */ /* 0x048fe20008000000 */
[CC--:B------:R-:W-:Y:S01]  /*222b0*/  LEA R18, P6, R7.reuse, R2.reuse, 0x2 ;  /* 0x0000000207127211 */ /* 0x0c0fe200078c10ff */
[----:B------:R-:W-:Y:S01]  /*222c0*/  VIADD R0, R6, 0x1f ;  /* 0x0000001f06007836 */ /* 0x000fe20000000000 */
[----:B------:R-:W-:Y:S02]  /*222d0*/  ULDC UR4, c[0x0][0x248] ;  /* 0x0000920000047ab9 */ /* 0x000fe40000000800 */
[-C--:B------:R-:W-:Y:S01]  /*222e0*/  LEA.HI.X.SX32 R19, R7, R3.reuse, 0x2, P6 ;  /* 0x0000000307137211 */ /* 0x080fe200030f16ff */
[C---:B------:R-:W-:Y:S01]  /*222f0*/  VIADD R7, R8.reuse, UR4 ;  /* 0x0000000408077c36 */ /* 0x040fe20008000000 */
[-C--:B-1----:R-:W-:Y:S01]  /*22300*/  LEA R4, P6, R8, R2.reuse, 0x2 ;  /* 0x0000000208047211 */ /* 0x082fe200078c10ff */
[----:B------:R1:W-:Y:S01]  /*22310*/  @P4 STG.E desc[UR16][R16.64], R9 ;  /* 0x0000000910004986 */ /* 0x0003e2000c101910 */
[----:B------:R-:W-:Y:S01]  /*22320*/  ISETP.LT.AND P4, PT, R0, UR5, !P0 ;  /* 0x0000000500007c0c */ /* 0x000fe2000c781270 */
[----:B------:R-:W-:Y:S01]  /*22330*/  VIADD R0, R6, 0x20 ;  /* 0x0000002006007836 */ /* 0x000fe20000000000 */
[----:B------:R-:W-:Y:S01]  /*22340*/  LEA.HI.X.SX32 R5, R8, R3, 0x2, P6 ;  /* 0x0000000308057211 */ /* 0x000fe200030f16ff */
[----:B------:R-:W-:Y:S01]  /*22350*/  ULDC UR5, c[0x0][0x22c] ;  /* 0x00008b0000057ab9 */ /* 0x000fe20000000800 */
[----:B------:R-:W-:Y:S01]  /*22360*/  LEA R8, P6, R7, R2, 0x2 ;  /* 0x0000000207087211 */ /* 0x000fe200078c10ff */
[----:B------:R2:W-:Y:S01]  /*22370*/  @P3 STG.E desc[UR16][R18.64], R25 ;  /* 0x0000001912003986 */ /* 0x0005e2000c101910 */
[----:B------:R-:W-:Y:S01]  /*22380*/  ULDC UR4, c[0x0][0x248] ;  /* 0x0000920000047ab9 */ /* 0x000fe20000000800 */
[----:B------:R-:W-:Y:S01]  /*22390*/  ISETP.LT.AND P3, PT, R0, UR5, !P0 ;  /* 0x0000000500007c0c */ /* 0x000fe2000c761270 */
[----:B------:R-:W-:Y:S01]  /*223a0*/  ULDC UR5, c[0x0][0x22c] ;  /* 0x00008b0000057ab9 */ /* 0x000fe20000000800 */
[----:B------:R-:W-:-:S02]  /*223b0*/  IADD3 R0, R6, 0x21, RZ ;  /* 0x0000002106007810 */ /* 0x000fc40007ffe0ff */
[CC--:B-1----:R-:W-:Y:S01]  /*223c0*/  LEA.HI.X.SX32 R9, R7.reuse, R3.reuse, 0x2, P6 ;  /* 0x0000000307097211 */ /* 0x0c2fe200030f16ff */
[----:B------:R-:W-:Y:S01]  /*223d0*/  VIADD R7, R7, UR4 ;  /* 0x0000000407077c36 */ /* 0x000fe20008000000 */
[----:B------:R1:W-:Y:S01]  /*223e0*/  @P2 STG.E desc[UR16][R4.64], R10 ;  /* 0x0000000a04002986 */ /* 0x0003e2000c101910 */
[----:B------:R-:W-:Y:S01]  /*223f0*/  ISETP.LT.AND P2, PT, R0, UR5, !P0 ;  /* 0x0000000500007c0c */ /* 0x000fe2000c741270 */
[----:B------:R-:W-:Y:S01]  /*22400*/  ULDC UR4, c[0x0][0x248] ;  /* 0x0000920000047ab9 */ /* 0x000fe20000000800 */
[----:B------:R-:W-:Y:S01]  /*22410*/  VIADD R0, R6, 0x22 ;  /* 0x0000002206007836 */ /* 0x000fe20000000000 */
[----:B------:R3:W-:Y:S01]  /*22420*/  @P1 STG.E desc[UR16][R8.64], R26 ;  /* 0x0000001a08001986 */ /* 0x0007e2000c101910 */
[C---:B------:R-:W-:Y:S01]  /*22430*/  LEA R16, P1, R7.reuse, R2, 0x2 ;  /* 0x0000000207107211 */ /* 0x040fe200078210ff */
[C---:B--2---:R-:W-:Y:S01]  /*22440*/  VIADD R18, R7.reuse, UR4 ;  /* 0x0000000407127c36 */ /* 0x044fe20008000000 */
[----:B------:R-:W-:Y:S01]  /*22450*/  ULDC UR4, c[0x0][0x22c] ;  /* 0x00008b0000047ab9 */ /* 0x000fe20000000800 */
[----:B------:R-:W-:Y:S01]  /*22460*/  ULDC UR5, c[0x0][0x22c] ;  /* 0x00008b0000057ab9 */ /* 0x000fe20000000800 */
[----:B------:R-:W-:-:S02]  /*22470*/  LEA.HI.X.SX32 R17, R7, R3, 0x2, P1 ;  /* 0x0000000307117211 */ /* 0x000fc400008f16ff */
[----:B------:R-:W-:Y:S01]  /*22480*/  ISETP.LT.AND P1, PT, R0, UR4, !P0 ;  /* 0x0000000400007c0c */ /* 0x000fe2000c721270 */
[----:B------:R-:W-:Y:S01]  /*22490*/  VIADD R0, R6, 0x23 ;  /* 0x0000002306007836 */ /* 0x000fe20000000000 */
[----:B-1----:R-:W-:Y:S01]  /*224a0*/  LEA R4, P6, R18, R2, 0x2 ;  /* 0x0000000212047211 */ /* 0x002fe200078c10ff */
[----:B------:R-:W-:Y:S01]  /*224b0*/  ULDC UR4, c[0x0][0x22c] ;  /* 0x00008b0000047ab9 */ /* 0x000fe20000000800 */
[----:B------:R1:W-:Y:S02]  /*224c0*/  @P5 STG.E desc[UR16][R16.64], R11 ;  /* 0x0000000b10005986 */ /* 0x0003e4000c101910 */
[----:B------:R-:W-:Y:S01]  /*224d0*/  ISETP.LT.AND P5, PT, R0, UR4, !P0 ;  /* 0x0000000400007c0c */ /* 0x000fe2000c7a1270 */
[----:B------:R-:W-:Y:S01]  /*224e0*/  ULDC UR4, c[0x0][0x248] ;  /* 0x0000920000047ab9 */ /* 0x000fe20000000800 */
[C---:B------:R-:W-:Y:S01]  /*224f0*/  LEA.HI.X.SX32 R5, R18.reuse, R3, 0x2, P6 ;  /* 0x0000000312057211 */ /* 0x040fe200030f16ff */
[----:B------:R-:W-:Y:S01]  /*22500*/  VIADD R18, R18, UR4 ;  /* 0x0000000412127c36 */ /* 0x000fe20008000000 */
[----:B------:R-:W-:Y:S01]  /*22510*/  ULDC UR4, c[0x0][0x248] ;  /* 0x0000920000047ab9 */ /* 0x000fe20000000800 */
[----:B------:R-:W-:-:S02]  /*22520*/  VIADD R0, R6, 0x24 ;  /* 0x0000002406007836 */ /* 0x000fc40000000000 */
[C---:B------:R-:W-:Y:S01]  /*22530*/  VIADD R7, R18.reuse, UR4 ;  /* 0x0000000412077c36 */ /* 0x040fe20008000000 */
[CC--:B---3--:R-:W-:Y:S01]  /*22540*/  LEA R8, P6, R18.reuse, R2.reuse, 0x2 ;  /* 0x0000000212087211 */ /* 0x0c8fe200078c10ff */
[----:B------:R-:W-:Y:S01]  /*22550*/  ULDC UR4, c[0x0][0x248] ;  /* 0x0000920000047ab9 */ /* 0x000fe20000000800 */
[----:B------:R2:W-:Y:S02]  /*22560*/  @P4 STG.E desc[UR16][R4.64], R27 ;  /* 0x0000001b04004986 */ /* 0x0005e4000c101910 */
[-C--:B------:R-:W-:Y:S02]  /*22570*/  LEA.HI.X.SX32 R9, R18, R3.reuse, 0x2, P6 ;  /* 0x0000000312097211 */ /* 0x080fe400030f16ff */
[CC--:B------:R-:W-:Y:S02]  /*22580*/  LEA R10, P6, R7.reuse, R2.reuse, 0x2 ;  /* 0x00000002070a7211 */ /* 0x0c0fe400078c10ff */
[C---:B-1----:R-:W-:Y:S02]  /*22590*/  IADD3 R16, R7.reuse, UR4, RZ ;  /* 0x0000000407107c10 */ /* 0x042fe4000fffe0ff */
[----:B------:R-:W-:Y:S01]  /*225a0*/  ISETP.LT.AND P4, PT, R0, UR5, !P0 ;  /* 0x0000000500007c0c */ /* 0x000fe2000c781270 */
[----:B------:R-:W-:Y:S01]  /*225b0*/  VIADD R0, R6, 0x25 ;  /* 0x0000002506007836 */ /* 0x000fe20000000000 */
[-C--:B------:R-:W-:Y:S01]  /*225c0*/  LEA.HI.X.SX32 R11, R7, R3.reuse, 0x2, P6 ;  /* 0x00000003070b7211 */ /* 0x080fe200030f16ff */
[----:B------:R-:W-:Y:S01]  /*225d0*/  ULDC UR5, c[0x0][0x22c] ;  /* 0x00008b0000057ab9 */ /* 0x000fe20000000800 */
[-C--:B--2---:R-:W-:Y:S01]  /*225e0*/  LEA R4, P6, R16, R2.reuse, 0x2 ;  /* 0x0000000210047211 */ /* 0x084fe200078c10ff */
[----:B------:R1:W-:Y:S01]  /*225f0*/  @P3 STG.E desc[UR16][R8.64], R12 ;  /* 0x0000000c08003986 */ /* 0x0003e2000c101910 */
[----:B------:R-:W-:Y:S01]  /*22600*/  ISETP.LT.AND P3, PT, R0, UR5, !P0 ;  /* 0x0000000500007c0c */ /* 0x000fe2000c761270 */
[----:B------:R-:W-:Y:S01]  /*22610*/  ULDC UR4, c[0x0][0x248] ;  /* 0x0000920000047ab9 */ /* 0x000fe20000000800 */
        /* <DEDUP_REMOVED lines=16> */
[CC--:B--2---:R-:W-:Y:S01]  /*22720*/  LEA R10, P6, R7.reuse, R2.reuse, 0x2 ;  /* 0x00000002070a7211 */ /* 0x0c4fe200078c10ff */
[----:B------:R-:W-:Y:S01]  /*22730*/  ULDC UR4, c[0x0][0x22c] ;  /* 0x00008b0000047ab9 */ /* 0x000fe20000000800 */
[----:B------:R1:W-:Y:S02]  /*22740*/  @P5 STG.E desc[UR16][R8.64], R33 ;  /* 0x0000002108005986 */ /* 0x0003e4000c101910 */
[----:B------:R-:W-:Y:S01]  /*22750*/  ISETP.LT.AND P5, PT, R0, UR4, !P0 ;  /* 0x0000000400007c0c */ /* 0x000fe2000c7a1270 */
[----:B------:R-:W-:Y:S01]  /*22760*/  ULDC UR4, c[0x0][0x248] ;  /* 0x0000920000047ab9 */ /* 0x000fe20000000800 */
[C---:B------:R-:W-:Y:S01]  /*22770*/  LEA.HI.X.SX32 R11, R7.reuse, R3, 0x2, P6 ;  /* 0x00000003070b7211 */ /* 0x040fe200030f16ff */
[----:B------:R-:W-:Y:S01]  /*22780*/  VIADD R7, R7, UR4 ;  /* 0x0000000407077c36 */ /* 0x000fe20008000000 */
[----:B------:R-:W-:Y:S01]  /*22790*/  ULDC UR4, c[0x0][0x248] ;  /* 0x0000920000047ab9 */ /* 0x000fe20000000800 */
[----:B------:R-:W2:Y:S02]  /*227a0*/  LDS.128 R16, [R252] ;  /* 0x00000000fc107984 */ /* 0x000ea40000000c00 */
[C---:B------:R-:W-:Y:S01]  /*227b0*/  VIADD R12, R7.reuse, UR4 ;  /* 0x00000004070c7c36 */ /* 0x040fe20008000000 */
[----:B---3--:R-:W-:Y:S01]  /*227c0*/  LEA R4, P6, R7, R2, 0x2 ;  /* 0x0000000207047211 */ /* 0x008fe200078c10ff */
[----:B------:R-:W-:Y:S01]  /*227d0*/  VIADD R0, R6, 0x29 ;  /* 0x0000002906007836 */ /* 0x000fe20000000000 */
[----:B------:R-:W-:-:S02]  /*227e0*/  ULDC UR4, c[0x0][0x248] ;  /* 0x0000920000047ab9 */ /* 0x000fc40000000800 */
[-C--:B------:R-:W-:Y:S01]  /*227f0*/  LEA.HI.X.SX32 R5, R7, R3.reuse, 0x2, P6 ;  /* 0x0000000307057211 */ /* 0x080fe200030f16ff */
[C---:B------:R-:W-:Y:S01]  /*22800*/  VIADD R7, R12.reuse, UR4 ;  /* 0x000000040c077c36 */ /* 0x040fe20008000000 */
[-C--:B-1----:R-:W-:Y:S01]  /*22810*/  LEA R8, P6, R12, R2.reuse, 0x2 ;  /* 0x000000020c087211 */ /* 0x082fe200078c10ff */
[----:B------:R1:W-:Y:S01]  /*22820*/  @P4 STG.E desc[UR16][R10.64], R14 ;  /* 0x0000000e0a004986 */ /* 0x0003e2000c101910 */
[----:B------:R-:W-:Y:S01]  /*22830*/  ISETP.LT.AND P4, PT, R0, UR5, !P0 ;  /* 0x0000000500007c0c */ /* 0x000fe2000c781270 */
[----:B------:R-:W-:Y:S01]  /*22840*/  ULDC UR5, c[0x0][0x22c] ;  /* 0x00008b0000057ab9 */ /* 0x000fe20000000800 */
[----:B------:R-:W-:Y:S01]  /*22850*/  IADD3 R0, R6, 0x2a, RZ ;  /* 0x0000002a06007810 */ /* 0x000fe20007ffe0ff */
[----:B------:R-:W-:Y:S01]  /*22860*/  ULDC UR4, c[0x0][0x248] ;  /* 0x0000920000047ab9 */ /* 0x000fe20000000800 */
[----:B------:R-:W-:Y:S01]  /*22870*/  LEA.HI.X.SX32 R9, R12, R3, 0x2, P6 ;  /* 0x000000030c097211 */ /* 0x000fe200030f16ff */
[----:B------:R3:W-:Y:S01]  /*22880*/  @P3 STG.E desc[UR16][R4.64], R34 ;  /* 0x0000002204003986 */ /* 0x0007e2000c101910 */
[----:B------:R-:W-:Y:S01]  /*22890*/  ISETP.LT.AND P3, PT, R0, UR5, !P0 ;  /* 0x0000000500007c0c */ /* 0x000fe2000c761270 */
[----:B------:R-:W-:Y:S01]  /*228a0*/  VIADD R0, R6, 0x2b ;  /* 0x0000002b06007836 */ /* 0x000fe20000000000 */
[----:B------:R-:W-:Y:S01]  /*228b0*/  ULDC UR5, c[0x0][0x22c] ;  /* 0x00008b0000057ab9 */ /* 0x000fe20000000800 */
[----:B-1----:R-:W-:-:S04]  /*228c0*/  LEA R10, P6, R7, R2, 0x2 ;  /* 0x00000002070a7211 */ /* 0x002fc800078c10ff */
[CC--:B------:R-:W-:Y:S01]  /*228d0*/  LEA.HI.X.SX32 R11, R7.reuse, R3.reuse, 0x2, P6 ;  /* 0x00000003070b7211 */ /* 0x0c0fe200030f16ff */
[----:B------:R-:W-:Y:S01]  /*228e0*/  VIADD R7, R7, UR4 ;  /* 0x0000000407077c36 */ /* 0x000fe20008000000 */
[----:B------:R1:W-:Y:S01]  /*228f0*/  @P2 STG.E desc[UR16][R8.64], R15 ;  /* 0x0000000f08002986 */ /* 0x0003e2000c101910 */
[----:B------:R-:W-:Y:S01]  /*22900*/  ISETP.LT.AND P2, PT, R0, UR5, !P0 ;  /* 0x0000000500007c0c */ /* 0x000fe2000c741270 */
[----:B------:R-:W-:Y:S01]  /*22910*/  ULDC UR4, c[0x0][0x248] ;  /* 0x0000920000047ab9 */ /* 0x000fe20000000800 */
[----:B------:R-:W-:Y:S01]  /*22920*/  VIADD R0, R6, 0x2c ;  /* 0x0000002c06007836 */ /* 0x000fe20000000000 */
[----:B------:R4:W-:Y:S01]  /*22930*/  @P1 STG.E desc[UR16][R10.64], R35 ;  /* 0x000000230a001986 */ /* 0x0009e2000c101910 */
[C---:B---3--:R-:W-:Y:S01]  /*22940*/  LEA R4, P1, R7.reuse, R2, 0x2 ;  /* 0x0000000207047211 */ /* 0x048fe200078210ff */
[C---:B------:R-:W-:Y:S01]  /*22950*/  VIADD R12, R7.reuse, UR4 ;  /* 0x00000004070c7c36 */ /* 0x040fe20008000000 */
        /* <DEDUP_REMOVED lines=13> */
[----:B------:R-:W-:-:S03]  /*22a30*/  VIADD R0, R6, 0x2e ;  /* 0x0000002e06007836 */ /* 0x000fc60000000000 */
[CC--:B----4-:R-:W-:Y:S02]  /*22a40*/  LEA R10, P6, R12.reuse, R2.reuse, 0x2 ;  /* 0x000000020c0a7211 */ /* 0x0d0fe400078c10ff */
[C---:B------:R-:W-:Y:S01]  /*22a50*/  IADD3 R7, R12.reuse, UR4, RZ ;  /* 0x000000040c077c10 */ /* 0x040fe2000fffe0ff */
[----:B------:R-:W-:Y:S01]  /*22a60*/  ULDC UR4, c[0x0][0x248] ;  /* 0x0000920000047ab9 */ /* 0x000fe20000000800 */
[-C--:B------:R-:W-:Y:S01]  /*22a70*/  LEA.HI.X.SX32 R11, R12, R3.reuse, 0x2, P6 ;  /* 0x000000030c0b7211 */ /* 0x080fe200030f16ff */
[----:B------:R3:W-:Y:S01]  /*22a80*/  @P4 STG.E desc[UR16][R8.64], R40 ;  /* 0x0000002808004986 */ /* 0x0007e2000c101910 */
[C---:B-1----:R-:W-:Y:S01]  /*22a90*/  LEA R4, P6, R7.reuse, R2, 0x2 ;  /* 0x0000000207047211 */ /* 0x042fe200078c10ff */
[C---:B------:R-:W-:Y:S01]  /*22aa0*/  VIADD R12, R7.reuse, UR4 ;  /* 0x00000004070c7c36 */ /* 0x040fe20008000000 */
[----:B------:R-:W-:Y:S01]  /*22ab0*/  ISETP.LT.AND P4, PT, R0, UR5, !P0 ;  /* 0x0000000500007c0c */ /* 0x000fe2000c781270 */
[----:B------:R-:W-:Y:S01]  /*22ac0*/  VIADD R0, R6, 0x2f ;  /* 0x0000002f06007836 */ /* 0x000fe20000000000 */
[----:B------:R-:W-:Y:S01]  /*22ad0*/  LEA.HI.X.SX32 R5, R7, R3, 0x2, P6 ;  /* 0x0000000307057211 */ /* 0x000fe200030f16ff */
[----:B------:R-:W-:Y:S01]  /*22ae0*/  ULDC UR5, c[0x0][0x22c] ;  /* 0x00008b0000057ab9 */ /* 0x000fe20000000800 */
[----:B------:R1:W-:Y:S01]  /*22af0*/  @P3 STG.E desc[UR16][R10.64], R21 ;  /* 0x000000150a003986 */ /* 0x0003e2000c101910 */
[----:B------:R-:W-:Y:S01]  /*22b00*/  ULDC UR4, c[0x0][0x248] ;  /* 0x0000920000047ab9 */ /* 0x000fe20000000800 */
[----:B------:R-:W-:-:S02]  /*22b10*/  ISETP.LT.AND P3, PT, R0, UR5, !P0 ;  /* 0x0000000500007c0c */ /* 0x000fc4000c761270 */
[-C--:B---3--:R-:W-:Y:S01]  /*22b20*/  LEA R8, P6, R12, R2.reuse, 0x2 ;  /* 0x000000020c087211 */ /* 0x088fe200078c10ff */
[----:B------:R-:W-:Y:S01]  /*22b30*/  VIADD R0, R6, 0x30 ;  /* 0x0000003006007836 */ /* 0x000fe20000000000 */
[----:B------:R-:W-:Y:S02]  /*22b40*/  ULDC UR5, c[0x0][0x22c] ;  /* 0x00008b0000057ab9 */ /* 0x000fe40000000800 */
[CC--:B------:R-:W-:Y:S01]  /*22b50*/  LEA.HI.X.SX32 R9, R12.reuse, R3.reuse, 0x2, P6 ;  /* 0x000000030c097211 */ /* 0x0c0fe200030f16ff */
[----:B------:R-:W-:Y:S01]  /*22b60*/  VIADD R12, R12, UR4 ;  /* 0x000000040c0c7c36 */ /* 0x000fe20008000000 */
        /* <DEDUP_REMOVED lines=12> */
[C---:B---3--:R-:W-:Y:S01]  /*22c30*/  LEA R4, P6, R7.reuse, R2, 0x2 ;  /* 0x0000000207047211 */ /* 0x048fe200078c10ff */
[----:B------:R-:W-:Y:S01]  /*22c40*/  ULDC UR4, c[0x0][0x22c] ;  /* 0x00008b0000047ab9 */ /* 0x000fe20000000800 */
[----:B------:R1:W-:Y:S02]  /*22c50*/  @P5 STG.E desc[UR16][R10.64], R42 ;  /* 0x0000002a0a005986 */ /* 0x0003e4000c101910 */
[----:B------:R-:W-:Y:S01]  /*22c60*/  ISETP.LT.AND P5, PT, R0, UR4, !P0 ;  /* 0x0000000400007c0c */ /* 0x000fe2000c7a1270 */
[----:B------:R-:W-:Y:S01]  /*22c70*/  ULDC UR4, c[0x0][0x248] ;  /* 0x0000920000047ab9 */ /* 0x000fe20000000800 */
[C---:B------:R-:W-:Y:S01]  /*22c80*/  LEA.HI.X.SX32 R5, R7.reuse, R3, 0x2, P6 ;  /* 0x0000000307057211 */ /* 0x040fe200030f16ff */
[----:B------:R-:W-:Y:S01]  /*22c90*/  VIADD R7, R7, UR4 ;  /* 0x0000000407077c36 */ /* 0x000fe20008000000 */
[----:B------:R-:W-:-:S03]  /*22ca0*/  ULDC UR4, c[0x0][0x248] ;  /* 0x0000920000047ab9 */ /* 0x000fc60000000800 */
[C---:B------:R-:W-:Y:S01]  /*22cb0*/  VIADD R12, R7.reuse, UR4 ;  /* 0x00000004070c7c36 */ /* 0x040fe20008000000 */
[CC--:B----4-:R-:W-:Y:S01]  /*22cc0*/  LEA R8, P6, R7.reuse, R2.reuse, 0x2 ;  /* 0x0000000207087211 */ /* 0x0d0fe200078c10ff */
[----:B------:R-:W-:Y:S01]  /*22cd0*/  ULDC UR4, c[0x0][0x248] ;  /* 0x0000920000047ab9 */ /* 0x000fe20000000800 */
[----:B------:R-:W-:Y:S02]  /*22ce0*/  IADD3 R0, R6, 0x33, RZ ;  /* 0x0000003306007810 */ /* 0x000fe40007ffe0ff */
        /* <DEDUP_REMOVED lines=8> */
[----:B------:R3:W-:Y:S01]  /*22d70*/  @P3 STG.E desc[UR16][R8.64], R43 ;  /* 0x0000002b08003986 */ /* 0x0007e2000c101910 */
[----:B------:R-:W-:Y:S01]  /*22d80*/  ULDC UR4, c[0x0][0x248] ;  /* 0x0000920000047ab9 */ /* 0x000fe20000000800 */
        /* <DEDUP_REMOVED lines=23> */
[C---:B------:R-:W-:Y:S02]  /*22f00*/  LEA.HI.X.SX32 R11, R12.reuse, R3, 0x2, P6 ;  /* 0x000000030c0b7211 */ /* 0x040fe400030f16ff */
[----:B------:R-:W-:Y:S01]  /*22f10*/  IADD3 R12, R12, UR4, RZ ;  /* 0x000000040c0c7c10 */ /* 0x000fe2000fffe0ff */
[----:B------:R-:W-:Y:S01]  /*22f20*/  ULDC UR4, c[0x0][0x248] ;  /* 0x0000920000047ab9 */ /* 0x000fe20000000800 */
[----:B------:R-:W-:-:S02]  /*22f30*/  VIADD R0, R6, 0x38 ;  /* 0x0000003806007836 */ /* 0x000fc40000000000 */
[CC--:B----4-:R-:W-:Y:S01]  /*22f40*/  LEA R4, P6, R12.reuse, R2.reuse, 0x2 ;  /* 0x000000020c047211 */ /* 0x0d0fe200078c10ff */
[C---:B------:R-:W-:Y:S01]  /*22f50*/  VIADD R7, R12.reuse, UR4 ;  /* 0x000000040c077c36 */ /* 0x040fe20008000000 */
[----:B------:R-:W-:Y:S02]  /*22f60*/  ULDC UR4, c[0x0][0x248] ;  /* 0x0000920000047ab9 */ /* 0x000fe40000000800 */
[-C--:B------:R-:W-:Y:S01]  /*22f70*/  LEA.HI.X.SX32 R5, R12, R3.reuse, 0x2, P6 ;  /* 0x000000030c057211 */ /* 0x080fe200030f16ff */
[C---:B------:R-:W-:Y:S01]  /*22f80*/  VIADD R12, R7.reuse, UR4 ;  /* 0x00000004070c7c36 */ /* 0x040fe20008000000 */
[CC--:B-1----:R-:W-:Y:S01]  /*22f90*/  LEA R8, P6, R7.reuse, R2.reuse, 0x2 ;  /* 0x0000000207087211 */ /* 0x0c2fe200078c10ff */
        /* <DEDUP_REMOVED lines=24> */
[----:B------:R-:W-:Y:S01]  /*23120*/  ULDC UR4, c[0x0][0x22c] ;  /* 0x00008b0000047ab9 */ /* 0x000fe20000000800 */
[----:B------:R-:W-:Y:S01]  /*23130*/  IADD3 R0, R6, 0x3c, RZ ;  /* 0x0000003c06007810 */ /* 0x000fe20007ffe0ff */
[----:B------:R3:W-:Y:S01]  /*23140*/  @P5 STG.E desc[UR16][R4.64], R51 ;  /* 0x0000003304005986 */ /* 0x0007e2000c101910 */
[C---:B-1----:R-:W-:Y:S02]  /*23150*/  LEA R8, P6, R7.reuse, R2, 0x2 ;  /* 0x0000000207087211 */ /* 0x042fe400078c10ff */
[----:B------:R-:W-:Y:S01]  /*23160*/  ISETP.LT.AND P5, PT, R0, UR4, !P0 ;  /* 0x0000000400007c0c */ /* 0x000fe2000c7a1270 */
[----:B------:R-:W-:Y:S01]  /*23170*/  ULDC UR4, c[0x0][0x248] ;  /* 0x0000920000047ab9 */ /* 0x000fe20000000800 */
[C---:B------:R-:W-:Y:S01]  /*23180*/  LEA.HI.X.SX32 R9, R7.reuse, R3, 0x2, P6 ;  /* 0x0000000307097211 */ /* 0x040fe200030f16ff */
[----:B------:R-:W-:Y:S01]  /*23190*/  VIADD R7, R7, UR4 ;  /* 0x0000000407077c36 */ /* 0x000fe20008000000 */
[----:B------:R-:W-:-:S03]  /*231a0*/  ULDC UR4, c[0x0][0x248] ;  /* 0x0000920000047ab9 */ /* 0x000fc60000000800 */
[C---:B------:R-:W-:Y:S01]  /*231b0*/  VIADD R12, R7.reuse, UR4 ;  /* 0x00000004070c7c36 */ /* 0x040fe20008000000 */
[CC--:B----4-:R-:W-:Y:S01]  /*231c0*/  LEA R10, P6, R7.reuse, R2.reuse, 0x2 ;  /* 0x00000002070a7211 */ /* 0x0d0fe200078c10ff */
[----:B------:R-:W-:Y:S01]  /*231d0*/  VIADD R0, R6, 0x3d ;  /* 0x0000003d06007836 */ /* 0x000fe20000000000 */
[----:B------:R-:W-:Y:S02]  /*231e0*/  ULDC UR4, c[0x0][0x248] ;  /* 0x0000920000047ab9 */ /* 0x000fe40000000800 */
[-C--:B------:R-:W-:Y:S01]  /*231f0*/  LEA.HI.X.SX32 R11, R7, R3.reuse, 0x2, P6 ;  /* 0x00000003070b7211 */ /* 0x080fe200030f16ff */
[C---:B------:R-:W-:Y:S01]  /*23200*/  VIADD R7, R12.reuse, UR4 ;  /* 0x000000040c077c36 */ /* 0x040fe20008000000 */
[----:B---3--:R-:W-:Y:S01]  /*23210*/  LEA R4, P6, R12, R2, 0x2 ;  /* 0x000000020c047211 */ /* 0x008fe200078c10ff */
[----:B------:R1:W-:Y:S01]  /*23220*/  @P4 STG.E desc[UR16][R8.64], R36 ;  /* 0x0000002408004986 */ /* 0x0003e2000c101910 */
[----:B------:R-:W-:Y:S01]  /*23230*/  ISETP.LT.AND P4, PT, R0, UR5, !P0 ;  /* 0x0000000500007c0c */ /* 0x000fe2000c781270 */
[----:B------:R-:W-:Y:S01]  /*23240*/  VIADD R0, R6, 0x3e ;  /* 0x0000003e06007836 */ /* 0x000fe20000000000 */
[----:B------:R-:W-:Y:S01]  /*23250*/  LEA.HI.X.SX32 R5, R12, R3, 0x2, P6 ;  /* 0x000000030c057211 */ /* 0x000fe200030f16ff */
[----:B------:R-:W-:Y:S01]  /*23260*/  ULDC UR5, c[0x0][0x22c] ;  /* 0x00008b0000057ab9 */ /* 0x000fe20000000800 */
[----:B------:R3:W-:Y:S01]  /*23270*/  @P3 STG.E desc[UR16][R10.64], R56 ;  /* 0x000000380a003986 */ /* 0x0007e2000c101910 */
[----:B------:R-:W-:Y:S01]  /*23280*/  ULDC UR4, c[0x0][0x248] ;  /* 0x0000920000047ab9 */ /* 0x000fe20000000800 */
[----:B------:R-:W-:-:S02]  /*23290*/  ISETP.LT.AND P3, PT, R0, UR5, !P0 ;  /* 0x0000000500007c0c */ /* 0x000fc4000c761270 */
[CC--:B-1----:R-:W-:Y:S01]  /*232a0*/  LEA R8, P6, R7.reuse, R2.reuse, 0x2 ;  /* 0x0000000207087211 */ /* 0x0c2fe200078c10ff */
[----:B------:R-:W-:Y:S01]  /*232b0*/  VIADD R0, R6, 0x3f ;  /* 0x0000003f06007836 */ /* 0x000fe20000000000 */
[----:B------:R1:W-:Y:S01]  /*232c0*/  @P2 STG.E desc[UR16][R4.64], R37 ;  /* 0x0000002504002986 */ /* 0x0003e2000c101910 */
[----:B------:R-:W-:Y:S01]  /*232d0*/  ULDC UR5, c[0x0][0x22c] ;  /* 0x00008b0000057ab9 */ /* 0x000fe20000000800 */
[CC--:B------:R-:W-:Y:S01]  /*232e0*/  LEA.HI.X.SX32 R9, R7.reuse, R3.reuse, 0x2, P6 ;  /* 0x0000000307097211 */ /* 0x0c0fe200030f16ff */
[----:B------:R-:W-:Y:S01]  /*232f0*/  VIADD R7, R7, UR4 ;  /* 0x0000000407077c36 */ /* 0x000fe20008000000 */
[----:B------:R-:W-:Y:S01]  /*23300*/  ISETP.LT.AND P2, PT, R0, UR5, !P0 ;  /* 0x0000000500007c0c */ /* 0x000fe2000c741270 */
[----:B------:R-:W-:Y:S02]  /*23310*/  ULDC UR4, c[0x0][0x248] ;  /* 0x0000920000047ab9 */ /* 0x000fe40000000800 */
[----:B------:R4:W-:Y:S01]  /*23320*/  @P1 STG.E desc[UR16][R8.64], R57 ;  /* 0x0000003908001986 */ /* 0x0009e2000c101910 */
[CC--:B---3--:R-:W-:Y:S01]  /*23330*/  LEA R10, P1, R7.reuse, R2.reuse, 0x2 ;  /* 0x00000002070a7211 */ /* 0x0c8fe200078210ff */
[C---:B------:R-:W-:Y:S01]  /*23340*/  VIADD R12, R7.reuse, UR4 ;  /* 0x00000004070c7c36 */ /* 0x040fe20008000000 */
[----:B------:R-:W-:Y:S01]  /*23350*/  IADD3 R0, R6, 0x40, RZ ;  /* 0x0000004006007810 */ /* 0x000fe20007ffe0ff */
[----:B------:R-:W-:Y:S01]  /*23360*/  ULDC UR4, c[0x0][0x22c] ;  /* 0x00008b0000047ab9 */ /* 0x000fe20000000800 */
[-C--:B------:R-:W-:Y:S01]  /*23370*/  LEA.HI.X.SX32 R11, R7, R3.reuse, 0x2, P1 ;  /* 0x00000003070b7211 */ /* 0x080fe200008f16ff */
[----:B------:R-:W-:Y:S01]  /*23380*/  ULDC UR5, c[0x0][0x22c] ;  /* 0x00008b0000057ab9 */ /* 0x000fe20000000800 */
        /* <DEDUP_REMOVED lines=12> */
[CC--:B----4-:R-:W-:Y:S01]  /*23450*/  LEA R8, P6, R12.reuse, R2.reuse, 0x2 ;  /* 0x000000020c087211 */ /* 0x0d0fe200078c10ff */
[----:B------:R-:W-:Y:S01]  /*23460*/  ULDC UR4, c[0x0][0x248] ;  /* 0x0000920000047ab9 */ /* 0x000fe20000000800 */
[----:B------:R3:W-:Y:S02]  /*23470*/  @P4 STG.E desc[UR16][R4.64], R58 ;  /* 0x0000003a04004986 */ /* 0x0007e4000c101910 */
[-C--:B------:R-:W-:Y:S01]  /*23480*/  LEA.HI.X.SX32 R9, R12, R3.reuse, 0x2, P6 ;  /* 0x000000030c097211 */ /* 0x080fe200030f16ff */
[C---:B------:R-:W-:Y:S01]  /*23490*/  VIADD R12, R7.reuse, UR4 ;  /* 0x00000004070c7c36 */ /* 0x040fe20008000000 */
[CC--:B-1----:R-:W-:Y:S01]  /*234a0*/  LEA R10, P6, R7.reuse, R2.reuse, 0x2 ;  /* 0x00000002070a7211 */ /* 0x0c2fe200078c10ff */
[----:B------:R-:W-:Y:S01]  /*234b0*/  ULDC UR4, c[0x0][0x248] ;  /* 0x0000920000047ab9 */ /* 0x000fe20000000800 */
[----:B------:R-:W-:Y:S01]  /*234c0*/  ISETP.LT.AND P4, PT, R0, UR5, !P0 ;  /* 0x0000000500007c0c */ /* 0x000fe2000c781270 */
[----:B------:R-:W-:Y:S01]  /*234d0*/  VIADD R0, R6, 0x43 ;  /* 0x0000004306007836 */ /* 0x000fe20000000000 */
[----:B------:R-:W-:Y:S01]  /*234e0*/  LEA.HI.X.SX32 R11, R7, R3, 0x2, P6 ;  /* 0x00000003070b7211 */ /* 0x000fe200030f16ff */
[----:B------:R-:W-:Y:S01]  /*234f0*/  ULDC UR5, c[0x0][0x22c] ;  /* 0x00008b0000057ab9 */ /* 0x000fe20000000800 */
[----:B------:R1:W-:Y:S01]  /*23500*/  @P3 STG.E desc[UR16][R8.64], R39 ;  /* 0x0000002708003986 */ /* 0x0003e2000c101910 */
[----:B---3--:R-:W-:-:S02]  /*23510*/  LEA R4, P6, R12, R2, 0x2 ;  /* 0x000000020c047211 */ /* 0x008fc400078c10ff */
        /* <DEDUP_REMOVED lines=11> */
[----:B------:R-:W-:Y:S01]  /*235d0*/  ULDC UR5, c[0x0][0x22c] ;  /* 0x00008b0000057ab9 */ /* 0x000fe20000000800 */
[C---:B------:R-:W-:Y:S01]  /*235e0*/  IADD3 R7, R12.reuse, UR4, RZ ;  /* 0x000000040c077c10 */ /* 0x040fe2000fffe0ff */
        /* <DEDUP_REMOVED lines=19> */
[-C--:B-1----:R-:W-:Y:S01]  /*23720*/  LEA R8, P6, R12, R2.reuse, 0x2 ;  /* 0x000000020c087211 */ /* 0x082fe200078c10ff */
        /* <DEDUP_REMOVED lines=10> */
[----:B------:R-:W-:Y:S01]  /*237d0*/  ULDC UR5, c[0x0][0x22c] ;  /* 0x00008b0000057ab9 */ /* 0x000fe20000000800 */
        /* <DEDUP_REMOVED lines=13> */
[----:B---3--:R-:W-:Y:S01]  /*238b0*/  LEA R8, P6, R12, R2, 0x2 ;  /* 0x000000020c087211 */ /* 0x008fe200078c10ff */
        /* <DEDUP_REMOVED lines=8> */
[-C--:B----4-:R-:W-:Y:S01]  /*23940*/  LEA R10, P6, R12, R2.reuse, 0x2 ;  /* 0x000000020c0a7211 */ /* 0x090fe200078c10ff */
[----:B------:R-:W-:Y:S01]  /*23950*/  VIADD R0, R6, 0x4c ;  /* 0x0000004c06007836 */ /* 0x000fe20000000000 */
        /* <DEDUP_REMOVED lines=12> */
[----:B------:R-:W-:Y:S01]  /*23a20*/  ULDC UR5, c[0x0][0x22c] ;  /* 0x00008b0000057ab9 */ /* 0x000fe20000000800 */
[----:B-1----:R-:W-:-:S02]  /*23a30*/  LEA R8, P6, R12, R2, 0x2 ;  /* 0x000000020c087211 */ /* 0x002fc400078c10ff */
[----:B------:R-:W-:Y:S02]  /*23a40*/  IADD3 R0, R6, 0x4e, RZ ;  /* 0x0000004e06007810 */ /* 0x000fe40007ffe0ff */
        /* <DEDUP_REMOVED lines=14> */
[C---:B-1----:R-:W-:Y:S01]  /*23b30*/  LEA R4, P6, R7.reuse, R2, 0x2 ;  /* 0x0000000207047211 */ /* 0x042fe200078c10ff */
        /* <DEDUP_REMOVED lines=12> */
[-C--:B------:R-:W-:Y:S02]  /*23c00*/  LEA.HI.X.SX32 R9, R7, R3.reuse, 0x2, P6 ;  /* 0x0000000307097211 */ /* 0x080fe400030f16ff */
[CC--:B-1----:R-:W-:Y:S02]  /*23c10*/  LEA R10, P6, R12.reuse, R2.reuse, 0x2 ;  /* 0x000000020c0a7211 */ /* 0x0c2fe400078c10ff */
[----:B------:R-:W-:Y:S02]  /*23c20*/  IADD3 R7, R12, UR4, RZ ;  /* 0x000000040c077c10 */ /* 0x000fe4000fffe0ff */
[----:B------:R-:W-:Y:S01]  /*23c30*/  ISETP.LT.AND P4, PT, R0, UR5, !P0 ;  /* 0x0000000500007c0c */ /* 0x000fe2000c781270 */
[----:B------:R-:W-:Y:S01]  /*23c40*/  VIADD R0, R6, 0x52 ;  /* 0x0000005206007836 */ /* 0x000fe20000000000 */
[-C--:B------:R-:W-:Y:S01]  /*23c50*/  LEA.HI.X.SX32 R11, R12, R3.reuse, 0x2, P6 ;  /* 0x000000030c0b7211 */ /* 0x080fe200030f16ff */
[----:B------:R-:W-:Y:S01]  /*23c60*/  ULDC UR5, c[0x0][0x22c] ;  /* 0x00008b0000057ab9 */ /* 0x000fe20000000800 */
[CC--:B---3--:R-:W-:Y:S01]  /*23c70*/  LEA R4, P6, R7.reuse, R2.reuse, 0x2 ;  /* 0x0000000207047211 */ /* 0x0c8fe200078c10ff */
        /* <DEDUP_REMOVED lines=74> */
[----:B------:R-:W-:Y:S01]  /*24120*/  VIADD R7, R12, UR4 ;  /* 0x000000040c077c36 */ /* 0x000fe20008000000 */
[----:B------:R-:W-:Y:S01]  /*24130*/  ISETP.LT.AND P4, PT, R0, UR5, !P0 ;  /* 0x0000000500007c0c */ /* 0x000fe2000c781270 */
[----:B------:R-:W-:Y:S01]  /*24140*/  VIADD R0, R6, 0x5c ;  /* 0x0000005c06007836 */ /* 0x000fe20000000000 */
[----:B------:R-:W-:Y:S01]  /*24150*/  LEA.HI.X.SX32 R5, R12, R3, 0x2, P6 ;  /* 0x000000030c057211 */ /* 0x000fe200030f16ff */
[----:B------:R-:W-:Y:S01]  /*24160*/  ULDC UR5, c[0x0][0x22c] ;  /* 0x00008b0000057ab9 */ /* 0x000fe20000000800 */
[----:B------:R1:W-:Y:S01]  /*24170*/  @P3 STG.E desc[UR16][R10.64], R71 ;  /* 0x000000470a003986 */ /* 0x0003e2000c101910 */
[----:B------:R-:W-:Y:S01]  /*24180*/  ULDC UR4, c[0x0][0x248] ;  /* 0x0000920000047ab9 */ /* 0x000fe20000000800 */
[----:B------:R-:W-:-:S02]  /*24190*/  ISETP.LT.AND P3, PT, R0, UR5, !P0 ;  /* 0x0000000500007c0c */ /* 0x000fc4000c761270 */
[CC--:B---3--:R-:W-:Y:S01]  /*241a0*/  LEA R8, P6, R7.reuse, R2.reuse, 0x2 ;  /* 0x0000000207087211 */ /* 0x0c8fe200078c10ff */
        /* <DEDUP_REMOVED lines=26> */
[----:B------:R-:W-:Y:S01]  /*24350*/  ULDC UR4, c[0x0][0x248] ;  /* 0x0000920000047ab9 */ /* 0x000fe20000000800 */
[----:B------:R-:W-:Y:S02]  /*24360*/  IADD3 R0, R6, 0x60, RZ ;  /* 0x0000006006007810 */ /* 0x000fe40007ffe0ff */
        /* <DEDUP_REMOVED lines=70> */
[----:B-1----:R-:W-:Y:S02]  /*247d0*/  LEA R8, P6, R12, R2, 0x2 ;  /* 0x000000020c087211 */ /* 0x002fe400078c10ff */
        /* <DEDUP_REMOVED lines=11> */
[C---:B---3--:R-:W-:Y:S01]  /*24890*/  LEA R4, P6, R7.reuse, R2, 0x2 ;  /* 0x0000000207047211 */ /* 0x048fe200078c10ff */
        /* <DEDUP_REMOVED lines=8> */
[-C--:B-1----:R-:W-:Y:S01]  /*24920*/  LEA R8, P6, R12, R2.reuse, 0x2 ;  /* 0x000000020c087211 */ /* 0x082fe200078c10ff */
        /* <DEDUP_REMOVED lines=9> */
[----:B------:R-:W-:Y:S01]  /*249c0*/  VIADD R7, R12, UR4 ;  /* 0x000000040c077c36 */ /* 0x000fe20008000000 */
[----:B------:R-:W-:Y:S01]  /*249d0*/  IADD3 R0, R6, 0x6d, RZ ;  /* 0x0000006d06007810 */ /* 0x000fe20007ffe0ff */
[----:B------:R-:W-:Y:S01]  /*249e0*/  ULDC UR4, c[0x0][0x22c] ;  /* 0x00008b0000047ab9 */ /* 0x000fe20000000800 */
[-C--:B------:R-:W-:Y:S01]  /*249f0*/  LEA.HI.X.SX32 R11, R12, R3.reuse, 0x2, P1 ;  /* 0x000000030c0b7211 */ /* 0x080fe200008f16ff */
[----:B------:R-:W-:Y:S01]  /*24a00*/  ULDC UR5, c[0x0][0x22c] ;  /* 0x00008b0000057ab9 */ /* 0x000fe20000000800 */
        /* <DEDUP_REMOVED lines=137> */
[C---:B------:R-:W-:Y:S02]  /*252a0*/  IADD3 R12, R7.reuse, UR4, RZ ;  /* 0x00000004070c7c10 */ /* 0x040fe4000fffe0ff */
[----:B------:R-:W-:Y:S01]  /*252b0*/  ISETP.LT.AND P4, PT, R0, UR5, !P0 ;  /* 0x0000000500007c0c */ /* 0x000fe2000c781270 */
[----:B------:R-:W-:Y:S01]  /*252c0*/  VIADD R0, R6, 0x7f ;  /* 0x0000007f06007836 */ /* 0x000fe20000000000 */
[-C--:B------:R-:W-:Y:S01]  /*252d0*/  LEA.HI.X.SX32 R11, R7, R3.reuse, 0x2, P6 ;  /* 0x00000003070b7211 */ /* 0x080fe200030f16ff */
[----:B------:R-:W-:Y:S01]  /*252e0*/  ULDC UR5, c[0x0][0x22c] ;  /* 0x00008b0000057ab9 */ /* 0x000fe20000000800 */
[-C--:B---3--:R-:W-:Y:S01]  /*252f0*/  LEA R4, P6, R12, R2.reuse, 0x2 ;  /* 0x000000020c047211 */ /* 0x088fe200078c10ff */
        /* <DEDUP_REMOVED lines=953> */
[C---:B-1----:R-:W-:Y:S01]  /*28e90*/  LEA R10, P6, R7.reuse, R2, 0x2 ;  /* 0x00000002070a7211 */ /* 0x042fe200078c10ff */
        /* <DEDUP_REMOVED lines=34> */
[----:B----4-:R-:W-:Y:S01]  /*290c0*/  LEA R4, P6, R7, R2, 0x2 ;  /* 0x0000000207047211 */ /* 0x010fe200078c10ff */
[----:B------:R-:W-:-:S03]  /*290d0*/  ULDC UR4, c[0x0][0x248] ;  /* 0x0000920000047ab9 */ /* 0x000fc60000000800 */
[-C--:B------:R-:W-:Y:S01]  /*290e0*/  LEA.HI.X.SX32 R5, R7, R3.reuse, 0x2, P6 ;  /* 0x0000000307057211 */ /* 0x080fe200030f16ff */
[C---:B------:R-:W-:Y:S01]  /*290f0*/  VIADD R7, R12.reuse, UR4 ;  /* 0x000000040c077c36 */ /* 0x040fe20008000000 */
[-C--:B-1----:R-:W-:Y:S01]  /*29100*/  LEA R8, P6, R12, R2.reuse, 0x2 ;  /* 0x000000020c087211 */ /* 0x082fe200078c10ff */
[----:B------:R-:W-:Y:S01]  /*29110*/  VIADD R0, R6, 0xfb ;  /* 0x000000fb06007836 */ /* 0x000fe20000000000 */
[----:B------:R1:W-:Y:S01]  /*29120*/  @P4 STG.E desc[UR16][R10.64], R235 ;  /* 0x000000eb0a004986 */ /* 0x0003e2000c101910 */
[----:B------:R-:W-:Y:S01]  /*29130*/  ULDC UR4, c[0x0][0x248] ;  /* 0x0000920000047ab9 */ /* 0x000fe20000000800 */
[----:B------:R-:W-:Y:S02]  /*29140*/  LEA.HI.X.SX32 R9, R12, R3, 0x2, P6 ;  /* 0x000000030c097211 */ /* 0x000fe400030f16ff */
[----:B------:R-:W-:Y:S01]  /*29150*/  ISETP.LT.AND P4, PT, R0, UR5, !P0 ;  /* 0x0000000500007c0c */ /* 0x000fe2000c781270 */
[----:B------:R-:W-:Y:S01]  /*29160*/  VIADD R0, R6, 0xfc ;  /* 0x000000fc06007836 */ /* 0x000fe20000000000 */
[----:B------:R-:W-:Y:S01]  /*29170*/  ULDC UR5, c[0x0][0x22c] ;  /* 0x00008b0000057ab9 */ /* 0x000fe20000000800 */
[----:B-1----:R-:W-:-:S04]  /*29180*/  LEA R10, P6, R7, R2, 0x2 ;  /* 0x00000002070a7211 */ /* 0x002fc800078c10ff */
[C---:B------:R-:W-:Y:S02]  /*29190*/  LEA.HI.X.SX32 R11, R7.reuse, R3, 0x2, P6 ;  /* 0x00000003070b7211 */ /* 0x040fe400030f16ff */
[----:B------:R-:W-:Y:S01]  /*291a0*/  IADD3 R7, R7, UR4, RZ ;  /* 0x0000000407077c10 */ /* 0x000fe2000fffe0ff */
[----:B------:R1:W-:Y:S01]  /*291b0*/  @P3 STG.E desc[UR16][R4.64], R243 ;  /* 0x000000f304003986 */ /* 0x0003e2000c101910 */
[----:B------:R-:W-:Y:S01]  /*291c0*/  ULDC UR4, c[0x0][0x248] ;  /* 0x0000920000047ab9 */ /* 0x000fe20000000800 */
[----:B------:R-:W-:Y:S01]  /*291d0*/  ISETP.LT.AND P3, PT, R0, UR5, !P0 ;  /* 0x0000000500007c0c */ /* 0x000fe2000c761270 */
[----:B------:R-:W-:Y:S01]  /*291e0*/  VIADD R0, R6, 0xfd ;  /* 0x000000fd06007836 */ /* 0x000fe20000000000 */
[----:B------:R-:W-:Y:S01]  /*291f0*/  ULDC UR5, c[0x0][0x22c] ;  /* 0x00008b0000057ab9 */ /* 0x000fe20000000800 */
[C---:B------:R-:W-:Y:S01]  /*29200*/  VIADD R12, R7.reuse, UR4 ;  /* 0x00000004070c7c36 */ /* 0x040fe20008000000 */
[----:B------:R-:W-:Y:S01]  /*29210*/  ULDC UR4, c[0x0][0x248] ;  /* 0x0000920000047ab9 */ /* 0x000fe20000000800 */
[----:B------:R3:W-:Y:S01]  /*29220*/  @P2 STG.E desc[UR16][R8.64], R148 ;  /* 0x0000009408002986 */ /* 0x0007e2000c101910 */
[----:B------:R-:W-:Y:S01]  /*29230*/  ISETP.LT.AND P2, PT, R0, UR5, !P0 ;  /* 0x0000000500007c0c */ /* 0x000fe2000c741270 */
[----:B------:R-:W-:Y:S01]  /*29240*/  VIADD R13, R12, UR4 ;  /* 0x000000040c0d7c36 */ /* 0x000fe20008000000 */
[----:B------:R-:W-:Y:S01]  /*29250*/  ULDC UR5, c[0x0][0x248] ;  /* 0x0000920000057ab9 */ /* 0x000fe20000000800 */
[----:B--2---:R2:W-:Y:S01]  /*29260*/  @P1 STG.E desc[UR16][R10.64], R16 ;  /* 0x000000100a001986 */ /* 0x0045e2000c101910 */
[----:B-1----:R-:W-:Y:S01]  /*29270*/  LEA R4, P1, R7, R2, 0x2 ;  /* 0x0000000207047211 */ /* 0x002fe200078210ff */
[----:B------:R-:W-:Y:S01]  /*29280*/  VIADD R14, R13, UR5 ;  /* 0x000000050d0e7c36 */ /* 0x000fe20008000000 */
[----:B------:R-:W-:-:S02]  /*29290*/  ULDC UR4, c[0x0][0x248] ;  /* 0x0000920000047ab9 */ /* 0x000fc40000000800 */
[-C--:B------:R-:W-:Y:S01]  /*292a0*/  LEA.HI.X.SX32 R5, R7, R3.reuse, 0x2, P1 ;  /* 0x0000000307057211 */ /* 0x080fe200008f16ff */
[----:B------:R-:W-:Y:S01]  /*292b0*/  VIADD R7, R14, UR6 ;  /* 0x000000060e077c36 */ /* 0x000fe20008000000 */
[-C--:B---3--:R-:W-:Y:S01]  /*292c0*/  LEA R8, P6, R12, R2.reuse, 0x2 ;  /* 0x000000020c087211 */ /* 0x088fe200078c10ff */
[C---:B------:R-:W-:Y:S02]  /*292d0*/  VIADD R0, R6.reuse, 0xfe ;  /* 0x000000fe06007836 */ /* 0x040fe40000000000 */
[----:B------:R-:W-:Y:S01]  /*292e0*/  VIADD R6, R6, 0xff ;  /* 0x000000ff06067836 */ /* 0x000fe20000000000 */
[-C--:B--2---:R-:W-:Y:S01]  /*292f0*/  LEA R10, P1, R13, R2.reuse, 0x2 ;  /* 0x000000020d0a7211 */ /* 0x084fe200078210ff */
[----:B------:R-:W-:Y:S01]  /*29300*/  VIADD R16, R7, UR4 ;  /* 0x0000000407107c36 */ /* 0x000fe20008000000 */
[----:B------:R-:W-:Y:S01]  /*29310*/  LEA.HI.X.SX32 R9, R12, R3, 0x2, P6 ;  /* 0x000000030c097211 */ /* 0x000fe200030f16ff */
[----:B------:R-:W-:Y:S01]  /*29320*/  ULDC UR4, c[0x0][0x22c] ;  /* 0x00008b0000047ab9 */ /* 0x000fe20000000800 */
[----:B------:R-:W-:-:S02]  /*29330*/  LEA R12, P6, R14, R2, 0x2 ;  /* 0x000000020e0c7211 */ /* 0x000fc400078c10ff */
[-C--:B------:R-:W-:Y:S02]  /*29340*/  LEA.HI.X.SX32 R11, R13, R3.reuse, 0x2, P1 ;  /* 0x000000030d0b7211 */ /* 0x080fe400008f16ff */
[----:B------:R-:W-:Y:S02]  /*29350*/  ISETP.LT.AND P1, PT, R0, UR7, !P0 ;  /* 0x0000000700007c0c */ /* 0x000fe4000c721270 */
[----:B------:R-:W-:Y:S02]  /*29360*/  ISETP.LT.AND P0, PT, R6, UR4, !P0 ;  /* 0x0000000406007c0c */ /* 0x000fe4000c701270 */
[-C--:B------:R-:W-:Y:S02]  /*29370*/  LEA.HI.X.SX32 R13, R14, R3.reuse, 0x2, P6 ;  /* 0x000000030e0d7211 */ /* 0x080fe400030f16ff */
[CC--:B------:R-:W-:Y:S01]  /*29380*/  LEA R14, P6, R7.reuse, R2.reuse, 0x2 ;  /* 0x00000002070e7211 */ /* 0x0c0fe200078c10ff */
[----:B------:R1:W-:Y:S03]  /*29390*/  @P5 STG.E desc[UR16][R4.64], R149 ;  /* 0x0000009504005986 */ /* 0x0003e6000c101910 */
[----:B------:R-:W-:Y:S01]  /*293a0*/  LEA.HI.X.SX32 R15, R7, R3, 0x2, P6 ;  /* 0x00000003070f7211 */ /* 0x000fe200030f16ff */
[----:B------:R1:W-:Y:S01]  /*293b0*/  @P4 STG.E desc[UR16][R8.64], R17 ;  /* 0x0000001108004986 */ /* 0x0003e2000c101910 */
[----:B------:R-:W-:-:S03]  /*293c0*/  LEA R2, P6, R16, R2, 0x2 ;  /* 0x0000000210027211 */ /* 0x000fc600078c10ff */
[----:B------:R1:W-:Y:S04]  /*293d0*/  @P3 STG.E desc[UR16][R10.64], R150 ;  /* 0x000000960a003986 */ /* 0x0003e8000c101910 */
[----:B------:R1:W-:Y:S01]  /*293e0*/  @P2 STG.E desc[UR16][R12.64], R18 ;  /* 0x000000120c002986 */ /* 0x0003e2000c101910 */
[----:B------:R-:W-:-:S03]  /*293f0*/  LEA.HI.X.SX32 R3, R16, R3, 0x2, P6 ;  /* 0x0000000310037211 */ /* 0x000fc600030f16ff */
[----:B------:R1:W-:Y:S01]  /*29400*/  @P1 STG.E desc[UR16][R14.64], R151 ;  /* 0x000000970e001986 */ /* 0x0003e2000c101910 */
[----:B------:R-:W-:Y:S05]  /*29410*/  @!P0 EXIT ;  /* 0x000000000000894d */ /* 0x000fea0003800000 */
[----:B------:R-:W-:Y:S01]  /*29420*/  STG.E desc[UR16][R2.64], R19 ;  /* 0x0000001302007986 */ /* 0x000fe2000c101910 */
[----:B------:R-:W-:Y:S05]  /*29430*/  EXIT ;  /* 0x000000000000794d */ /* 0x000fea0003800000 */
.L_x_2:
[----:B------:R-:W-:-:S00]  /*29440*/  BRA `(.L_x_2) ;  /* 0xfffffffc00fc7947 */ /* 0x000fc0000383ffff */
[----:B------:R-:W-:-:S00]  /*29450*/  NOP ;  /* 0x0000000000007918 */ /* 0x000fc00000000000 */
        /* <DEDUP_REMOVED lines=10> */
.L_x_3:


//--------------------- .nv.shared.matmul_kernel  --------------------------
	.section	.nv.shared.matmul_kernel,"aw",@nobits
	.sectionflags	@""
	.align	16
	.zero		1024


//--------------------- .nv.shared.reserved.0     --------------------------
	.section	.nv.shared.reserved.0,"aw",@nobits
	.weak		__nv_reservedSMEM_offset_0_alias
	.size		__nv_reservedSMEM_offset_0_alias, 0, 0
	.other		__nv_reservedSMEM_offset_0_alias,@"STO_CUDA_RESERVED_SHARED STV_DEFAULT"
__nv_reservedSMEM_offset_0_alias:
	.zero		0


//--------------------- .nv.constant0.matmul_kernel --------------------------
	.section	.nv.constant0.matmul_kernel,"a",@progbits
	.sectionflags	@""
	.align	4
.nv.constant0.matmul_kernel:
	.zero		608


//--------------------- SYMBOLS --------------------------

	.type		.nv.reservedSmem.offset0,@object
	.size		.nv.reservedSmem.offset0,0x4
